	.target	sm_90a

	.elftype	@"ET_EXEC"


//--------------------- .note.nv.tkinfo           --------------------------
	.section	.note.nv.tkinfo,"",@"SHT_NOTE"
	.sectionflags	@"SHF_NOTE_NV_TKINFO"
	.tkinfo
        /*0018*/ 	.word	0x00000002
        /*0030*/ 	.string	""
        /*0030*/ 	.string	"ptxas"
        /*0030*/ 	.string	"Cuda compilation tools, release 13.0, V13.0.88"
        /*0030*/ 	.string	"Build cuda_13.0.r13.0/compiler.36424714_0"
        /*0030*/ 	.string	"-v  -suppress-debug-info  -lineinfo  -arch sm_90a "



//--------------------- .note.nv.cuinfo           --------------------------
	.section	.note.nv.cuinfo,"",@"SHT_NOTE"
	.sectionflags	@"SHF_NOTE_NV_CUINFO"
        /*0018*/ 	.short	0x0002
        /*001a*/ 	.short	0x005a
        /*001c*/ 	.short	0x0082
	.zero		2


//--------------------- .nv.info                  --------------------------
	.section	.nv.info,"",@"SHT_CUDA_INFO"
	.align	4


	//----- nvinfo : EIATTR_REGCOUNT
	.align		4
        /*0000*/ 	.byte	0x04, 0x2f
        /*0002*/ 	.short	(.L_1 - .L_0)
	.align		4
.L_0:
        /*0004*/ 	.word	index@(matmul_kernel)
        /*0008*/ 	.word	0x000000ff


	//----- nvinfo : EIATTR_FRAME_SIZE
	.align		4
.L_1:
        /*000c*/ 	.byte	0x04, 0x11
        /*000e*/ 	.short	(.L_3 - .L_2)
	.align		4
.L_2:
        /*0010*/ 	.word	index@(matmul_kernel)
        /*0014*/ 	.word	0x00003548


	//----- nvinfo : EIATTR_MIN_STACK_SIZE
	.align		4
.L_3:
        /*0018*/ 	.byte	0x04, 0x12
        /*001a*/ 	.short	(.L_5 - .L_4)
	.align		4
.L_4:
        /*001c*/ 	.word	index@(matmul_kernel)
        /*0020*/ 	.word	0x00003548
.L_5:


//--------------------- .nv.compat                --------------------------
	.section	.nv.compat,"",@"SHT_CUDA_COMPAT_INFO"
	.align	4
        /*0000*/ 	.byte	0x02, 0x09, 0x01, 0x00, 0x02, 0x02, 0x01, 0x00, 0x02, 0x05, 0x05, 0x00, 0x03, 0x07, 0x01, 0x01
        /*0010*/ 	.byte	0x02, 0x03, 0x00, 0x00, 0x02, 0x06, 0x01, 0x00, 0x04, 0x0b, 0x08, 0x00, 0x00, 0x00, 0x00, 0x00
        /*0020*/ 	.byte	0x00, 0x00, 0x00, 0x00


//--------------------- .nv.info.matmul_kernel    --------------------------
	.section	.nv.info.matmul_kernel,"",@"SHT_CUDA_INFO"
	.sectionflags	@""
	.align	4


	//----- nvinfo : EIATTR_CUDA_API_VERSION
	.align		4
        /*0000*/ 	.byte	0x04, 0x37
        /*0002*/ 	.short	(.L_7 - .L_6)
.L_6:
        /*0004*/ 	.word	0x00000082


	//----- nvinfo : EIATTR_KPARAM_INFO
	.align		4
.L_7:
        /*0008*/ 	.byte	0x04, 0x17
        /*000a*/ 	.short	(.L_9 - .L_8)
.L_8:
        /*000c*/ 	.word	0x00000000
        /*0010*/ 	.short	0x000d
        /*0012*/ 	.short	0x0048
        /*0014*/ 	.byte	0x00, 0xf4, 0x21, 0x00


	//----- nvinfo : EIATTR_KPARAM_INFO
	.align		4
.L_9:
        /*0018*/ 	.byte	0x04, 0x17
        /*001a*/ 	.short	(.L_11 - .L_10)
.L_10:
        /*001c*/ 	.word	0x00000000
        /*0020*/ 	.short	0x000c
        /*0022*/ 	.short	0x0040
        /*0024*/ 	.byte	0x00, 0xf4, 0x21, 0x00


	//----- nvinfo : EIATTR_KPARAM_INFO
	.align		4
.L_11:
        /*0028*/ 	.byte	0x04, 0x17
        /*002a*/ 	.short	(.L_13 - .L_12)
.L_12:
        /*002c*/ 	.word	0x00000000
        /*0030*/ 	.short	0x000b
        /*0032*/ 	.short	0x0038
        /*0034*/ 	.byte	0x00, 0xf0, 0x11, 0x00


	//----- nvinfo : EIATTR_KPARAM_INFO
	.align		4
.L_13:
        /*0038*/ 	.byte	0x04, 0x17
        /*003a*/ 	.short	(.L_15 - .L_14)
.L_14:
        /*003c*/ 	.word	0x00000000
        /*0040*/ 	.short	0x000a
        /*0042*/ 	.short	0x0034
        /*0044*/ 	.byte	0x00, 0xf0, 0x11, 0x00


	//----- nvinfo : EIATTR_KPARAM_INFO
	.align		4
.L_15:
        /*0048*/ 	.byte	0x04, 0x17
        /*004a*/ 	.short	(.L_17 - .L_16)
.L_16:
        /*004c*/ 	.word	0x00000000
        /*0050*/ 	.short	0x0009
        /*0052*/ 	.short	0x0030
        /*0054*/ 	.byte	0x00, 0xf0, 0x11, 0x00


	//----- nvinfo : EIATTR_KPARAM_INFO
	.align		4
.L_17:
        /*0058*/ 	.byte	0x04, 0x17
        /*005a*/ 	.short	(.L_19 - .L_18)
.L_18:
        /*005c*/ 	.word	0x00000000
        /*0060*/ 	.short	0x0008
        /*0062*/ 	.short	0x002c
        /*0064*/ 	.byte	0x00, 0xf0, 0x11, 0x00


	//----- nvinfo : EIATTR_KPARAM_INFO
	.align		4
.L_19:
        /*0068*/ 	.byte	0x04, 0x17
        /*006a*/ 	.short	(.L_21 - .L_20)
.L_20:
        /*006c*/ 	.word	0x00000000
        /*0070*/ 	.short	0x0007
        /*0072*/ 	.short	0x0028
        /*0074*/ 	.byte	0x00, 0xf0, 0x11, 0x00


	//----- nvinfo : EIATTR_KPARAM_INFO
	.align		4
.L_21:
        /*0078*/ 	.byte	0x04, 0x17
        /*007a*/ 	.short	(.L_23 - .L_22)
.L_22:
        /*007c*/ 	.word	0x00000000
        /*0080*/ 	.short	0x0006
        /*0082*/ 	.short	0x0024
        /*0084*/ 	.byte	0x00, 0xf0, 0x11, 0x00


	//----- nvinfo : EIATTR_KPARAM_INFO
	.align		4
.L_23:
        /*0088*/ 	.byte	0x04, 0x17
        /*008a*/ 	.short	(.L_25 - .L_24)
.L_24:
        /*008c*/ 	.word	0x00000000
        /*0090*/ 	.short	0x0005
        /*0092*/ 	.short	0x0020
        /*0094*/ 	.byte	0x00, 0xf0, 0x11, 0x00


	//----- nvinfo : EIATTR_KPARAM_INFO
	.align		4
.L_25:
        /*0098*/ 	.byte	0x04, 0x17
        /*009a*/ 	.short	(.L_27 - .L_26)
.L_26:
        /*009c*/ 	.word	0x00000000
        /*00a0*/ 	.short	0x0004
        /*00a2*/ 	.short	0x001c
        /*00a4*/ 	.byte	0x00, 0xf0, 0x11, 0x00


	//----- nvinfo : EIATTR_KPARAM_INFO
	.align		4
.L_27:
        /*00a8*/ 	.byte	0x04, 0x17
        /*00aa*/ 	.short	(.L_29 - .L_28)
.L_28:
        /*00ac*/ 	.word	0x00000000
        /*00b0*/ 	.short	0x0003
        /*00b2*/ 	.short	0x0018
        /*00b4*/ 	.byte	0x00, 0xf0, 0x11, 0x00


	//----- nvinfo : EIATTR_KPARAM_INFO
	.align		4
.L_29:
        /*00b8*/ 	.byte	0x04, 0x17
        /*00ba*/ 	.short	(.L_31 - .L_30)
.L_30:
        /*00bc*/ 	.word	0x00000000
        /*00c0*/ 	.short	0x0002
        /*00c2*/ 	.short	0x0010
        /*00c4*/ 	.byte	0x00, 0xf4, 0x21, 0x00


	//----- nvinfo : EIATTR_KPARAM_INFO
	.align		4
.L_31:
        /*00c8*/ 	.byte	0x04, 0x17
        /*00ca*/ 	.short	(.L_33 - .L_32)
.L_32:
        /*00cc*/ 	.word	0x00000000
        /*00d0*/ 	.short	0x0001
        /*00d2*/ 	.short	0x0008
        /*00d4*/ 	.byte	0x00, 0xf4, 0x21, 0x00


	//----- nvinfo : EIATTR_KPARAM_INFO
	.align		4
.L_33:
        /*00d8*/ 	.byte	0x04, 0x17
        /*00da*/ 	.short	(.L_35 - .L_34)
.L_34:
        /*00dc*/ 	.word	0x00000000
        /*00e0*/ 	.short	0x0000
        /*00e2*/ 	.short	0x0000
        /*00e4*/ 	.byte	0x00, 0xf4, 0x21, 0x00


	//----- nvinfo : EIATTR_SPARSE_MMA_MASK
	.align		4
.L_35:
        /*00e8*/ 	.byte	0x03, 0x50
        /*00ea*/ 	.short	0x0000


	//----- nvinfo : EIATTR_MAXREG_COUNT
	.align		4
        /*00ec*/ 	.byte	0x03, 0x1b
        /*00ee*/ 	.short	0x00ff


	//----- nvinfo : EIATTR_NUM_BARRIERS
	.align		4
        /*00f0*/ 	.byte	0x02, 0x4c
        /*00f2*/ 	.byte	0x01
	.zero		1


	//----- nvinfo : EIATTR_ANNOTATIONS
	.align		4
        /*00f4*/ 	.byte	0x04, 0x55
        /*00f6*/ 	.short	(.L_37 - .L_36)


	//   ....[0]....
.L_36:
        /*00f8*/ 	.word	0x00000001
        /*00fc*/ 	.byte	0x00, 0x0b, 0x00, 0x00, 0x01, 0x00, 0x00, 0x00, 0x50, 0x2d, 0x00, 0x00, 0x01, 0x00, 0x00, 0x00
        /* <DEDUP_REMOVED lines=2795> */
        /*afbc*/ 	.byte	0xb0, 0x91, 0x02, 0x00


	//----- nvinfo : EIATTR_MERCURY_ISA_VERSION
	.align		4
.L_37:
        /*afc0*/ 	.byte	0x03, 0x5f
        /*afc2*/ 	.short	0x0101


	//----- nvinfo : EIATTR_COOP_GROUP_MASK_REGIDS
	.align		4
        /*afc4*/ 	.byte	0x04, 0x29
        /*afc6*/ 	.short	(.L_39 - .L_38)


	//   ....[0]....
.L_38:
        /*afc8*/ 	.word	0xffffffff


	//   ....[1]....
        /*afcc*/ 	.word	0xffffffff


	//   ....[2]....
        /*afd0*/ 	.word	0xffffffff


	//   ....[3]....
        /*afd4*/ 	.word	0xffffffff


	//   ....[4]....
        /*afd8*/ 	.word	0xffffffff


	//   ....[5]....
        /*afdc*/ 	.word	0xffffffff


	//   ....[6]....
        /*afe0*/ 	.word	0xffffffff


	//   ....[7]....
        /*afe4*/ 	.word	0xffffffff


	//   ....[8]....
        /*afe8*/ 	.word	0xffffffff


	//   ....[9]....
        /*afec*/ 	.word	0xffffffff


	//   ....[10]....
        /*aff0*/ 	.word	0xffffffff


	//   ....[11]....
        /*aff4*/ 	.word	0xffffffff


	//   ....[12]....
        /*aff8*/ 	.word	0xffffffff


	//   ....[13]....
        /*affc*/ 	.word	0xffffffff


	//   ....[14]....
        /*b000*/ 	.word	0xffffffff


	//   ....[15]....
        /*b004*/ 	.word	0xffffffff


	//   ....[16]....
        /*b008*/ 	.word	0xffffffff


	//   ....[17]....
        /*b00c*/ 	.word	0xffffffff


	//   ....[18]....
        /*b010*/ 	.word	0xffffffff


	//   ....[19]....
        /*b014*/ 	.word	0xffffffff


	//   ....[20]....
        /*b018*/ 	.word	0xffffffff


	//   ....[21]....
        /*b01c*/ 	.word	0xffffffff


	//   ....[22]....
        /*b020*/ 	.word	0xffffffff


	//   ....[23]....
        /*b024*/ 	.word	0xffffffff


	//   ....[24]....
        /*b028*/ 	.word	0xffffffff


	//   ....[25]....
        /*b02c*/ 	.word	0xffffffff


	//   ....[26]....
        /*b030*/ 	.word	0xffffffff


	//   ....[27]....
        /*b034*/ 	.word	0xffffffff


	//   ....[28]....
        /*b038*/ 	.word	0xffffffff


	//   ....[29]....
        /*b03c*/ 	.word	0xffffffff


	//   ....[30]....
        /*b040*/ 	.word	0xffffffff


	//   ....[31]....
        /*b044*/ 	.word	0xffffffff


	//   ....[32]....
        /*b048*/ 	.word	0xffffffff


	//   ....[33]....
        /*b04c*/ 	.word	0xffffffff


	//   ....[34]....
        /*b050*/ 	.word	0xffffffff


	//   ....[35]....
        /*b054*/ 	.word	0xffffffff


	//   ....[36]....
        /*b058*/ 	.word	0xffffffff


	//   ....[37]....
        /*b05c*/ 	.word	0xffffffff


	//   ....[38]....
        /*b060*/ 	.word	0xffffffff


	//   ....[39]....
        /*b064*/ 	.word	0xffffffff


	//   ....[40]....
        /*b068*/ 	.word	0xffffffff


	//   ....[41]....
        /*b06c*/ 	.word	0xffffffff


	//   ....[42]....
        /*b070*/ 	.word	0xffffffff


	//   ....[43]....
        /*b074*/ 	.word	0xffffffff


	//   ....[44]....
        /*b078*/ 	.word	0xffffffff


	//   ....[45]....
        /*b07c*/ 	.word	0xffffffff


	//   ....[46]....
        /*b080*/ 	.word	0xffffffff


	//   ....[47]....
        /*b084*/ 	.word	0xffffffff


	//   ....[48]....
        /*b088*/ 	.word	0xffffffff


	//   ....[49]....
        /*b08c*/ 	.word	0xffffffff


	//   ....[50]....
        /*b090*/ 	.word	0xffffffff


	//   ....[51]....
        /*b094*/ 	.word	0xffffffff


	//   ....[52]....
        /*b098*/ 	.word	0xffffffff


	//   ....[53]....
        /*b09c*/ 	.word	0xffffffff


	//   ....[54]....
        /*b0a0*/ 	.word	0xffffffff


	//   ....[55]....
        /*b0a4*/ 	.word	0xffffffff


	//   ....[56]....
        /*b0a8*/ 	.word	0xffffffff


	//   ....[57]....
        /*b0ac*/ 	.word	0xffffffff


	//   ....[58]....
        /*b0b0*/ 	.word	0xffffffff


	//   ....[59]....
        /*b0b4*/ 	.word	0xffffffff


	//   ....[60]....
        /*b0b8*/ 	.word	0xffffffff


	//   ....[61]....
        /*b0bc*/ 	.word	0xffffffff


	//   ....[62]....
        /*b0c0*/ 	.word	0xffffffff


	//   ....[63]....
        /*b0c4*/ 	.word	0xffffffff


	//   ....[64]....
        /*b0c8*/ 	.word	0xffffffff


	//   ....[65]....
        /*b0cc*/ 	.word	0xffffffff


	//   ....[66]....
        /*b0d0*/ 	.word	0xffffffff


	//   ....[67]....
        /*b0d4*/ 	.word	0xffffffff


	//   ....[68]....
        /*b0d8*/ 	.word	0xffffffff


	//   ....[69]....
        /*b0dc*/ 	.word	0xffffffff


	//   ....[70]....
        /*b0e0*/ 	.word	0xffffffff


	//   ....[71]....
        /*b0e4*/ 	.word	0xffffffff


	//   ....[72]....
        /*b0e8*/ 	.word	0xffffffff


	//   ....[73]....
        /*b0ec*/ 	.word	0xffffffff


	//   ....[74]....
        /*b0f0*/ 	.word	0xffffffff


	//   ....[75]....
        /*b0f4*/ 	.word	0xffffffff


	//   ....[76]....
        /*b0f8*/ 	.word	0xffffffff


	//   ....[77]....
        /*b0fc*/ 	.word	0xffffffff


	//   ....[78]....
        /*b100*/ 	.word	0xffffffff


	//   ....[79]....
        /*b104*/ 	.word	0xffffffff


	//   ....[80]....
        /*b108*/ 	.word	0xffffffff


	//   ....[81]....
        /*b10c*/ 	.word	0xffffffff


	//   ....[82]....
        /*b110*/ 	.word	0xffffffff


	//   ....[83]....
        /*b114*/ 	.word	0xffffffff


	//   ....[84]....
        /*b118*/ 	.word	0xffffffff


	//   ....[85]....
        /*b11c*/ 	.word	0xffffffff


	//   ....[86]....
        /*b120*/ 	.word	0xffffffff


	//   ....[87]....
        /*b124*/ 	.word	0xffffffff


	//   ....[88]....
        /*b128*/ 	.word	0xffffffff


	//   ....[89]....
        /*b12c*/ 	.word	0xffffffff


	//   ....[90]....
        /*b130*/ 	.word	0xffffffff


	//   ....[91]....
        /*b134*/ 	.word	0xffffffff


	//   ....[92]....
        /*b138*/ 	.word	0xffffffff


	//   ....[93]....
        /*b13c*/ 	.word	0xffffffff


	//   ....[94]....
        /*b140*/ 	.word	0xffffffff


	//   ....[95]....
        /*b144*/ 	.word	0xffffffff


	//   ....[96]....
        /*b148*/ 	.word	0xffffffff


	//   ....[97]....
        /*b14c*/ 	.word	0xffffffff


	//   ....[98]....
        /*b150*/ 	.word	0xffffffff


	//   ....[99]....
        /*b154*/ 	.word	0xffffffff


	//   ....[100]....
        /*b158*/ 	.word	0xffffffff


	//   ....[101]....
        /*b15c*/ 	.word	0xffffffff


	//   ....[102]....
        /*b160*/ 	.word	0xffffffff


	//   ....[103]....
        /*b164*/ 	.word	0xffffffff


	//   ....[104]....
        /*b168*/ 	.word	0xffffffff


	//   ....[105]....
        /*b16c*/ 	.word	0xffffffff


	//   ....[106]....
        /*b170*/ 	.word	0xffffffff


	//   ....[107]....
        /*b174*/ 	.word	0xffffffff


	//   ....[108]....
        /*b178*/ 	.word	0xffffffff


	//   ....[109]....
        /*b17c*/ 	.word	0xffffffff


	//   ....[110]....
        /*b180*/ 	.word	0xffffffff


	//   ....[111]....
        /*b184*/ 	.word	0xffffffff


	//   ....[112]....
        /*b188*/ 	.word	0xffffffff


	//   ....[113]....
        /*b18c*/ 	.word	0xffffffff


	//   ....[114]....
        /*b190*/ 	.word	0xffffffff


	//   ....[115]....
        /*b194*/ 	.word	0xffffffff


	//   ....[116]....
        /*b198*/ 	.word	0xffffffff


	//   ....[117]....
        /*b19c*/ 	.word	0xffffffff


	//   ....[118]....
        /*b1a0*/ 	.word	0xffffffff


	//   ....[119]....
        /*b1a4*/ 	.word	0xffffffff


	//   ....[120]....
        /*b1a8*/ 	.word	0xffffffff


	//   ....[121]....
        /*b1ac*/ 	.word	0xffffffff


	//   ....[122]....
        /*b1b0*/ 	.word	0xffffffff


	//   ....[123]....
        /*b1b4*/ 	.word	0xffffffff


	//   ....[124]....
        /*b1b8*/ 	.word	0xffffffff


	//   ....[125]....
        /*b1bc*/ 	.word	0xffffffff


	//   ....[126]....
        /*b1c0*/ 	.word	0xffffffff


	//   ....[127]....
        /*b1c4*/ 	.word	0xffffffff


	//   ....[128]....
        /*b1c8*/ 	.word	0xffffffff


	//   ....[129]....
        /*b1cc*/ 	.word	0xffffffff


	//   ....[130]....
        /*b1d0*/ 	.word	0xffffffff


	//   ....[131]....
        /*b1d4*/ 	.word	0xffffffff


	//   ....[132]....
        /*b1d8*/ 	.word	0xffffffff


	//   ....[133]....
        /*b1dc*/ 	.word	0xffffffff


	//   ....[134]....
        /*b1e0*/ 	.word	0xffffffff


	//   ....[135]....
        /*b1e4*/ 	.word	0xffffffff


	//   ....[136]....
        /*b1e8*/ 	.word	0xffffffff


	//   ....[137]....
        /*b1ec*/ 	.word	0xffffffff


	//   ....[138]....
        /*b1f0*/ 	.word	0xffffffff


	//   ....[139]....
        /*b1f4*/ 	.word	0xffffffff


	//   ....[140]....
        /*b1f8*/ 	.word	0xffffffff


	//   ....[141]....
        /*b1fc*/ 	.word	0xffffffff


	//   ....[142]....
        /*b200*/ 	.word	0xffffffff


	//   ....[143]....
        /*b204*/ 	.word	0xffffffff


	//   ....[144]....
        /*b208*/ 	.word	0xffffffff


	//   ....[145]....
        /*b20c*/ 	.word	0xffffffff


	//   ....[146]....
        /*b210*/ 	.word	0xffffffff


	//   ....[147]....
        /*b214*/ 	.word	0xffffffff


	//   ....[148]....
        /*b218*/ 	.word	0xffffffff


	//   ....[149]....
        /*b21c*/ 	.word	0xffffffff


	//   ....[150]....
        /*b220*/ 	.word	0xffffffff


	//   ....[151]....
        /*b224*/ 	.word	0xffffffff


	//   ....[152]....
        /*b228*/ 	.word	0xffffffff


	//   ....[153]....
        /*b22c*/ 	.word	0xffffffff


	//   ....[154]....
        /*b230*/ 	.word	0xffffffff


	//   ....[155]....
        /*b234*/ 	.word	0xffffffff


	//   ....[156]....
        /*b238*/ 	.word	0xffffffff


	//   ....[157]....
        /*b23c*/ 	.word	0xffffffff


	//   ....[158]....
        /*b240*/ 	.word	0xffffffff


	//   ....[159]....
        /*b244*/ 	.word	0xffffffff


	//   ....[160]....
        /*b248*/ 	.word	0xffffffff


	//   ....[161]....
        /*b24c*/ 	.word	0xffffffff


	//   ....[162]....
        /*b250*/ 	.word	0xffffffff


	//   ....[163]....
        /*b254*/ 	.word	0xffffffff


	//   ....[164]....
        /*b258*/ 	.word	0xffffffff


	//   ....[165]....
        /*b25c*/ 	.word	0xffffffff


	//   ....[166]....
        /*b260*/ 	.word	0xffffffff


	//   ....[167]....
        /*b264*/ 	.word	0xffffffff


	//   ....[168]....
        /*b268*/ 	.word	0xffffffff


	//   ....[169]....
        /*b26c*/ 	.word	0xffffffff


	//   ....[170]....
        /*b270*/ 	.word	0xffffffff


	//   ....[171]....
        /*b274*/ 	.word	0xffffffff


	//   ....[172]....
        /*b278*/ 	.word	0xffffffff


	//   ....[173]....
        /*b27c*/ 	.word	0xffffffff


	//   ....[174]....
        /*b280*/ 	.word	0xffffffff


	//   ....[175]....
        /*b284*/ 	.word	0xffffffff


	//   ....[176]....
        /*b288*/ 	.word	0xffffffff


	//   ....[177]....
        /*b28c*/ 	.word	0xffffffff


	//   ....[178]....
        /*b290*/ 	.word	0xffffffff


	//   ....[179]....
        /*b294*/ 	.word	0xffffffff


	//   ....[180]....
        /*b298*/ 	.word	0xffffffff


	//   ....[181]....
        /*b29c*/ 	.word	0xffffffff


	//   ....[182]....
        /*b2a0*/ 	.word	0xffffffff


	//   ....[183]....
        /*b2a4*/ 	.word	0xffffffff


	//   ....[184]....
        /*b2a8*/ 	.word	0xffffffff


	//   ....[185]....
        /*b2ac*/ 	.word	0xffffffff


	//   ....[186]....
        /*b2b0*/ 	.word	0xffffffff


	//   ....[187]....
        /*b2b4*/ 	.word	0xffffffff


	//   ....[188]....
        /*b2b8*/ 	.word	0xffffffff


	//   ....[189]....
        /*b2bc*/ 	.word	0xffffffff


	//   ....[190]....
        /*b2c0*/ 	.word	0xffffffff


	//   ....[191]....
        /*b2c4*/ 	.word	0xffffffff


	//   ....[192]....
        /*b2c8*/ 	.word	0xffffffff


	//   ....[193]....
        /*b2cc*/ 	.word	0xffffffff


	//   ....[194]....
        /*b2d0*/ 	.word	0xffffffff


	//   ....[195]....
        /*b2d4*/ 	.word	0xffffffff


	//   ....[196]....
        /*b2d8*/ 	.word	0xffffffff


	//   ....[197]....
        /*b2dc*/ 	.word	0xffffffff


	//   ....[198]....
        /*b2e0*/ 	.word	0xffffffff


	//   ....[199]....
        /*b2e4*/ 	.word	0xffffffff


	//   ....[200]....
        /*b2e8*/ 	.word	0xffffffff


	//   ....[201]....
        /*b2ec*/ 	.word	0xffffffff


	//   ....[202]....
        /*b2f0*/ 	.word	0xffffffff


	//   ....[203]....
        /*b2f4*/ 	.word	0xffffffff


	//   ....[204]....
        /*b2f8*/ 	.word	0xffffffff


	//   ....[205]....
        /*b2fc*/ 	.word	0xffffffff


	//   ....[206]....
        /*b300*/ 	.word	0xffffffff


	//   ....[207]....
        /*b304*/ 	.word	0xffffffff


	//   ....[208]....
        /*b308*/ 	.word	0xffffffff


	//   ....[209]....
        /*b30c*/ 	.word	0xffffffff


	//   ....[210]....
        /*b310*/ 	.word	0xffffffff


	//   ....[211]....
        /*b314*/ 	.word	0xffffffff


	//   ....[212]....
        /*b318*/ 	.word	0xffffffff


	//   ....[213]....
        /*b31c*/ 	.word	0xffffffff


	//   ....[214]....
        /*b320*/ 	.word	0xffffffff


	//   ....[215]....
        /*b324*/ 	.word	0xffffffff


	//   ....[216]....
        /*b328*/ 	.word	0xffffffff


	//   ....[217]....
        /*b32c*/ 	.word	0xffffffff


	//   ....[218]....
        /*b330*/ 	.word	0xffffffff


	//   ....[219]....
        /*b334*/ 	.word	0xffffffff


	//   ....[220]....
        /*b338*/ 	.word	0xffffffff


	//   ....[221]....
        /*b33c*/ 	.word	0xffffffff


	//   ....[222]....
        /*b340*/ 	.word	0xffffffff


	//   ....[223]....
        /*b344*/ 	.word	0xffffffff


	//   ....[224]....
        /*b348*/ 	.word	0xffffffff


	//   ....[225]....
        /*b34c*/ 	.word	0xffffffff


	//   ....[226]....
        /*b350*/ 	.word	0xffffffff


	//   ....[227]....
        /*b354*/ 	.word	0xffffffff


	//   ....[228]....
        /*b358*/ 	.word	0xffffffff


	//   ....[229]....
        /*b35c*/ 	.word	0xffffffff


	//   ....[230]....
        /*b360*/ 	.word	0xffffffff


	//   ....[231]....
        /*b364*/ 	.word	0xffffffff


	//   ....[232]....
        /*b368*/ 	.word	0xffffffff


	//   ....[233]....
        /*b36c*/ 	.word	0xffffffff


	//   ....[234]....
        /*b370*/ 	.word	0xffffffff


	//   ....[235]....
        /*b374*/ 	.word	0xffffffff


	//   ....[236]....
        /*b378*/ 	.word	0xffffffff


	//   ....[237]....
        /*b37c*/ 	.word	0xffffffff


	//   ....[238]....
        /*b380*/ 	.word	0xffffffff


	//   ....[239]....
        /*b384*/ 	.word	0xffffffff


	//   ....[240]....
        /*b388*/ 	.word	0xffffffff


	//   ....[241]....
        /*b38c*/ 	.word	0xffffffff


	//   ....[242]....
        /*b390*/ 	.word	0xffffffff


	//   ....[243]....
        /*b394*/ 	.word	0xffffffff


	//   ....[244]....
        /*b398*/ 	.word	0xffffffff


	//   ....[245]....
        /*b39c*/ 	.word	0xffffffff


	//   ....[246]....
        /*b3a0*/ 	.word	0xffffffff


	//   ....[247]....
        /*b3a4*/ 	.word	0xffffffff


	//   ....[248]....
        /*b3a8*/ 	.word	0xffffffff


	//   ....[249]....
        /*b3ac*/ 	.word	0xffffffff


	//   ....[250]....
        /*b3b0*/ 	.word	0xffffffff


	//   ....[251]....
        /*b3b4*/ 	.word	0xffffffff


	//   ....[252]....
        /*b3b8*/ 	.word	0xffffffff


	//   ....[253]....
        /*b3bc*/ 	.word	0xffffffff


	//   ....[254]....
        /*b3c0*/ 	.word	0xffffffff


	//   ....[255]....
        /*b3c4*/ 	.word	0xffffffff


	//   ....[0]....
        /*b3c8*/ 	.word	0xffffffff


	//   ....[1]....
        /*b3cc*/ 	.word	0xffffffff


	//   ....[2]....
        /*b3d0*/ 	.word	0xffffffff


	//   ....[3]....
        /*b3d4*/ 	.word	0xffffffff


	//   ....[4]....
        /*b3d8*/ 	.word	0xffffffff


	//   ....[5]....
        /*b3dc*/ 	.word	0xffffffff


	//   ....[6]....
        /*b3e0*/ 	.word	0xffffffff


	//   ....[7]....
        /*b3e4*/ 	.word	0xffffffff


	//   ....[8]....
        /*b3e8*/ 	.word	0xffffffff


	//   ....[9]....
        /*b3ec*/ 	.word	0xffffffff


	//   ....[10]....
        /*b3f0*/ 	.word	0xffffffff


	//   ....[11]....
        /*b3f4*/ 	.word	0xffffffff


	//   ....[12]....
        /*b3f8*/ 	.word	0xffffffff


	//   ....[13]....
        /*b3fc*/ 	.word	0xffffffff


	//   ....[14]....
        /*b400*/ 	.word	0xffffffff


	//   ....[15]....
        /*b404*/ 	.word	0xffffffff


	//   ....[16]....
        /*b408*/ 	.word	0xffffffff


	//   ....[17]....
        /*b40c*/ 	.word	0xffffffff


	//   ....[18]....
        /*b410*/ 	.word	0xffffffff


	//   ....[19]....
        /*b414*/ 	.word	0xffffffff


	//   ....[20]....
        /*b418*/ 	.word	0xffffffff


	//   ....[21]....
        /*b41c*/ 	.word	0xffffffff


	//   ....[22]....
        /*b420*/ 	.word	0xffffffff


	//   ....[23]....
        /*b424*/ 	.word	0xffffffff


	//   ....[24]....
        /*b428*/ 	.word	0xffffffff


	//   ....[25]....
        /*b42c*/ 	.word	0xffffffff


	//   ....[26]....
        /*b430*/ 	.word	0xffffffff


	//   ....[27]....
        /*b434*/ 	.word	0xffffffff


	//   ....[28]....
        /*b438*/ 	.word	0xffffffff


	//   ....[29]....
        /*b43c*/ 	.word	0xffffffff


	//   ....[30]....
        /*b440*/ 	.word	0xffffffff


	//   ....[31]....
        /*b444*/ 	.word	0xffffffff


	//   ....[32]....
        /*b448*/ 	.word	0xffffffff


	//   ....[33]....
        /*b44c*/ 	.word	0xffffffff


	//   ....[34]....
        /*b450*/ 	.word	0xffffffff


	//   ....[35]....
        /*b454*/ 	.word	0xffffffff


	//   ....[36]....
        /*b458*/ 	.word	0xffffffff


	//   ....[37]....
        /*b45c*/ 	.word	0xffffffff


	//   ....[38]....
        /*b460*/ 	.word	0xffffffff


	//   ....[39]....
        /*b464*/ 	.word	0xffffffff


	//   ....[40]....
        /*b468*/ 	.word	0xffffffff


	//   ....[41]....
        /*b46c*/ 	.word	0xffffffff


	//   ....[42]....
        /*b470*/ 	.word	0xffffffff


	//   ....[43]....
        /*b474*/ 	.word	0xffffffff


	//   ....[44]....
        /*b478*/ 	.word	0xffffffff


	//   ....[45]....
        /*b47c*/ 	.word	0xffffffff


	//   ....[46]....
        /*b480*/ 	.word	0xffffffff


	//   ....[47]....
        /*b484*/ 	.word	0xffffffff


	//   ....[48]....
        /*b488*/ 	.word	0xffffffff


	//   ....[49]....
        /*b48c*/ 	.word	0xffffffff


	//   ....[50]....
        /*b490*/ 	.word	0xffffffff


	//   ....[51]....
        /*b494*/ 	.word	0xffffffff


	//   ....[52]....
        /*b498*/ 	.word	0xffffffff


	//   ....[53]....
        /*b49c*/ 	.word	0xffffffff


	//   ....[54]....
        /*b4a0*/ 	.word	0xffffffff


	//   ....[55]....
        /*b4a4*/ 	.word	0xffffffff


	//   ....[56]....
        /*b4a8*/ 	.word	0xffffffff


	//   ....[57]....
        /*b4ac*/ 	.word	0xffffffff


	//   ....[58]....
        /*b4b0*/ 	.word	0xffffffff


	//   ....[59]....
        /*b4b4*/ 	.word	0xffffffff


	//   ....[60]....
        /*b4b8*/ 	.word	0xffffffff


	//   ....[61]....
        /*b4bc*/ 	.word	0xffffffff


	//   ....[62]....
        /*b4c0*/ 	.word	0xffffffff


	//   ....[63]....
        /*b4c4*/ 	.word	0xffffffff


	//   ....[64]....
        /*b4c8*/ 	.word	0xffffffff


	//   ....[65]....
        /*b4cc*/ 	.word	0xffffffff


	//   ....[66]....
        /*b4d0*/ 	.word	0xffffffff


	//   ....[67]....
        /*b4d4*/ 	.word	0xffffffff


	//   ....[68]....
        /*b4d8*/ 	.word	0xffffffff


	//   ....[69]....
        /*b4dc*/ 	.word	0xffffffff


	//   ....[70]....
        /*b4e0*/ 	.word	0xffffffff


	//   ....[71]....
        /*b4e4*/ 	.word	0xffffffff


	//   ....[72]....
        /*b4e8*/ 	.word	0xffffffff


	//   ....[73]....
        /*b4ec*/ 	.word	0xffffffff


	//   ....[74]....
        /*b4f0*/ 	.word	0xffffffff


	//   ....[75]....
        /*b4f4*/ 	.word	0xffffffff


	//   ....[76]....
        /*b4f8*/ 	.word	0xffffffff


	//   ....[77]....
        /*b4fc*/ 	.word	0xffffffff


	//   ....[78]....
        /*b500*/ 	.word	0xffffffff


	//   ....[79]....
        /*b504*/ 	.word	0xffffffff


	//   ....[80]....
        /*b508*/ 	.word	0xffffffff


	//   ....[81]....
        /*b50c*/ 	.word	0xffffffff


	//   ....[82]....
        /*b510*/ 	.word	0xffffffff


	//   ....[83]....
        /*b514*/ 	.word	0xffffffff


	//   ....[84]....
        /*b518*/ 	.word	0xffffffff


	//   ....[85]....
        /*b51c*/ 	.word	0xffffffff


	//   ....[86]....
        /*b520*/ 	.word	0xffffffff


	//   ....[87]....
        /*b524*/ 	.word	0xffffffff


	//   ....[88]....
        /*b528*/ 	.word	0xffffffff


	//   ....[89]....
        /*b52c*/ 	.word	0xffffffff


	//   ....[90]....
        /*b530*/ 	.word	0xffffffff


	//   ....[91]....
        /*b534*/ 	.word	0xffffffff


	//   ....[92]....
        /*b538*/ 	.word	0xffffffff


	//   ....[93]....
        /*b53c*/ 	.word	0xffffffff


	//   ....[94]....
        /*b540*/ 	.word	0xffffffff


	//   ....[95]....
        /*b544*/ 	.word	0xffffffff


	//   ....[96]....
        /*b548*/ 	.word	0xffffffff


	//   ....[97]....
        /*b54c*/ 	.word	0xffffffff


	//   ....[98]....
        /*b550*/ 	.word	0xffffffff


	//   ....[99]....
        /*b554*/ 	.word	0xffffffff


	//   ....[100]....
        /*b558*/ 	.word	0xffffffff


	//   ....[101]....
        /*b55c*/ 	.word	0xffffffff


	//   ....[102]....
        /*b560*/ 	.word	0xffffffff


	//   ....[103]....
        /*b564*/ 	.word	0xffffffff


	//   ....[104]....
        /*b568*/ 	.word	0xffffffff


	//   ....[105]....
        /*b56c*/ 	.word	0xffffffff


	//   ....[106]....
        /*b570*/ 	.word	0xffffffff


	//   ....[107]....
        /*b574*/ 	.word	0xffffffff


	//   ....[108]....
        /*b578*/ 	.word	0xffffffff


	//   ....[109]....
        /*b57c*/ 	.word	0xffffffff


	//   ....[110]....
        /*b580*/ 	.word	0xffffffff


	//   ....[111]....
        /*b584*/ 	.word	0xffffffff


	//   ....[112]....
        /*b588*/ 	.word	0xffffffff


	//   ....[113]....
        /*b58c*/ 	.word	0xffffffff


	//   ....[114]....
        /*b590*/ 	.word	0xffffffff


	//   ....[115]....
        /*b594*/ 	.word	0xffffffff


	//   ....[116]....
        /*b598*/ 	.word	0xffffffff


	//   ....[117]....
        /*b59c*/ 	.word	0xffffffff


	//   ....[118]....
        /*b5a0*/ 	.word	0xffffffff


	//   ....[119]....
        /*b5a4*/ 	.word	0xffffffff


	//   ....[120]....
        /*b5a8*/ 	.word	0xffffffff


	//   ....[121]....
        /*b5ac*/ 	.word	0xffffffff


	//   ....[122]....
        /*b5b0*/ 	.word	0xffffffff


	//   ....[123]....
        /*b5b4*/ 	.word	0xffffffff


	//   ....[124]....
        /*b5b8*/ 	.word	0xffffffff


	//   ....[125]....
        /*b5bc*/ 	.word	0xffffffff


	//   ....[126]....
        /*b5c0*/ 	.word	0xffffffff


	//   ....[127]....
        /*b5c4*/ 	.word	0xffffffff


	//   ....[128]....
        /*b5c8*/ 	.word	0xffffffff


	//   ....[129]....
        /*b5cc*/ 	.word	0xffffffff


	//   ....[130]....
        /*b5d0*/ 	.word	0xffffffff


	//   ....[131]....
        /*b5d4*/ 	.word	0xffffffff


	//   ....[132]....
        /*b5d8*/ 	.word	0xffffffff


	//   ....[133]....
        /*b5dc*/ 	.word	0xffffffff


	//   ....[134]....
        /*b5e0*/ 	.word	0xffffffff


	//   ....[135]....
        /*b5e4*/ 	.word	0xffffffff


	//   ....[136]....
        /*b5e8*/ 	.word	0xffffffff


	//   ....[137]....
        /*b5ec*/ 	.word	0xffffffff


	//   ....[138]....
        /*b5f0*/ 	.word	0xffffffff


	//   ....[139]....
        /*b5f4*/ 	.word	0xffffffff


	//   ....[140]....
        /*b5f8*/ 	.word	0xffffffff


	//   ....[141]....
        /*b5fc*/ 	.word	0xffffffff


	//   ....[142]....
        /*b600*/ 	.word	0xffffffff


	//   ....[143]....
        /*b604*/ 	.word	0xffffffff


	//   ....[144]....
        /*b608*/ 	.word	0xffffffff


	//   ....[145]....
        /*b60c*/ 	.word	0xffffffff


	//   ....[146]....
        /*b610*/ 	.word	0xffffffff


	//   ....[147]....
        /*b614*/ 	.word	0xffffffff


	//   ....[148]....
        /*b618*/ 	.word	0xffffffff


	//   ....[149]....
        /*b61c*/ 	.word	0xffffffff


	//   ....[150]....
        /*b620*/ 	.word	0xffffffff


	//   ....[151]....
        /*b624*/ 	.word	0xffffffff


	//   ....[152]....
        /*b628*/ 	.word	0xffffffff


	//   ....[153]....
        /*b62c*/ 	.word	0xffffffff


	//   ....[154]....
        /*b630*/ 	.word	0xffffffff


	//   ....[155]....
        /*b634*/ 	.word	0xffffffff


	//   ....[156]....
        /*b638*/ 	.word	0xffffffff


	//   ....[157]....
        /*b63c*/ 	.word	0xffffffff


	//   ....[158]....
        /*b640*/ 	.word	0xffffffff


	//   ....[159]....
        /*b644*/ 	.word	0xffffffff


	//   ....[160]....
        /*b648*/ 	.word	0xffffffff


	//   ....[161]....
        /*b64c*/ 	.word	0xffffffff


	//   ....[162]....
        /*b650*/ 	.word	0xffffffff


	//   ....[163]....
        /*b654*/ 	.word	0xffffffff


	//   ....[164]....
        /*b658*/ 	.word	0xffffffff


	//   ....[165]....
        /*b65c*/ 	.word	0xffffffff


	//   ....[166]....
        /*b660*/ 	.word	0xffffffff


	//   ....[167]....
        /*b664*/ 	.word	0xffffffff


	//   ....[168]....
        /*b668*/ 	.word	0xffffffff


	//   ....[169]....
        /*b66c*/ 	.word	0xffffffff


	//   ....[170]....
        /*b670*/ 	.word	0xffffffff


	//   ....[171]....
        /*b674*/ 	.word	0xffffffff


	//   ....[172]....
        /*b678*/ 	.word	0xffffffff


	//   ....[173]....
        /*b67c*/ 	.word	0xffffffff


	//   ....[174]....
        /*b680*/ 	.word	0xffffffff


	//   ....[175]....
        /*b684*/ 	.word	0xffffffff


	//   ....[176]....
        /*b688*/ 	.word	0xffffffff


	//   ....[177]....
        /*b68c*/ 	.word	0xffffffff


	//   ....[178]....
        /*b690*/ 	.word	0xffffffff


	//   ....[179]....
        /*b694*/ 	.word	0xffffffff


	//   ....[180]....
        /*b698*/ 	.word	0xffffffff


	//   ....[181]....
        /*b69c*/ 	.word	0xffffffff


	//   ....[182]....
        /*b6a0*/ 	.word	0xffffffff


	//   ....[183]....
        /*b6a4*/ 	.word	0xffffffff


	//   ....[184]....
        /*b6a8*/ 	.word	0xffffffff


	//   ....[185]....
        /*b6ac*/ 	.word	0xffffffff


	//   ....[186]....
        /*b6b0*/ 	.word	0xffffffff


	//   ....[187]....
        /*b6b4*/ 	.word	0xffffffff


	//   ....[188]....
        /*b6b8*/ 	.word	0xffffffff


	//   ....[189]....
        /*b6bc*/ 	.word	0xffffffff


	//   ....[190]....
        /*b6c0*/ 	.word	0xffffffff


	//   ....[191]....
        /*b6c4*/ 	.word	0xffffffff


	//   ....[192]....
        /*b6c8*/ 	.word	0xffffffff


	//   ....[193]....
        /*b6cc*/ 	.word	0xffffffff


	//   ....[194]....
        /*b6d0*/ 	.word	0xffffffff


	//   ....[195]....
        /*b6d4*/ 	.word	0xffffffff


	//   ....[196]....
        /*b6d8*/ 	.word	0xffffffff


	//   ....[197]....
        /*b6dc*/ 	.word	0xffffffff


	//   ....[198]....
        /*b6e0*/ 	.word	0xffffffff


	//   ....[199]....
        /*b6e4*/ 	.word	0xffffffff


	//   ....[200]....
        /*b6e8*/ 	.word	0xffffffff


	//   ....[201]....
        /*b6ec*/ 	.word	0xffffffff


	//   ....[202]....
        /*b6f0*/ 	.word	0xffffffff


	//   ....[203]....
        /*b6f4*/ 	.word	0xffffffff


	//   ....[204]....
        /*b6f8*/ 	.word	0xffffffff


	//   ....[205]....
        /*b6fc*/ 	.word	0xffffffff


	//   ....[206]....
        /*b700*/ 	.word	0xffffffff


	//   ....[207]....
        /*b704*/ 	.word	0xffffffff


	//   ....[208]....
        /*b708*/ 	.word	0xffffffff


	//   ....[209]....
        /*b70c*/ 	.word	0xffffffff


	//   ....[210]....
        /*b710*/ 	.word	0xffffffff


	//   ....[211]....
        /*b714*/ 	.word	0xffffffff


	//   ....[212]....
        /*b718*/ 	.word	0xffffffff


	//   ....[213]....
        /*b71c*/ 	.word	0xffffffff


	//   ....[214]....
        /*b720*/ 	.word	0xffffffff


	//   ....[215]....
        /*b724*/ 	.word	0xffffffff


	//   ....[216]....
        /*b728*/ 	.word	0xffffffff


	//   ....[217]....
        /*b72c*/ 	.word	0xffffffff


	//   ....[218]....
        /*b730*/ 	.word	0xffffffff


	//   ....[219]....
        /*b734*/ 	.word	0xffffffff


	//   ....[220]....
        /*b738*/ 	.word	0xffffffff


	//   ....[221]....
        /*b73c*/ 	.word	0xffffffff


	//   ....[222]....
        /*b740*/ 	.word	0xffffffff


	//   ....[223]....
        /*b744*/ 	.word	0xffffffff


	//   ....[224]....
        /*b748*/ 	.word	0xffffffff


	//   ....[225]....
        /*b74c*/ 	.word	0xffffffff


	//   ....[226]....
        /*b750*/ 	.word	0xffffffff


	//   ....[227]....
        /*b754*/ 	.word	0xffffffff


	//   ....[228]....
        /*b758*/ 	.word	0xffffffff


	//   ....[229]....
        /*b75c*/ 	.word	0xffffffff


	//   ....[230]....
        /*b760*/ 	.word	0xffffffff


	//   ....[231]....
        /*b764*/ 	.word	0xffffffff


	//   ....[232]....
        /*b768*/ 	.word	0xffffffff


	//   ....[233]....
        /*b76c*/ 	.word	0xffffffff


	//   ....[234]....
        /*b770*/ 	.word	0xffffffff


	//   ....[235]....
        /*b774*/ 	.word	0xffffffff


	//   ....[236]....
        /*b778*/ 	.word	0xffffffff


	//   ....[237]....
        /*b77c*/ 	.word	0xffffffff


	//   ....[238]....
        /*b780*/ 	.word	0xffffffff


	//   ....[239]....
        /*b784*/ 	.word	0xffffffff


	//   ....[240]....
        /*b788*/ 	.word	0xffffffff


	//   ....[241]....
        /*b78c*/ 	.word	0xffffffff


	//   ....[242]....
        /*b790*/ 	.word	0xffffffff


	//   ....[243]....
        /*b794*/ 	.word	0xffffffff


	//   ....[244]....
        /*b798*/ 	.word	0xffffffff


	//   ....[245]....
        /*b79c*/ 	.word	0xffffffff


	//   ....[246]....
        /*b7a0*/ 	.word	0xffffffff


	//   ....[247]....
        /*b7a4*/ 	.word	0xffffffff


	//   ....[248]....
        /*b7a8*/ 	.word	0xffffffff


	//   ....[249]....
        /*b7ac*/ 	.word	0xffffffff


	//   ....[250]....
        /*b7b0*/ 	.word	0xffffffff


	//   ....[251]....
        /*b7b4*/ 	.word	0xffffffff


	//   ....[252]....
        /*b7b8*/ 	.word	0xffffffff


	//   ....[253]....
        /*b7bc*/ 	.word	0xffffffff


	//   ....[254]....
        /*b7c0*/ 	.word	0xffffffff


	//----- nvinfo : EIATTR_COOP_GROUP_INSTR_OFFSETS
	.align		4
.L_39:
        /*b7c4*/ 	.byte	0x04, 0x28
        /*b7c6*/ 	.short	(.L_41 - .L_40)


	//   ....[0]....
.L_40:
        /*b7c8*/ 	.word	0x000529d0


	//   ....[1]....
        /*b7cc*/ 	.word	0x00052a30


	//   ....[2]....
        /*b7d0*/ 	.word	0x00052a70


	//   ....[3]....
        /*b7d4*/ 	.word	0x00052ad0


	//   ....[4]....
        /*b7d8*/ 	.word	0x00052b10


	//   ....[5]....
        /*b7dc*/ 	.word	0x00052b70


	//   ....[6]....
        /*b7e0*/ 	.word	0x00052bb0


	//   ....[7]....
        /*b7e4*/ 	.word	0x00052c10


	//   ....[8]....
        /*b7e8*/ 	.word	0x00052c50


	//   ....[9]....
        /*b7ec*/ 	.word	0x00052cb0


	//   ....[10]....
        /*b7f0*/ 	.word	0x00052cf0


	//   ....[11]....
        /*b7f4*/ 	.word	0x00052d50


	//   ....[12]....
        /*b7f8*/ 	.word	0x00052d90


	//   ....[13]....
        /*b7fc*/ 	.word	0x00052df0


	//   ....[14]....
        /*b800*/ 	.word	0x00052e30


	//   ....[15]....
        /*b804*/ 	.word	0x00052e90


	//   ....[16]....
        /*b808*/ 	.word	0x00052ed0


	//   ....[17]....
        /*b80c*/ 	.word	0x00052f30


	//   ....[18]....
        /*b810*/ 	.word	0x00052f70


	//   ....[19]....
        /*b814*/ 	.word	0x00052fd0


	//   ....[20]....
        /*b818*/ 	.word	0x00053010


	//   ....[21]....
        /*b81c*/ 	.word	0x00053070


	//   ....[22]....
        /*b820*/ 	.word	0x000530d0


	//   ....[23]....
        /*b824*/ 	.word	0x00053150


	//   ....[24]....
        /*b828*/ 	.word	0x00053170


	//   ....[25]....
        /*b82c*/ 	.word	0x000531b0


	//   ....[26]....
        /*b830*/ 	.word	0x000531f0


	//   ....[27]....
        /*b834*/ 	.word	0x00053250


	//   ....[28]....
        /*b838*/ 	.word	0x000532b0


	//   ....[29]....
        /*b83c*/ 	.word	0x00053350


	//   ....[30]....
        /*b840*/ 	.word	0x00053370


	//   ....[31]....
        /*b844*/ 	.word	0x00053390


	//   ....[32]....
        /*b848*/ 	.word	0x000533d0


	//   ....[33]....
        /*b84c*/ 	.word	0x00053430


	//   ....[34]....
        /*b850*/ 	.word	0x00053470


	//   ....[35]....
        /*b854*/ 	.word	0x000534d0


	//   ....[36]....
        /*b858*/ 	.word	0x00053510


	//   ....[37]....
        /*b85c*/ 	.word	0x00053570


	//   ....[38]....
        /*b860*/ 	.word	0x000535b0


	//   ....[39]....
        /*b864*/ 	.word	0x00053610


	//   ....[40]....
        /*b868*/ 	.word	0x00053650


	//   ....[41]....
        /*b86c*/ 	.word	0x000536b0


	//   ....[42]....
        /*b870*/ 	.word	0x000536f0


	//   ....[43]....
        /*b874*/ 	.word	0x00053750


	//   ....[44]....
        /*b878*/ 	.word	0x00053790


	//   ....[45]....
        /*b87c*/ 	.word	0x000537f0


	//   ....[46]....
        /*b880*/ 	.word	0x00053830


	//   ....[47]....
        /*b884*/ 	.word	0x00053890


	//   ....[48]....
        /*b888*/ 	.word	0x000538d0


	//   ....[49]....
        /*b88c*/ 	.word	0x00053930


	//   ....[50]....
        /*b890*/ 	.word	0x00053970


	//   ....[51]....
        /*b894*/ 	.word	0x000539d0


	//   ....[52]....
        /*b898*/ 	.word	0x00053a50


	//   ....[53]....
        /*b89c*/ 	.word	0x00053a70


	//   ....[54]....
        /*b8a0*/ 	.word	0x00053af0


	//   ....[55]....
        /*b8a4*/ 	.word	0x00053b10


	//   ....[56]....
        /*b8a8*/ 	.word	0x00053b90


	//   ....[57]....
        /*b8ac*/ 	.word	0x00053bb0


	//   ....[58]....
        /*b8b0*/ 	.word	0x00053c30


	//   ....[59]....
        /*b8b4*/ 	.word	0x00053c50


	//   ....[60]....
        /*b8b8*/ 	.word	0x00053cd0


	//   ....[61]....
        /*b8bc*/ 	.word	0x00053cf0


	//   ....[62]....
        /*b8c0*/ 	.word	0x00053d70


	//   ....[63]....
        /*b8c4*/ 	.word	0x00053d90


	//   ....[64]....
        /*b8c8*/ 	.word	0x00053db0


	//   ....[65]....
        /*b8cc*/ 	.word	0x00053e10


	//   ....[66]....
        /*b8d0*/ 	.word	0x00053e50


	//   ....[67]....
        /*b8d4*/ 	.word	0x00053eb0


	//   ....[68]....
        /*b8d8*/ 	.word	0x00053ef0


	//   ....[69]....
        /*b8dc*/ 	.word	0x00053f50


	//   ....[70]....
        /*b8e0*/ 	.word	0x00053f90


	//   ....[71]....
        /*b8e4*/ 	.word	0x00053ff0


	//   ....[72]....
        /*b8e8*/ 	.word	0x00054030


	//   ....[73]....
        /*b8ec*/ 	.word	0x00054090


	//   ....[74]....
        /*b8f0*/ 	.word	0x000540d0


	//   ....[75]....
        /*b8f4*/ 	.word	0x00054130


	//   ....[76]....
        /*b8f8*/ 	.word	0x00054170


	//   ....[77]....
        /*b8fc*/ 	.word	0x000541d0


	//   ....[78]....
        /*b900*/ 	.word	0x00054210


	//   ....[79]....
        /*b904*/ 	.word	0x00054270


	//   ....[80]....
        /*b908*/ 	.word	0x000542b0


	//   ....[81]....
        /*b90c*/ 	.word	0x00054310


	//   ....[82]....
        /*b910*/ 	.word	0x00054350


	//   ....[83]....
        /*b914*/ 	.word	0x000543b0


	//   ....[84]....
        /*b918*/ 	.word	0x000543f0


	//   ....[85]....
        /*b91c*/ 	.word	0x00054450


	//   ....[86]....
        /*b920*/ 	.word	0x000544b0


	//   ....[87]....
        /*b924*/ 	.word	0x00054530


	//   ....[88]....
        /*b928*/ 	.word	0x00054550


	//   ....[89]....
        /*b92c*/ 	.word	0x00054590


	//   ....[90]....
        /*b930*/ 	.word	0x000545d0


	//   ....[91]....
        /*b934*/ 	.word	0x00054630


	//   ....[92]....
        /*b938*/ 	.word	0x00054690


	//   ....[93]....
        /*b93c*/ 	.word	0x00054720


	//   ....[94]....
        /*b940*/ 	.word	0x00054750


	//   ....[95]....
        /*b944*/ 	.word	0x00054770


	//   ....[96]....
        /*b948*/ 	.word	0x000547b0


	//   ....[97]....
        /*b94c*/ 	.word	0x00054810


	//   ....[98]....
        /*b950*/ 	.word	0x00054850


	//   ....[99]....
        /*b954*/ 	.word	0x000548b0


	//   ....[100]....
        /*b958*/ 	.word	0x000548f0


	//   ....[101]....
        /*b95c*/ 	.word	0x00054950


	//   ....[102]....
        /*b960*/ 	.word	0x00054990


	//   ....[103]....
        /*b964*/ 	.word	0x000549f0


	//   ....[104]....
        /*b968*/ 	.word	0x00054a30


	//   ....[105]....
        /*b96c*/ 	.word	0x00054a90


	//   ....[106]....
        /*b970*/ 	.word	0x00054ad0


	//   ....[107]....
        /*b974*/ 	.word	0x00054b30


	//   ....[108]....
        /*b978*/ 	.word	0x00054b70


	//   ....[109]....
        /*b97c*/ 	.word	0x00054bd0


	//   ....[110]....
        /*b980*/ 	.word	0x00054c10


	//   ....[111]....
        /*b984*/ 	.word	0x00054c70


	//   ....[112]....
        /*b988*/ 	.word	0x00054cb0


	//   ....[113]....
        /*b98c*/ 	.word	0x00054d10


	//   ....[114]....
        /*b990*/ 	.word	0x00054d50


	//   ....[115]....
        /*b994*/ 	.word	0x00054db0


	//   ....[116]....
        /*b998*/ 	.word	0x00054df0


	//   ....[117]....
        /*b99c*/ 	.word	0x00054e50


	//   ....[118]....
        /*b9a0*/ 	.word	0x00054eb0


	//   ....[119]....
        /*b9a4*/ 	.word	0x00054f30


	//   ....[120]....
        /*b9a8*/ 	.word	0x00054f50


	//   ....[121]....
        /*b9ac*/ 	.word	0x00054f90


	//   ....[122]....
        /*b9b0*/ 	.word	0x00054fd0


	//   ....[123]....
        /*b9b4*/ 	.word	0x00055030


	//   ....[124]....
        /*b9b8*/ 	.word	0x000550d0


	//   ....[125]....
        /*b9bc*/ 	.word	0x000550f0


	//   ....[126]....
        /*b9c0*/ 	.word	0x00055170


	//   ....[127]....
        /*b9c4*/ 	.word	0x00055190


	//   ....[128]....
        /*b9c8*/ 	.word	0x000551d0


	//   ....[129]....
        /*b9cc*/ 	.word	0x00055230


	//   ....[130]....
        /*b9d0*/ 	.word	0x00055270


	//   ....[131]....
        /*b9d4*/ 	.word	0x000552d0


	//   ....[132]....
        /*b9d8*/ 	.word	0x00055310


	//   ....[133]....
        /*b9dc*/ 	.word	0x00055370


	//   ....[134]....
        /*b9e0*/ 	.word	0x000553b0


	//   ....[135]....
        /*b9e4*/ 	.word	0x00055410


	//   ....[136]....
        /*b9e8*/ 	.word	0x00055450


	//   ....[137]....
        /*b9ec*/ 	.word	0x000554b0


	//   ....[138]....
        /*b9f0*/ 	.word	0x000554f0


	//   ....[139]....
        /*b9f4*/ 	.word	0x00055550


	//   ....[140]....
        /*b9f8*/ 	.word	0x00055590


	//   ....[141]....
        /*b9fc*/ 	.word	0x000555f0


	//   ....[142]....
        /*ba00*/ 	.word	0x00055630


	//   ....[143]....
        /*ba04*/ 	.word	0x00055690


	//   ....[144]....
        /*ba08*/ 	.word	0x000556d0


	//   ....[145]....
        /*ba0c*/ 	.word	0x00055730


	//   ....[146]....
        /*ba10*/ 	.word	0x00055770


	//   ....[147]....
        /*ba14*/ 	.word	0x000557d0


	//   ....[148]....
        /*ba18*/ 	.word	0x00055810


	//   ....[149]....
        /*ba1c*/ 	.word	0x00055870


	//   ....[150]....
        /*ba20*/ 	.word	0x000558d0


	//   ....[151]....
        /*ba24*/ 	.word	0x00055950


	//   ....[152]....
        /*ba28*/ 	.word	0x00055970


	//   ....[153]....
        /*ba2c*/ 	.word	0x000559b0


	//   ....[154]....
        /*ba30*/ 	.word	0x000559f0


	//   ....[155]....
        /*ba34*/ 	.word	0x00055a50


	//   ....[156]....
        /*ba38*/ 	.word	0x00055ab0


	//   ....[157]....
        /*ba3c*/ 	.word	0x00055b40


	//   ....[158]....
        /*ba40*/ 	.word	0x00055b70


	//   ....[159]....
        /*ba44*/ 	.word	0x00055b90


	//   ....[160]....
        /*ba48*/ 	.word	0x00055bd0


	//   ....[161]....
        /*ba4c*/ 	.word	0x00055c30


	//   ....[162]....
        /*ba50*/ 	.word	0x00055c70


	//   ....[163]....
        /*ba54*/ 	.word	0x00055cd0


	//   ....[164]....
        /*ba58*/ 	.word	0x00055d10


	//   ....[165]....
        /*ba5c*/ 	.word	0x00055d70


	//   ....[166]....
        /*ba60*/ 	.word	0x00055db0


	//   ....[167]....
        /*ba64*/ 	.word	0x00055e10


	//   ....[168]....
        /*ba68*/ 	.word	0x00055e50


	//   ....[169]....
        /*ba6c*/ 	.word	0x00055eb0


	//   ....[170]....
        /*ba70*/ 	.word	0x00055ef0


	//   ....[171]....
        /*ba74*/ 	.word	0x00055f50


	//   ....[172]....
        /*ba78*/ 	.word	0x00055f90


	//   ....[173]....
        /*ba7c*/ 	.word	0x00055ff0


	//   ....[174]....
        /*ba80*/ 	.word	0x00056030


	//   ....[175]....
        /*ba84*/ 	.word	0x00056090


	//   ....[176]....
        /*ba88*/ 	.word	0x000560d0


	//   ....[177]....
        /*ba8c*/ 	.word	0x00056130


	//   ....[178]....
        /*ba90*/ 	.word	0x00056170


	//   ....[179]....
        /*ba94*/ 	.word	0x000561d0


	//   ....[180]....
        /*ba98*/ 	.word	0x00056210


	//   ....[181]....
        /*ba9c*/ 	.word	0x00056270


	//   ....[182]....
        /*baa0*/ 	.word	0x000562d0


	//   ....[183]....
        /*baa4*/ 	.word	0x00056350


	//   ....[184]....
        /*baa8*/ 	.word	0x00056370


	//   ....[185]....
        /*baac*/ 	.word	0x000563b0


	//   ....[186]....
        /*bab0*/ 	.word	0x000563f0


	//   ....[187]....
        /*bab4*/ 	.word	0x00056450


	//   ....[188]....
        /*bab8*/ 	.word	0x000564e0


	//   ....[189]....
        /*babc*/ 	.word	0x00056500


	//   ....[190]....
        /*bac0*/ 	.word	0x00056580


	//   ....[191]....
        /*bac4*/ 	.word	0x000565a0


	//   ....[192]....
        /*bac8*/ 	.word	0x000565e0


	//   ....[193]....
        /*bacc*/ 	.word	0x00056640


	//   ....[194]....
        /*bad0*/ 	.word	0x00056680


	//   ....[195]....
        /*bad4*/ 	.word	0x000566e0


	//   ....[196]....
        /*bad8*/ 	.word	0x00056720


	//   ....[197]....
        /*badc*/ 	.word	0x00056780


	//   ....[198]....
        /*bae0*/ 	.word	0x000567c0


	//   ....[199]....
        /*bae4*/ 	.word	0x00056820


	//   ....[200]....
        /*bae8*/ 	.word	0x00056860


	//   ....[201]....
        /*baec*/ 	.word	0x000568c0


	//   ....[202]....
        /*baf0*/ 	.word	0x00056900


	//   ....[203]....
        /*baf4*/ 	.word	0x00056960


	//   ....[204]....
        /*baf8*/ 	.word	0x000569a0


	//   ....[205]....
        /*bafc*/ 	.word	0x00056a00


	//   ....[206]....
        /*bb00*/ 	.word	0x00056a40


	//   ....[207]....
        /*bb04*/ 	.word	0x00056aa0


	//   ....[208]....
        /*bb08*/ 	.word	0x00056ae0


	//   ....[209]....
        /*bb0c*/ 	.word	0x00056b40


	//   ....[210]....
        /*bb10*/ 	.word	0x00056b80


	//   ....[211]....
        /*bb14*/ 	.word	0x00056be0


	//   ....[212]....
        /*bb18*/ 	.word	0x00056c20


	//   ....[213]....
        /*bb1c*/ 	.word	0x00056c80


	//   ....[214]....
        /*bb20*/ 	.word	0x00056ce0


	//   ....[215]....
        /*bb24*/ 	.word	0x00056d60


	//   ....[216]....
        /*bb28*/ 	.word	0x00056d80


	//   ....[217]....
        /*bb2c*/ 	.word	0x00056dc0


	//   ....[218]....
        /*bb30*/ 	.word	0x00056e00


	//   ....[219]....
        /*bb34*/ 	.word	0x00056e60


	//   ....[220]....
        /*bb38*/ 	.word	0x00056ec0


	//   ....[221]....
        /*bb3c*/ 	.word	0x00056f50


	//   ....[222]....
        /*bb40*/ 	.word	0x00056f80


	//   ....[223]....
        /*bb44*/ 	.word	0x00056fa0


	//   ....[224]....
        /*bb48*/ 	.word	0x00056fe0


	//   ....[225]....
        /*bb4c*/ 	.word	0x00057040


	//   ....[226]....
        /*bb50*/ 	.word	0x00057080


	//   ....[227]....
        /*bb54*/ 	.word	0x000570e0


	//   ....[228]....
        /*bb58*/ 	.word	0x00057120


	//   ....[229]....
        /*bb5c*/ 	.word	0x00057180


	//   ....[230]....
        /*bb60*/ 	.word	0x000571c0


	//   ....[231]....
        /*bb64*/ 	.word	0x00057220


	//   ....[232]....
        /*bb68*/ 	.word	0x00057260


	//   ....[233]....
        /*bb6c*/ 	.word	0x000572c0


	//   ....[234]....
        /*bb70*/ 	.word	0x00057300


	//   ....[235]....
        /*bb74*/ 	.word	0x00057360


	//   ....[236]....
        /*bb78*/ 	.word	0x000573a0


	//   ....[237]....
        /*bb7c*/ 	.word	0x00057400


	//   ....[238]....
        /*bb80*/ 	.word	0x00057440


	//   ....[239]....
        /*bb84*/ 	.word	0x000574a0


	//   ....[240]....
        /*bb88*/ 	.word	0x000574e0


	//   ....[241]....
        /*bb8c*/ 	.word	0x00057540


	//   ....[242]....
        /*bb90*/ 	.word	0x00057580


	//   ....[243]....
        /*bb94*/ 	.word	0x000575e0


	//   ....[244]....
        /*bb98*/ 	.word	0x00057620


	//   ....[245]....
        /*bb9c*/ 	.word	0x00057680


	//   ....[246]....
        /*bba0*/ 	.word	0x000576e0


	//   ....[247]....
        /*bba4*/ 	.word	0x00057760


	//   ....[248]....
        /*bba8*/ 	.word	0x00057780


	//   ....[249]....
        /*bbac*/ 	.word	0x000577c0


	//   ....[250]....
        /*bbb0*/ 	.word	0x00057800


	//   ....[251]....
        /*bbb4*/ 	.word	0x00057860


	//   ....[252]....
        /*bbb8*/ 	.word	0x00057910


	//   ....[253]....
        /*bbbc*/ 	.word	0x00057930


	//   ....[254]....
        /*bbc0*/ 	.word	0x000579b0


	//   ....[255]....
        /*bbc4*/ 	.word	0x000579d0


	//   ....[0]....
        /*bbc8*/ 	.word	0x00057a10


	//   ....[1]....
        /*bbcc*/ 	.word	0x00057a70


	//   ....[2]....
        /*bbd0*/ 	.word	0x00057ab0


	//   ....[3]....
        /*bbd4*/ 	.word	0x00057b10


	//   ....[4]....
        /*bbd8*/ 	.word	0x00057b50


	//   ....[5]....
        /*bbdc*/ 	.word	0x00057bb0


	//   ....[6]....
        /*bbe0*/ 	.word	0x00057bf0


	//   ....[7]....
        /*bbe4*/ 	.word	0x00057c50


	//   ....[8]....
        /*bbe8*/ 	.word	0x00057c90


	//   ....[9]....
        /*bbec*/ 	.word	0x00057cf0


	//   ....[10]....
        /*bbf0*/ 	.word	0x00057d30


	//   ....[11]....
        /*bbf4*/ 	.word	0x00057d90


	//   ....[12]....
        /*bbf8*/ 	.word	0x00057dd0


	//   ....[13]....
        /*bbfc*/ 	.word	0x00057e30


	//   ....[14]....
        /*bc00*/ 	.word	0x00057e70


	//   ....[15]....
        /*bc04*/ 	.word	0x00057ed0


	//   ....[16]....
        /*bc08*/ 	.word	0x00057f10


	//   ....[17]....
        /*bc0c*/ 	.word	0x00057f70


	//   ....[18]....
        /*bc10*/ 	.word	0x00057fb0


	//   ....[19]....
        /*bc14*/ 	.word	0x00058010


	//   ....[20]....
        /*bc18*/ 	.word	0x00058050


	//   ....[21]....
        /*bc1c*/ 	.word	0x000580b0


	//   ....[22]....
        /*bc20*/ 	.word	0x00058110


	//   ....[23]....
        /*bc24*/ 	.word	0x00058190


	//   ....[24]....
        /*bc28*/ 	.word	0x000581b0


	//   ....[25]....
        /*bc2c*/ 	.word	0x000581f0


	//   ....[26]....
        /*bc30*/ 	.word	0x00058230


	//   ....[27]....
        /*bc34*/ 	.word	0x00058290


	//   ....[28]....
        /*bc38*/ 	.word	0x000582f0


	//   ....[29]....
        /*bc3c*/ 	.word	0x00058380


	//   ....[30]....
        /*bc40*/ 	.word	0x000583b0


	//   ....[31]....
        /*bc44*/ 	.word	0x000583d0


	//   ....[32]....
        /*bc48*/ 	.word	0x00058410


	//   ....[33]....
        /*bc4c*/ 	.word	0x00058470


	//   ....[34]....
        /*bc50*/ 	.word	0x000584b0


	//   ....[35]....
        /*bc54*/ 	.word	0x00058510


	//   ....[36]....
        /*bc58*/ 	.word	0x00058550


	//   ....[37]....
        /*bc5c*/ 	.word	0x000585b0


	//   ....[38]....
        /*bc60*/ 	.word	0x000585f0


	//   ....[39]....
        /*bc64*/ 	.word	0x00058650


	//   ....[40]....
        /*bc68*/ 	.word	0x00058690


	//   ....[41]....
        /*bc6c*/ 	.word	0x000586f0


	//   ....[42]....
        /*bc70*/ 	.word	0x00058730


	//   ....[43]....
        /*bc74*/ 	.word	0x00058790


	//   ....[44]....
        /*bc78*/ 	.word	0x000587d0


	//   ....[45]....
        /*bc7c*/ 	.word	0x00058830


	//   ....[46]....
        /*bc80*/ 	.word	0x00058870


	//   ....[47]....
        /*bc84*/ 	.word	0x000588d0


	//   ....[48]....
        /*bc88*/ 	.word	0x00058910


	//   ....[49]....
        /*bc8c*/ 	.word	0x00058970


	//   ....[50]....
        /*bc90*/ 	.word	0x000589b0


	//   ....[51]....
        /*bc94*/ 	.word	0x00058a10


	//   ....[52]....
        /*bc98*/ 	.word	0x00058a50


	//   ....[53]....
        /*bc9c*/ 	.word	0x00058ab0


	//   ....[54]....
        /*bca0*/ 	.word	0x00058b10


	//   ....[55]....
        /*bca4*/ 	.word	0x00058b90


	//   ....[56]....
        /*bca8*/ 	.word	0x00058bb0


	//   ....[57]....
        /*bcac*/ 	.word	0x00058bf0


	//   ....[58]....
        /*bcb0*/ 	.word	0x00058c30


	//   ....[59]....
        /*bcb4*/ 	.word	0x00058c90


	//   ....[60]....
        /*bcb8*/ 	.word	0x00058d10


	//   ....[61]....
        /*bcbc*/ 	.word	0x00058d30


	//   ....[62]....
        /*bcc0*/ 	.word	0x00058db0


	//   ....[63]....
        /*bcc4*/ 	.word	0x00058dd0


	//   ....[64]....
        /*bcc8*/ 	.word	0x00058e10


	//   ....[65]....
        /*bccc*/ 	.word	0x00058e70


	//   ....[66]....
        /*bcd0*/ 	.word	0x00058eb0


	//   ....[67]....
        /*bcd4*/ 	.word	0x00058f10


	//   ....[68]....
        /*bcd8*/ 	.word	0x00058f50


	//   ....[69]....
        /*bcdc*/ 	.word	0x00058fb0


	//   ....[70]....
        /*bce0*/ 	.word	0x00058ff0


	//   ....[71]....
        /*bce4*/ 	.word	0x00059050


	//   ....[72]....
        /*bce8*/ 	.word	0x00059090


	//   ....[73]....
        /*bcec*/ 	.word	0x000590f0


	//   ....[74]....
        /*bcf0*/ 	.word	0x00059130


	//   ....[75]....
        /*bcf4*/ 	.word	0x00059190


	//   ....[76]....
        /*bcf8*/ 	.word	0x000591d0


	//   ....[77]....
        /*bcfc*/ 	.word	0x00059230


	//   ....[78]....
        /*bd00*/ 	.word	0x00059270


	//   ....[79]....
        /*bd04*/ 	.word	0x000592d0


	//   ....[80]....
        /*bd08*/ 	.word	0x00059310


	//   ....[81]....
        /*bd0c*/ 	.word	0x00059370


	//   ....[82]....
        /*bd10*/ 	.word	0x000593b0


	//   ....[83]....
        /*bd14*/ 	.word	0x00059410


	//   ....[84]....
        /*bd18*/ 	.word	0x00059450


	//   ....[85]....
        /*bd1c*/ 	.word	0x000594b0


	//   ....[86]....
        /*bd20*/ 	.word	0x00059510


	//   ....[87]....
        /*bd24*/ 	.word	0x00059590


	//   ....[88]....
        /*bd28*/ 	.word	0x000595b0


	//   ....[89]....
        /*bd2c*/ 	.word	0x000595f0


	//   ....[90]....
        /*bd30*/ 	.word	0x00059630


	//   ....[91]....
        /*bd34*/ 	.word	0x00059690


	//   ....[92]....
        /*bd38*/ 	.word	0x000596f0


	//   ....[93]....
        /*bd3c*/ 	.word	0x00059790


	//   ....[94]....
        /*bd40*/ 	.word	0x000597b0


	//   ....[95]....
        /*bd44*/ 	.word	0x000597d0


	//   ....[96]....
        /*bd48*/ 	.word	0x00059810


	//   ....[97]....
        /*bd4c*/ 	.word	0x00059870


	//   ....[98]....
        /*bd50*/ 	.word	0x000598b0


	//   ....[99]....
        /*bd54*/ 	.word	0x00059910


	//   ....[100]....
        /*bd58*/ 	.word	0x00059950


	//   ....[101]....
        /*bd5c*/ 	.word	0x000599b0


	//   ....[102]....
        /*bd60*/ 	.word	0x000599f0


	//   ....[103]....
        /*bd64*/ 	.word	0x00059a50


	//   ....[104]....
        /*bd68*/ 	.word	0x00059a90


	//   ....[105]....
        /*bd6c*/ 	.word	0x00059af0


	//   ....[106]....
        /*bd70*/ 	.word	0x00059b30


	//   ....[107]....
        /*bd74*/ 	.word	0x00059b90


	//   ....[108]....
        /*bd78*/ 	.word	0x00059bd0


	//   ....[109]....
        /*bd7c*/ 	.word	0x00059c30


	//   ....[110]....
        /*bd80*/ 	.word	0x00059c70


	//   ....[111]....
        /*bd84*/ 	.word	0x00059cd0


	//   ....[112]....
        /*bd88*/ 	.word	0x00059d10


	//   ....[113]....
        /*bd8c*/ 	.word	0x00059d70


	//   ....[114]....
        /*bd90*/ 	.word	0x00059db0


	//   ....[115]....
        /*bd94*/ 	.word	0x00059e10


	//   ....[116]....
        /*bd98*/ 	.word	0x00059e50


	//   ....[117]....
        /*bd9c*/ 	.word	0x00059eb0


	//   ....[118]....
        /*bda0*/ 	.word	0x00059f10


	//   ....[119]....
        /*bda4*/ 	.word	0x00059f90


	//   ....[120]....
        /*bda8*/ 	.word	0x00059fb0


	//   ....[121]....
        /*bdac*/ 	.word	0x00059ff0


	//   ....[122]....
        /*bdb0*/ 	.word	0x0005a030


	//   ....[123]....
        /*bdb4*/ 	.word	0x0005a090


	//   ....[124]....
        /*bdb8*/ 	.word	0x0005a140


	//   ....[125]....
        /*bdbc*/ 	.word	0x0005a160


	//   ....[126]....
        /*bdc0*/ 	.word	0x0005a1e0


	//   ....[127]....
        /*bdc4*/ 	.word	0x0005a200


	//   ....[128]....
        /*bdc8*/ 	.word	0x0005a240


	//   ....[129]....
        /*bdcc*/ 	.word	0x0005a2a0


	//   ....[130]....
        /*bdd0*/ 	.word	0x0005a2e0


	//   ....[131]....
        /*bdd4*/ 	.word	0x0005a340


	//   ....[132]....
        /*bdd8*/ 	.word	0x0005a380


	//   ....[133]....
        /*bddc*/ 	.word	0x0005a3e0


	//   ....[134]....
        /*bde0*/ 	.word	0x0005a420


	//   ....[135]....
        /*bde4*/ 	.word	0x0005a480


	//   ....[136]....
        /*bde8*/ 	.word	0x0005a4c0


	//   ....[137]....
        /*bdec*/ 	.word	0x0005a520


	//   ....[138]....
        /*bdf0*/ 	.word	0x0005a560


	//   ....[139]....
        /*bdf4*/ 	.word	0x0005a5c0


	//   ....[140]....
        /*bdf8*/ 	.word	0x0005a600


	//   ....[141]....
        /*bdfc*/ 	.word	0x0005a660


	//   ....[142]....
        /*be00*/ 	.word	0x0005a6a0


	//   ....[143]....
        /*be04*/ 	.word	0x0005a700


	//   ....[144]....
        /*be08*/ 	.word	0x0005a740


	//   ....[145]....
        /*be0c*/ 	.word	0x0005a7a0


	//   ....[146]....
        /*be10*/ 	.word	0x0005a7e0


	//   ....[147]....
        /*be14*/ 	.word	0x0005a840


	//   ....[148]....
        /*be18*/ 	.word	0x0005a880


	//   ....[149]....
        /*be1c*/ 	.word	0x0005a8e0


	//   ....[150]....
        /*be20*/ 	.word	0x0005a940


	//   ....[151]....
        /*be24*/ 	.word	0x0005a9c0


	//   ....[152]....
        /*be28*/ 	.word	0x0005a9e0


	//   ....[153]....
        /*be2c*/ 	.word	0x0005aa20


	//   ....[154]....
        /*be30*/ 	.word	0x0005aa60


	//   ....[155]....
        /*be34*/ 	.word	0x0005aac0


	//   ....[156]....
        /*be38*/ 	.word	0x0005ab40


	//   ....[157]....
        /*be3c*/ 	.word	0x0005abd0


	//   ....[158]....
        /*be40*/ 	.word	0x0005ac10


	//   ....[159]....
        /*be44*/ 	.word	0x0005ac30


	//   ....[160]....
        /*be48*/ 	.word	0x0005ac70


	//   ....[161]....
        /*be4c*/ 	.word	0x0005acd0


	//   ....[162]....
        /*be50*/ 	.word	0x0005ad10


	//   ....[163]....
        /*be54*/ 	.word	0x0005ad70


	//   ....[164]....
        /*be58*/ 	.word	0x0005ade0


	//   ....[165]....
        /*be5c*/ 	.word	0x0005ae50


	//   ....[166]....
        /*be60*/ 	.word	0x00060150


	//   ....[167]....
        /*be64*/ 	.word	0x00064390


	//   ....[168]....
        /*be68*/ 	.word	0x00064630


	//   ....[169]....
        /*be6c*/ 	.word	0x00064690


	//   ....[170]....
        /*be70*/ 	.word	0x000646d0


	//   ....[171]....
        /*be74*/ 	.word	0x00064730


	//   ....[172]....
        /*be78*/ 	.word	0x00064770


	//   ....[173]....
        /*be7c*/ 	.word	0x000647d0


	//   ....[174]....
        /*be80*/ 	.word	0x00064810


	//   ....[175]....
        /*be84*/ 	.word	0x00064870


	//   ....[176]....
        /*be88*/ 	.word	0x000648b0


	//   ....[177]....
        /*be8c*/ 	.word	0x00064910


	//   ....[178]....
        /*be90*/ 	.word	0x00064950


	//   ....[179]....
        /*be94*/ 	.word	0x000649e0


	//   ....[180]....
        /*be98*/ 	.word	0x00064a10


	//   ....[181]....
        /*be9c*/ 	.word	0x00064a30


	//   ....[182]....
        /*bea0*/ 	.word	0x00064ac0


	//   ....[183]....
        /*bea4*/ 	.word	0x00064b10


	//   ....[184]....
        /*bea8*/ 	.word	0x00064b80


	//   ....[185]....
        /*beac*/ 	.word	0x00064ba0


	//   ....[186]....
        /*beb0*/ 	.word	0x00064c20


	//   ....[187]....
        /*beb4*/ 	.word	0x00064c60


	//   ....[188]....
        /*beb8*/ 	.word	0x00064cc0


	//   ....[189]....
        /*bebc*/ 	.word	0x00064d70


	//   ....[190]....
        /*bec0*/ 	.word	0x00064da0


	//   ....[191]....
        /*bec4*/ 	.word	0x00064dc0


	//   ....[192]....
        /*bec8*/ 	.word	0x00064e40


	//   ....[193]....
        /*becc*/ 	.word	0x00064e80


	//   ....[194]....
        /*bed0*/ 	.word	0x00064ec0


	//   ....[195]....
        /*bed4*/ 	.word	0x00064f20


	//   ....[196]....
        /*bed8*/ 	.word	0x00064fa0


	//   ....[197]....
        /*bedc*/ 	.word	0x00064fe0


	//   ....[198]....
        /*bee0*/ 	.word	0x00065000


	//   ....[199]....
        /*bee4*/ 	.word	0x00065060


	//   ....[200]....
        /*bee8*/ 	.word	0x00065080


	//   ....[201]....
        /*beec*/ 	.word	0x000650e0


	//   ....[202]....
        /*bef0*/ 	.word	0x00065100


	//   ....[203]....
        /*bef4*/ 	.word	0x00065160


	//   ....[204]....
        /*bef8*/ 	.word	0x00065180


	//   ....[205]....
        /*befc*/ 	.word	0x000651e0


	//   ....[206]....
        /*bf00*/ 	.word	0x00065220


	//   ....[207]....
        /*bf04*/ 	.word	0x00065280


	//   ....[208]....
        /*bf08*/ 	.word	0x000652d0


	//   ....[209]....
        /*bf0c*/ 	.word	0x00065340


	//   ....[210]....
        /*bf10*/ 	.word	0x00065380


	//   ....[211]....
        /*bf14*/ 	.word	0x000653a0


	//   ....[212]....
        /*bf18*/ 	.word	0x000653c0


	//   ....[213]....
        /*bf1c*/ 	.word	0x00065430


	//   ....[214]....
        /*bf20*/ 	.word	0x00065470


	//   ....[215]....
        /*bf24*/ 	.word	0x000654a0


	//   ....[216]....
        /*bf28*/ 	.word	0x00065500


	//   ....[217]....
        /*bf2c*/ 	.word	0x00065520


	//   ....[218]....
        /*bf30*/ 	.word	0x00065540


	//   ....[219]....
        /*bf34*/ 	.word	0x000655a0


	//   ....[220]....
        /*bf38*/ 	.word	0x000655f0


	//   ....[221]....
        /*bf3c*/ 	.word	0x00065620


	//   ....[222]....
        /*bf40*/ 	.word	0x00065680


	//   ....[223]....
        /*bf44*/ 	.word	0x000656a0


	//   ....[224]....
        /*bf48*/ 	.word	0x000656c0


	//   ....[225]....
        /*bf4c*/ 	.word	0x00065720


	//   ....[226]....
        /*bf50*/ 	.word	0x00065740


	//   ....[227]....
        /*bf54*/ 	.word	0x000657a0


	//   ....[228]....
        /*bf58*/ 	.word	0x000657c0


	//   ....[229]....
        /*bf5c*/ 	.word	0x00065820


	//   ....[230]....
        /*bf60*/ 	.word	0x00065840


	//   ....[231]....
        /*bf64*/ 	.word	0x000658a0


	//   ....[232]....
        /*bf68*/ 	.word	0x000658c0


	//   ....[233]....
        /*bf6c*/ 	.word	0x00065920


	//   ....[234]....
        /*bf70*/ 	.word	0x00065940


	//   ....[235]....
        /*bf74*/ 	.word	0x000659a0


	//   ....[236]....
        /*bf78*/ 	.word	0x000659c0


	//   ....[237]....
        /*bf7c*/ 	.word	0x00065a20


	//   ....[238]....
        /*bf80*/ 	.word	0x00065a40


	//   ....[239]....
        /*bf84*/ 	.word	0x00065aa0


	//   ....[240]....
        /*bf88*/ 	.word	0x00065ac0


	//   ....[241]....
        /*bf8c*/ 	.word	0x00065b20


	//   ....[242]....
        /*bf90*/ 	.word	0x00065bc0


	//   ....[243]....
        /*bf94*/ 	.word	0x00065c30


	//   ....[244]....
        /*bf98*/ 	.word	0x00065d40


	//   ....[245]....
        /*bf9c*/ 	.word	0x00065d60


	//   ....[246]....
        /*bfa0*/ 	.word	0x00065d80


	//   ....[247]....
        /*bfa4*/ 	.word	0x00065da0


	//   ....[248]....
        /*bfa8*/ 	.word	0x00065dc0


	//   ....[249]....
        /*bfac*/ 	.word	0x00065de0


	//   ....[250]....
        /*bfb0*/ 	.word	0x00065e00


	//   ....[251]....
        /*bfb4*/ 	.word	0x00065e20


	//   ....[252]....
        /*bfb8*/ 	.word	0x00065e80


	//   ....[253]....
        /*bfbc*/ 	.word	0x00065eb0


	//   ....[254]....
        /*bfc0*/ 	.word	0x00066010


	//----- nvinfo : EIATTR_EXIT_INSTR_OFFSETS
	.align		4
.L_41:
        /*bfc4*/ 	.byte	0x04, 0x1c
        /*bfc6*/ 	.short	(.L_43 - .L_42)


	//   ....[0]....
.L_42:
        /*bfc8*/ 	.word	0x00078410


	//   ....[1]....
        /*bfcc*/ 	.word	0x00078430


	//----- nvinfo : EIATTR_REQNTID
	.align		4
.L_43:
        /*bfd0*/ 	.byte	0x04, 0x10
        /*bfd2*/ 	.short	(.L_45 - .L_44)
.L_44:
        /*bfd4*/ 	.word	0x00000020
        /*bfd8*/ 	.word	0x00000001
        /*bfdc*/ 	.word	0x00000001


	//----- nvinfo : EIATTR_CBANK_PARAM_SIZE
	.align		4
.L_45:
        /*bfe0*/ 	.byte	0x03, 0x19
        /*bfe2*/ 	.short	0x0050


	//----- nvinfo : EIATTR_PARAM_CBANK
	.align		4
        /*bfe4*/ 	.byte	0x04, 0x0a
        /*bfe6*/ 	.short	(.L_47 - .L_46)
	.align		4
.L_46:
        /*bfe8*/ 	.word	index@(.nv.constant0.matmul_kernel)
        /*bfec*/ 	.short	0x0210
        /*bfee*/ 	.short	0x0050


	//----- nvinfo : EIATTR_SW_WAR
	.align		4
.L_47:
        /*bff0*/ 	.byte	0x04, 0x36
        /*bff2*/ 	.short	(.L_49 - .L_48)
.L_48:
        /*bff4*/ 	.word	0x00000008
.L_49:


//--------------------- .nv.callgraph             --------------------------
	.section	.nv.callgraph,"",@"SHT_CUDA_CALLGRAPH"
	.align	4
	.sectionentsize	8
	.align		4
        /*0000*/ 	.word	0x00000000
	.align		4
        /*0004*/ 	.word	0xffffffff
	.align		4
        /*0008*/ 	.word	0x00000000
	.align		4
        /*000c*/ 	.word	0xfffffffe
	.align		4
        /*0010*/ 	.word	0x00000000
	.align		4
        /*0014*/ 	.word	0xfffffffd
	.align		4
        /*0018*/ 	.word	0x00000000
	.align		4
        /*001c*/ 	.word	0xfffffffc


//--------------------- .text.matmul_kernel       --------------------------
	.section	.text.matmul_kernel,"ax",@progbits
	.align	128
        .global         matmul_kernel
        .type           matmul_kernel,@function
        .size           matmul_kernel,(.L_x_3 - matmul_kernel)
        .other          matmul_kernel,@"STO_CUDA_ENTRY STV_DEFAULT"
matmul_kernel:
.text.matmul_kernel:
[----:B------:R-:W1:Y:S08]  /*0000*/  LDC R1, c[0x0][0x28] ;  /* 0x00000a00ff017b82 */ /* 0x000e700000000800 */
[----:B------:R-:W2:Y:S01]  /*0010*/  LDC.64 R2, c[0x0][0x228] ;  /* 0x00008a00ff027b82 */ /* 0x000ea20000000a00 */
[----:B------:R-:W3:Y:S01]  /*0020*/  S2R R7, SR_CTAID.X ;  /* 0x0000000000077919 */ /* 0x000ee20000002500 */
[----:B-1----:R-:W-:Y:S01]  /*0030*/  VIADD R1, R1, 0xffffcab8 ;  /* 0xffffcab801017836 */ /* 0x002fe20000000000 */
[----:B------:R-:W-:Y:S01]  /*0040*/  ULDC UR7, c[0x0][0x230] ;  /* 0x00008c0000077ab9 */ /* 0x000fe20000000800 */
[----:B------:R-:W-:Y:S01]  /*0050*/  ULDC UR5, c[0x0][0x230] ;  /* 0x00008c0000057ab9 */ /* 0x000fe20000000800 */
[----:B------:R-:W1:Y:S01]  /*0060*/  S2R R252, SR_TID.X ;  /* 0x0000000000fc7919 */ /* 0x000e620000002100 */
[----:B------:R-:W-:-:S02]  /*0070*/  UIADD3 UR7, UR7, 0x1f, URZ ;  /* 0x0000001f07077890 */ /* 0x000fc4000fffe03f */
[----:B------:R-:W4:Y:S01]  /*0080*/  LDC.64 R246, c[0x0][0x238] ;  /* 0x00008e00fff67b82 */ /* 0x000f220000000a00 */
[----:B------:R-:W-:Y:S01]  /*0090*/  ULDC UR10, c[0x0][0x240] ;  /* 0x00009000000a7ab9 */ /* 0x000fe20000000800 */
[----:B------:R-:W-:Y:S01]  /*00a0*/  UISETP.GT.AND UP0, UPT, UR7, 0x1f, UPT ;  /* 0x0000001f0700788c */ /* 0x000fe2000bf04270 */
[----:B------:R-:W-:Y:S01]  /*00b0*/  ULDC UR9, c[0x0][0x240] ;  /* 0x0000900000097ab9 */ /* 0x000fe20000000800 */
[----:B------:R-:W-:Y:S02]  /*00c0*/  ULDC UR8, c[0x0][0x240] ;  /* 0x0000900000087ab9 */ /* 0x000fe40000000800 */
[----:B------:R-:W-:Y:S01]  /*00d0*/  USEL UR4, URZ, 0x4, !UP0 ;  /* 0x000000043f047887 */ /* 0x000fe2000c000000 */
[----:B------:R-:W-:Y:S01]  /*00e0*/  ULDC UR60, c[0x0][0x240] ;  /* 0x00009000003c7ab9 */ /* 0x000fe20000000800 */
[----:B------:R-:W-:Y:S01]  /*00f0*/  ULDC UR6, c[0x0][0x240] ;  /* 0x0000900000067ab9 */ /* 0x000fe20000000800 */
[----:B------:R-:W-:Y:S01]  /*0100*/  ULDC UR61, c[0x0][0x240] ;  /* 0x00009000003d7ab9 */ /* 0x000fe20000000800 */
[----:B------:R-:W-:Y:S01]  /*0110*/  ULDC UR50, c[0x0][0x240] ;  /* 0x0000900000327ab9 */ /* 0x000fe20000000800 */
[----:B------:R-:W-:Y:S01]  /*0120*/  ULDC UR59, c[0x0][0x240] ;  /* 0x00009000003b7ab9 */ /* 0x000fe20000000800 */
[----:B------:R-:W-:Y:S01]  /*0130*/  ULDC UR57, c[0x0][0x240] ;  /* 0x0000900000397ab9 */ /* 0x000fe20000000800 */
[----:B------:R-:W-:Y:S01]  /*0140*/  ULDC UR56, c[0x0][0x240] ;  /* 0x0000900000387ab9 */ /* 0x000fe20000000800 */
[----:B------:R-:W-:Y:S01]  /*0150*/  ULDC UR26, c[0x0][0x240] ;  /* 0x00009000001a7ab9 */ /* 0x000fe20000000800 */
[----:B--2---:R-:W-:Y:S01]  /*0160*/  VIADD R0, R3, 0x3f ;  /* 0x0000003f03007836 */ /* 0x004fe20000000000 */
[----:B------:R-:W-:Y:S01]  /*0170*/  ULDC UR55, c[0x0][0x240] ;  /* 0x0000900000377ab9 */ /* 0x000fe20000000800 */
[----:B------:R-:W-:Y:S01]  /*0180*/  ULDC UR49, c[0x0][0x240] ;  /* 0x0000900000317ab9 */ /* 0x000fe20000000800 */
[----:B------:R-:W-:Y:S01]  /*0190*/  ULDC UR48, c[0x0][0x240] ;  /* 0x0000900000307ab9 */ /* 0x000fe20000000800 */
[----:B------:R-:W-:Y:S01]  /*01a0*/  ULDC UR31, c[0x0][0x240] ;  /* 0x00009000001f7ab9 */ /* 0x000fe20000000800 */
[----:B------:R-:W-:Y:S01]  /*01b0*/  SHF.R.S32.HI R5, RZ, 0x1f, R0 ;  /* 0x0000001fff057819 */ /* 0x000fe20000011400 */
[----:B------:R-:W-:Y:S01]  /*01c0*/  ULDC UR58, c[0x0][0x240] ;  /* 0x00009000003a7ab9 */ /* 0x000fe20000000800 */
[----:B------:R-:W-:Y:S01]  /*01d0*/  ULDC UR54, c[0x0][0x240] ;  /* 0x0000900000367ab9 */ /* 0x000fe20000000800 */
[----:B------:R-:W-:Y:S01]  /*01e0*/  ULDC UR43, c[0x0][0x240] ;  /* 0x00009000002b7ab9 */ /* 0x000fe20000000800 */
[----:B------:R-:W-:Y:S01]  /*01f0*/  LEA.HI R5, R5, R0, RZ, 0x6 ;  /* 0x0000000005057211 */ /* 0x000fe200078f30ff */
[----:B------:R-:W-:Y:S01]  /*0200*/  ULDC UR30, c[0x0][0x240] ;  /* 0x00009000001e7ab9 */ /* 0x000fe20000000800 */
[----:B---3--:R-:W-:Y:S01]  /*0210*/  IABS R10, R7 ;  /* 0x00000007000a7213 */ /* 0x008fe20000000000 */
[----:B------:R-:W-:Y:S01]  /*0220*/  ULDC UR53, c[0x0][0x240] ;  /* 0x0000900000357ab9 */ /* 0x000fe20000000800 */
[----:B------:R-:W-:Y:S01]  /*0230*/  SHF.R.S32.HI R5, RZ, 0x6, R5 ;  /* 0x00000006ff057819 */ /* 0x000fe20000011405 */
[----:B------:R-:W-:Y:S01]  /*0240*/  ULDC UR51, c[0x0][0x240] ;  /* 0x0000900000337ab9 */ /* 0x000fe20000000800 */
[----:B-1----:R-:W-:Y:S01]  /*0250*/  LOP3.LUT R250, R252, 0x1f, RZ, 0xc0, !PT ;  /* 0x0000001ffcfa7812 */ /* 0x002fe200078ec0ff */
[----:B------:R-:W-:Y:S01]  /*0260*/  ULDC UR25, c[0x0][0x240] ;  /* 0x0000900000197ab9 */ /* 0x000fe20000000800 */
[----:B------:R-:W-:Y:S01]  /*0270*/  ULDC UR32, c[0x0][0x240] ;  /* 0x0000900000207ab9 */ /* 0x000fe20000000800 */
[----:B------:R-:W-:Y:S01]  /*0280*/  IMAD.SHL.U32 R6, R5, 0x8, RZ ;  /* 0x0000000805067824 */ /* 0x000fe200078e00ff */
[----:B------:R-:W-:Y:S01]  /*0290*/  ULDC UR29, c[0x0][0x240] ;  /* 0x00009000001d7ab9 */ /* 0x000fe20000000800 */
[C---:B----4-:R-:W-:Y:S01]  /*02a0*/  IMAD R247, R250.reuse, R247, RZ ;  /* 0x000000f7faf77224 */ /* 0x050fe200078e02ff */
[----:B------:R-:W-:Y:S01]  /*02b0*/  ULDC UR16, c[0x0][0x240] ;  /* 0x0000900000107ab9 */ /* 0x000fe20000000800 */
[----:B------:R-:W-:Y:S01]  /*02c0*/  ULDC UR52, c[0x0][0x240] ;  /* 0x0000900000347ab9 */ /* 0x000fe20000000800 */
[-C--:B------:R-:W-:Y:S01]  /*02d0*/  IABS R9, R6.reuse ;  /* 0x0000000600097213 */ /* 0x080fe20000000000 */
[----:B------:R-:W-:Y:S01]  /*02e0*/  ULDC UR24, c[0x0][0x240] ;  /* 0x0000900000187ab9 */ /* 0x000fe20000000800 */
[----:B------:R-:W-:Y:S01]  /*02f0*/  IABS R12, R6 ;  /* 0x00000006000c7213 */ /* 0x000fe20000000000 */
[----:B------:R-:W-:Y:S01]  /*0300*/  ULDC UR47, c[0x0][0x240] ;  /* 0x00009000002f7ab9 */ /* 0x000fe20000000800 */
[----:B------:R-:W1:Y:S01]  /*0310*/  I2F.RP R0, R9 ;  /* 0x0000000900007306 */ /* 0x000e620000209400 */
        /* <DEDUP_REMOVED lines=14> */
[----:B-1----:R-:W1:Y:S01]  /*0400*/  MUFU.RCP R0, R0 ;  /* 0x0000000000007308 */ /* 0x002e620000001000 */
        /* <DEDUP_REMOVED lines=10> */
[----:B------:R-:W2:Y:S01]  /*04b0*/  LDC R146, c[0x0][0x230] ;  /* 0x00008c00ff927b82 */ /* 0x000ea20000000800 */
[----:B------:R-:W-:Y:S01]  /*04c0*/  ULDC UR13, c[0x0][0x240] ;  /* 0x00009000000d7ab9 */ /* 0x000fe20000000800 */
[----:B------:R-:W-:Y:S01]  /*04d0*/  ULDC UR12, c[0x0][0x240] ;  /* 0x00009000000c7ab9 */ /* 0x000fe20000000800 */
[----:B------:R-:W-:Y:S01]  /*04e0*/  ULDC UR11, c[0x0][0x240] ;  /* 0x00009000000b7ab9 */ /* 0x000fe20000000800 */
[----:B------:R-:W-:Y:S01]  /*04f0*/  IMAD.SHL.U32 R251, R250, 0x4, RZ ;  /* 0x00000004fafb7824 */ /* 0x000fe200078e00ff */
[----:B------:R-:W-:Y:S01]  /*0500*/  UISETP.GT.AND UP0, UPT, UR7, 0x3f, UPT ;  /* 0x0000003f0700788c */ /* 0x000fe2000bf04270 */
[----:B-1----:R-:W-:-:S02]  /*0510*/  VIADD R4, R0, 0xffffffe ;  /* 0x0ffffffe00047836 */ /* 0x002fc40000000000 */
[----:B------:R-:W-:Y:S01]  /*0520*/  IMAD.MOV R0, RZ, RZ, -R12 ;  /* 0x000000ffff007224 */ /* 0x000fe200078e0a0c */
[----:B------:R-:W1:Y:S01]  /*0530*/  LDC R145, c[0x0][0x230] ;  /* 0x00008c00ff917b82 */ /* 0x000e620000000800 */
[----:B------:R3:W4:Y:S01]  /*0540*/  F2I.FTZ.U32.TRUNC.NTZ R5, R4 ;  /* 0x0000000400057305 */ /* 0x000722000021f000 */
[C---:B------:R-:W-:Y:S02]  /*0550*/  IMAD R210, R246.reuse, 0x1d, RZ ;  /* 0x0000001df6d27824 */ /* 0x040fe400078e02ff */
[----:B------:R-:W-:-:S04]  /*0560*/  IMAD R242, R246, 0x1e, RZ ;  /* 0x0000001ef6f27824 */ /* 0x000fc800078e02ff */
[----:B------:R-:W5:Y:S01]  /*0570*/  LDC R147, c[0x0][0x230] ;  /* 0x00008c00ff937b82 */ /* 0x000f620000000800 */
[----:B---3--:R-:W-:Y:S02]  /*0580*/  IMAD.MOV.U32 R4, RZ, RZ, RZ ;  /* 0x000000ffff047224 */ /* 0x008fe400078e00ff */
[----:B--2---:R-:W-:-:S05]  /*0590*/  VIADD R146, R146, 0xffffffff ;  /* 0xffffffff92927836 */ /* 0x004fca0000000000 */
[----:B------:R-:W2:Y:S01]  /*05a0*/  LDC R148, c[0x0][0x230] ;  /* 0x00008c00ff947b82 */ /* 0x000ea20000000800 */
[----:B----4-:R-:W-:-:S04]  /*05b0*/  IMAD.MOV R8, RZ, RZ, -R5 ;  /* 0x000000ffff087224 */ /* 0x010fc800078e0a05 */
[----:B------:R-:W-:Y:S02]  /*05c0*/  IMAD R11, R8, R9, RZ ;  /* 0x00000009080b7224 */ /* 0x000fe400078e02ff */
[----:B------:R-:W-:Y:S01]  /*05d0*/  IMAD.MOV.U32 R8, RZ, RZ, R10 ;  /* 0x000000ffff087224 */ /* 0x000fe200078e000a */
[----:B------:R-:W3:Y:S01]  /*05e0*/  LDC R159, c[0x0][0x230] ;  /* 0x00008c00ff9f7b82 */ /* 0x000ee20000000800 */
[----:B------:R-:W-:-:S04]  /*05f0*/  IMAD.HI.U32 R5, R5, R11, R4 ;  /* 0x0000000b05057227 */ /* 0x000fc800078e0004 */
[----:B-1----:R-:W-:Y:S02]  /*0600*/  VIADD R163, R145, 0xfffffff3 ;  /* 0xfffffff391a37836 */ /* 0x002fe40000000000 */
[----:B------:R-:W-:Y:S01]  /*0610*/  IMAD.HI.U32 R5, R5, R8, RZ ;  /* 0x0000000805057227 */ /* 0x000fe200078e00ff */
[----:B------:R-:W1:Y:S03]  /*0620*/  LDC R166, c[0x0][0x230] ;  /* 0x00008c00ffa67b82 */ /* 0x000e660000000800 */
[----:B------:R-:W-:Y:S02]  /*0630*/  IMAD R0, R5, R0, R8 ;  /* 0x0000000005007224 */ /* 0x000fe400078e0208 */
[----:B-----5:R-:W-:-:S03]  /*0640*/  VIADD R147, R147, 0xfffffffb ;  /* 0xfffffffb93937836 */ /* 0x020fc60000000000 */
[----:B------:R-:W-:Y:S01]  /*0650*/  ISETP.GT.U32.AND P1, PT, R9, R0, PT ;  /* 0x000000000900720c */ /* 0x000fe20003f24070 */
[----:B--2---:R-:W-:Y:S01]  /*0660*/  VIADD R148, R148, 0xfffffff7 ;  /* 0xfffffff794947836 */ /* 0x004fe20000000000 */
[----:B------:R-:W2:Y:S08]  /*0670*/  LDC R167, c[0x0][0x230] ;  /* 0x00008c00ffa77b82 */ /* 0x000eb00000000800 */
[----:B------:R-:W4:Y:S03]  /*0680*/  LDC R214, c[0x0][0x230] ;  /* 0x00008c00ffd67b82 */ /* 0x000f260000000800 */
[----:B------:R-:W-:-:S02]  /*0690*/  @!P1 IMAD.IADD R0, R0, 0x1, -R9 ;  /* 0x0000000100009824 */ /* 0x000fc400078e0a09 */
[----:B------:R-:W-:Y:S01]  /*06a0*/  @!P1 VIADD R5, R5, 0x1 ;  /* 0x0000000105059836 */ /* 0x000fe20000000000 */
[----:B------:R-:W-:Y:S02]  /*06b0*/  ISETP.NE.AND P1, PT, R6, RZ, PT ;  /* 0x000000ff0600720c */ /* 0x000fe40003f25270 */
[----:B------:R-:W-:Y:S01]  /*06c0*/  ISETP.GE.U32.AND P0, PT, R0, R9, PT ;  /* 0x000000090000720c */ /* 0x000fe20003f06070 */
[----:B------:R-:W5:Y:S01]  /*06d0*/  LDC R216, c[0x0][0x230] ;  /* 0x00008c00ffd87b82 */ /* 0x000f620000000800 */
[----:B------:R-:W-:Y:S02]  /*06e0*/  LOP3.LUT R0, R7, R6, RZ, 0x3c, !PT ;  /* 0x0000000607007212 */ /* 0x000fe400078e3cff */
[----:B------:R-:W-:Y:S02]  /*06f0*/  IABS R9, R3 ;  /* 0x0000000300097213 */ /* 0x000fe40000000000 */
[----:B------:R-:W-:Y:S01]  /*0700*/  ISETP.GE.AND P2, PT, R0, RZ, PT ;  /* 0x000000ff0000720c */ /* 0x000fe20003f46270 */
[----:B------:R-:W-:-:S02]  /*0710*/  VIADD R0, R2, 0x1ff ;  /* 0x000001ff02007836 */ /* 0x000fc40000000000 */
[----:B------:R-:W5:Y:S04]  /*0720*/  LDC R215, c[0x0][0x230] ;  /* 0x00008c00ffd77b82 */ /* 0x000f680000000800 */
[----:B------:R-:W-:-:S04]  /*0730*/  @P0 IADD3 R5, R5, 0x1, RZ ;  /* 0x0000000105050810 */ /* 0x000fc80007ffe0ff */
[----:B------:R-:W3:Y:S01]  /*0740*/  LDC R249, c[0x0][0x230] ;  /* 0x00008c00fff97b82 */ /* 0x000ee20000000800 */
[----:B------:R-:W-:Y:S01]  /*0750*/  IMAD.MOV.U32 R4, RZ, RZ, R5 ;  /* 0x000000ffff047224 */ /* 0x000fe200078e0005 */
[----:B------:R-:W-:-:S03]  /*0760*/  SHF.R.S32.HI R5, RZ, 0x1f, R0 ;  /* 0x0000001fff057819 */ /* 0x000fc60000011400 */
[----:B------:R-:W-:Y:S01]  /*0770*/  @!P2 IMAD.MOV R4, RZ, RZ, -R4 ;  /* 0x000000ffff04a224 */ /* 0x000fe200078e0a04 */
[----:B------:R-:W-:Y:S02]  /*0780*/  @!P1 LOP3.LUT R4, RZ, R6, RZ, 0x33, !PT ;  /* 0x00000006ff049212 */ /* 0x000fe400078e33ff */
[----:B------:R-:W-:-:S03]  /*0790*/  LEA.HI R5, R5, R0, RZ, 0x9 ;  /* 0x0000000005057211 */ /* 0x000fc600078f48ff */
[----:B------:R-:W-:Y:S02]  /*07a0*/  IMAD.SHL.U32 R12, R4, 0x8, RZ ;  /* 0x00000008040c7824 */ /* 0x000fe400078e00ff */
[----:B------:R-:W-:-:S03]  /*07b0*/  IMAD.MOV R4, RZ, RZ, -R4 ;  /* 0x000000ffff047224 */ /* 0x000fc600078e0a04 */
[----:B------:R-:W-:Y:S01]  /*07c0*/  LEA.HI.SX32 R5, R5, -R12, 0x17 ;  /* 0x8000000c05057211 */ /* 0x000fe200078fbaff */
[----:B------:R-:W-:Y:S02]  /*07d0*/  IMAD R10, R6, R4, R7 ;  /* 0x00000004060a7224 */ /* 0x000fe400078e0207 */
[----:B------:R-:W-:Y:S01]  /*07e0*/  IMAD.MOV.U32 R4, RZ, RZ, RZ ;  /* 0x000000ffff047224 */ /* 0x000fe200078e00ff */
[----:B------:R-:W-:Y:S02]  /*07f0*/  VIMNMX R13, R5, 0x8, PT ;  /* 0x00000008050d7848 */ /* 0x000fe40003fe0100 */
[----:B------:R-:W-:Y:S02]  /*0800*/  IABS R6, R10 ;  /* 0x0000000a00067213 */ /* 0x000fe40000000000 */
[----:B------:R-:W-:Y:S01]  /*0810*/  IABS R11, R13 ;  /* 0x0000000d000b7213 */ /* 0x000fe20000000000 */
[----:B---3--:R-:W-:-:S03]  /*0820*/  VIADD R249, R249, 0xffffffe4 ;  /* 0xffffffe4f9f97836 */ /* 0x008fc60000000000 */
[----:B------:R-:W3:Y:S08]  /*0830*/  I2F.RP R0, R11 ;  /* 0x0000000b00007306 */ /* 0x000ef00000209400 */
[----:B---3--:R-:W3:Y:S02]  /*0840*/  MUFU.RCP R0, R0 ;  /* 0x0000000000007308 */ /* 0x008ee40000001000 */
[----:B---3--:R-:W-:-:S06]  /*0850*/  VIADD R5, R0, 0xffffffe ;  /* 0x0ffffffe00057836 */ /* 0x008fcc0000000000 */
[----:B------:R-:W3:Y:S02]  /*0860*/  F2I.FTZ.U32.TRUNC.NTZ R5, R5 ;  /* 0x0000000500057305 */ /* 0x000ee4000021f000 */
[----:B---3--:R-:W-:-:S04]  /*0870*/  IMAD.MOV R8, RZ, RZ, -R5 ;  /* 0x000000ffff087224 */ /* 0x008fc800078e0a05 */
[----:B------:R-:W-:Y:S01]  /*0880*/  IMAD R7, R8, R11, RZ ;  /* 0x0000000b08077224 */ /* 0x000fe200078e02ff */
[----:B------:R-:W-:-:S03]  /*0890*/  IABS R8, R13 ;  /* 0x0000000d00087213 */ /* 0x000fc60000000000 */
[----:B------:R-:W-:-:S04]  /*08a0*/  IMAD.HI.U32 R0, R5, R7, R4 ;  /* 0x0000000705007227 */ /* 0x000fc800078e0004 */
[----:B------:R-:W-:Y:S02]  /*08b0*/  IMAD.MOV.U32 R4, RZ, RZ, R9 ;  /* 0x000000ffff047224 */ /* 0x000fe400078e0009 */
[----:B------:R-:W-:Y:S02]  /*08c0*/  IMAD.MOV R7, RZ, RZ, -R8 ;  /* 0x000000ffff077224 */ /* 0x000fe400078e0a08 */
[----:B------:R-:W-:Y:S01]  /*08d0*/  IMAD.HI.U32 R5, R0, R6, RZ ;  /* 0x0000000600057227 */ /* 0x000fe200078e00ff */
[----:B------:R-:W3:Y:S01]  /*08e0*/  I2F.RP R9, R4 ;  /* 0x0000000400097306 */ /* 0x000ee20000209400 */
[----:B------:R-:W-:Y:S02]  /*08f0*/  IABS R0, R2 ;  /* 0x0000000200007213 */ /* 0x000fe40000000000 */
[----:B------:R-:W-:-:S05]  /*0900*/  IMAD R6, R5, R7, R6 ;  /* 0x0000000705067224 */ /* 0x000fca00078e0206 */
[----:B------:R-:W-:Y:S01]  /*0910*/  ISETP.GT.U32.AND P1, PT, R11, R6, PT ;  /* 0x000000060b00720c */ /* 0x000fe20003f24070 */
[----:B------:R-:W1:Y:S08]  /*0920*/  I2F.RP R8, R0 ;  /* 0x0000000000087306 */ /* 0x000e700000209400 */
[----:B---3--:R-:W3:Y:S04]  /*0930*/  MUFU.RCP R9, R9 ;  /* 0x0000000900097308 */ /* 0x008ee80000001000 */
[----:B------:R-:W-:Y:S01]  /*0940*/  @!P1 IADD3 R6, R6, -R11, RZ ;  /* 0x8000000b06069210 */ /* 0x000fe20007ffe0ff */
[----:B------:R-:W-:Y:S01]  /*0950*/  @!P1 VIADD R5, R5, 0x1 ;  /* 0x0000000105059836 */ /* 0x000fe20000000000 */
[----:B------:R-:W-:-:S02]  /*0960*/  ISETP.NE.AND P1, PT, R13, RZ, PT ;  /* 0x000000ff0d00720c */ /* 0x000fc40003f25270 */
[----:B------:R-:W-:Y:S01]  /*0970*/  ISETP.GE.U32.AND P0, PT, R6, R11, PT ;  /* 0x0000000b0600720c */ /* 0x000fe20003f06070 */
[----:B-1----:R-:W1:Y:S01]  /*0980*/  MUFU.RCP R8, R8 ;  /* 0x0000000800087308 */ /* 0x002e620000001000 */
[----:B------:R-:W-:-:S04]  /*0990*/  LOP3.LUT R6, R10, R13, RZ, 0x3c, !PT ;  /* 0x0000000d0a067212 */ /* 0x000fc800078e3cff */
[----:B------:R-:W-:Y:S01]  /*09a0*/  ISETP.GE.AND P2, PT, R6, RZ, PT ;  /* 0x000000ff0600720c */ /* 0x000fe20003f46270 */
[----:B------:R-:W-:Y:S02]  /*09b0*/  IMAD.MOV.U32 R6, RZ, RZ, RZ ;  /* 0x000000ffff067224 */ /* 0x000fe400078e00ff */
[----:B---3--:R-:W-:-:S04]  /*09c0*/  VIADD R7, R9, 0xffffffe ;  /* 0x0ffffffe09077836 */ /* 0x008fc80000000000 */
[----:B------:R-:W-:Y:S02]  /*09d0*/  @P0 VIADD R5, R5, 0x1 ;  /* 0x0000000105050836 */ /* 0x000fe40000000000 */
[----:B------:R-:W3:Y:S02]  /*09e0*/  F2I.FTZ.U32.TRUNC.NTZ R7, R7 ;  /* 0x0000000700077305 */ /* 0x000ee4000021f000 */
[----:B------:R-:W-:Y:S02]  /*09f0*/  IMAD.MOV.U32 R30, RZ, RZ, R5 ;  /* 0x000000ffff1e7224 */ /* 0x000fe400078e0005 */
[----:B-1----:R-:W-:Y:S02]  /*0a00*/  VIADD R16, R8, 0xffffffe ;  /* 0x0ffffffe08107836 */ /* 0x002fe40000000000 */
[----:B------:R-:W-:Y:S01]  /*0a10*/  @!P2 IMAD.MOV R30, RZ, RZ, -R30 ;  /* 0x000000ffff1ea224 */ /* 0x000fe200078e0a1e */
[----:B------:R-:W-:Y:S01]  /*0a20*/  @!P1 LOP3.LUT R30, RZ, R13, RZ, 0x33, !PT ;  /* 0x0000000dff1e9212 */ /* 0x000fe200078e33ff */
[----:B------:R-:W1:Y:S04]  /*0a30*/  F2I.FTZ.U32.TRUNC.NTZ R17, R16 ;  /* 0x0000001000117305 */ /* 0x000e68000021f000 */
[----:B------:R-:W-:-:S02]  /*0a40*/  IMAD.SHL.U32 R67, R30, 0x40, RZ ;  /* 0x000000401e437824 */ /* 0x000fc400078e00ff */
[----:B------:R-:W-:Y:S02]  /*0a50*/  IMAD.MOV R30, RZ, RZ, -R30 ;  /* 0x000000ffff1e7224 */ /* 0x000fe400078e0a1e */
[--C-:B---3--:R-:W-:Y:S01]  /*0a60*/  IMAD.MOV R25, RZ, RZ, -R7.reuse ;  /* 0x000000ffff197224 */ /* 0x108fe200078e0a07 */
[C---:B------:R-:W-:Y:S01]  /*0a70*/  IADD3 R32, R67.reuse, 0x13, RZ ;  /* 0x0000001343207810 */ /* 0x040fe20007ffe0ff */
[C---:B------:R-:W-:Y:S01]  /*0a80*/  VIADD R14, R67.reuse, 0x1 ;  /* 0x00000001430e7836 */ /* 0x040fe20000000000 */
[----:B------:R-:W-:Y:S01]  /*0a90*/  IADD3 R45, R67, 0x20, RZ ;  /* 0x00000020432d7810 */ /* 0x000fe20007ffe0ff */
[----:B------:R-:W-:Y:S01]  /*0aa0*/  IMAD R25, R25, R4, RZ ;  /* 0x0000000419197224 */ /* 0x000fe200078e02ff */
[----:B------:R-:W-:Y:S01]  /*0ab0*/  IABS R27, R32 ;  /* 0x00000020001b7213 */ /* 0x000fe20000000000 */
[----:B------:R-:W-:Y:S01]  /*0ac0*/  VIADD R15, R67, 0x2 ;  /* 0x00000002430f7836 */ /* 0x000fe20000000000 */
[----:B------:R-:W-:Y:S01]  /*0ad0*/  IABS R5, R14 ;  /* 0x0000000e00057213 */ /* 0x000fe20000000000 */
[----:B------:R-:W-:Y:S01]  /*0ae0*/  IMAD.HI.U32 R25, R7, R25, R6 ;  /* 0x0000001907197227 */ /* 0x000fe200078e0006 */
[----:B------:R-:W-:Y:S01]  /*0af0*/  ISETP.GE.AND P6, PT, R14, RZ, PT ;  /* 0x000000ff0e00720c */ /* 0x000fe20003fc6270 */
[----:B------:R3:W-:Y:S01]  /*0b00*/  STL [R1+0x1464], R67 ;  /* 0x0014644301007387 */ /* 0x0007e20000100800 */
[----:B------:R-:W-:Y:S01]  /*0b10*/  MOV R6, R5 ;  /* 0x0000000500067202 */ /* 0x000fe20000000f00 */
[----:B------:R-:W-:Y:S01]  /*0b20*/  VIADD R18, R67, 0x4 ;  /* 0x0000000443127836 */ /* 0x000fe20000000000 */
[----:B------:R-:W-:Y:S01]  /*0b30*/  IABS R8, R15 ;  /* 0x0000000f00087213 */ /* 0x000fe20000000000 */
[----:B------:R-:W-:Y:S01]  /*0b40*/  IMAD R30, R13, R30, R10 ;  /* 0x0000001e0d1e7224 */ /* 0x000fe200078e020a */
[----:B------:R-:W-:Y:S01]  /*0b50*/  ISETP.GE.AND P2, PT, R15, RZ, PT ;  /* 0x000000ff0f00720c */ /* 0x000fe20003f46270 */
[----:B------:R-:W-:Y:S01]  /*0b60*/  IMAD.HI.U32 R5, R25, R6, RZ ;  /* 0x0000000619057227 */ /* 0x000fe200078e00ff */
[----:B------:R-:W-:-:S02]  /*0b70*/  IABS R11, R18 ;  /* 0x00000012000b7213 */ /* 0x000fc40000000000 */
[----:B------:R-:W-:Y:S01]  /*0b80*/  IABS R42, R45 ;  /* 0x0000002d002a7213 */ /* 0x000fe20000000000 */
[----:B------:R-:W-:Y:S01]  /*0b90*/  IMAD.MOV R5, RZ, RZ, -R5 ;  /* 0x000000ffff057224 */ /* 0x000fe200078e0a05 */
[C---:B------:R-:W-:Y:S01]  /*0ba0*/  IADD3 R52, R67.reuse, 0x29, RZ ;  /* 0x0000002943347810 */ /* 0x040fe20007ffe0ff */
[C---:B------:R-:W-:Y:S01]  /*0bb0*/  VIADD R13, R67.reuse, 0x3 ;  /* 0x00000003430d7836 */ /* 0x040fe20000000000 */
[----:B------:R-:W-:Y:S01]  /*0bc0*/  IADD3 R66, R67, 0x32, RZ ;  /* 0x0000003243427810 */ /* 0x000fe20007ffe0ff */
[C---:B------:R-:W-:Y:S01]  /*0bd0*/  IMAD R5, R4.reuse, R5, R6 ;  /* 0x0000000504057224 */ /* 0x040fe200078e0206 */
[----:B------:R-:W-:Y:S01]  /*0be0*/  IABS R51, R52 ;  /* 0x0000003400337213 */ /* 0x000fe20000000000 */
[----:B------:R-:W-:Y:S01]  /*0bf0*/  IMAD.HI.U32 R6, R25, R8, RZ ;  /* 0x0000000819067227 */ /* 0x000fe200078e00ff */
[----:B------:R-:W-:Y:S02]  /*0c00*/  IABS R10, R13 ;  /* 0x0000000d000a7213 */ /* 0x000fe40000000000 */
[----:B------:R-:W-:Y:S01]  /*0c10*/  ISETP.GT.U32.AND P0, PT, R4, R5, PT ;  /* 0x000000050400720c */ /* 0x000fe20003f04070 */
[----:B------:R-:W-:Y:S01]  /*0c20*/  IMAD.MOV R9, RZ, RZ, -R6 ;  /* 0x000000ffff097224 */ /* 0x000fe200078e0a06 */
[----:B------:R-:W-:Y:S01]  /*0c30*/  IABS R91, R66 ;  /* 0x00000042005b7213 */ /* 0x000fe20000000000 */
[----:B-1----:R-:W-:-:S02]  /*0c40*/  IMAD.MOV R7, RZ, RZ, -R17 ;  /* 0x000000ffff077224 */ /* 0x002fc400078e0a11 */
[----:B------:R-:W-:Y:S02]  /*0c50*/  IMAD R6, R4, R9, R8 ;  /* 0x0000000904067224 */ /* 0x000fe400078e0208 */
[----:B------:R-:W-:-:S03]  /*0c60*/  IMAD.HI.U32 R8, R25, R11, RZ ;  /* 0x0000000b19087227 */ /* 0x000fc600078e00ff */
[----:B------:R-:W-:Y:S01]  /*0c70*/  ISETP.GT.U32.AND P1, PT, R4, R6, PT ;  /* 0x000000060400720c */ /* 0x000fe20003f24070 */
[----:B------:R-:W-:Y:S01]  /*0c80*/  IMAD.MOV.U32 R16, RZ, RZ, RZ ;  /* 0x000000ffff107224 */ /* 0x000fe200078e00ff */
[----:B------:R-:W-:Y:S01]  /*0c90*/  IADD3 R8, -R8, RZ, RZ ;  /* 0x000000ff08087210 */ /* 0x000fe20007ffe1ff */
[----:B------:R-:W-:Y:S02]  /*0ca0*/  IMAD R7, R7, R0, RZ ;  /* 0x0000000007077224 */ /* 0x000fe400078e02ff */
[----:B------:R-:W-:Y:S01]  /*0cb0*/  @!P0 IMAD.IADD R5, R5, 0x1, -R4 ;  /* 0x0000000105058824 */ /* 0x000fe200078e0a04 */
[----:B------:R-:W-:Y:S01]  /*0cc0*/  ISETP.GE.AND P0, PT, R13, RZ, PT ;  /* 0x000000ff0d00720c */ /* 0x000fe20003f06270 */
[----:B------:R-:W-:-:S03]  /*0cd0*/  IMAD.HI.U32 R16, R17, R7, R16 ;  /* 0x0000000711107227 */ /* 0x000fc600078e0010 */
[C---:B------:R-:W-:Y:S01]  /*0ce0*/  ISETP.GT.U32.AND P4, PT, R4.reuse, R5, PT ;  /* 0x000000050400720c */ /* 0x040fe20003f84070 */
[----:B------:R-:W-:Y:S02]  /*0cf0*/  IMAD R8, R4, R8, R11 ;  /* 0x0000000804087224 */ /* 0x000fe400078e020b */
[----:B------:R-:W-:-:S04]  /*0d00*/  IMAD.HI.U32 R7, R25, R10, RZ ;  /* 0x0000000a19077227 */ /* 0x000fc800078e00ff */
[----:B------:R-:W-:Y:S01]  /*0d10*/  @!P1 IMAD.IADD R6, R6, 0x1, -R4 ;  /* 0x0000000106069824 */ /* 0x000fe200078e0a04 */
[C---:B------:R-:W-:Y:S01]  /*0d20*/  ISETP.GT.U32.AND P1, PT, R4.reuse, R8, PT ;  /* 0x000000080400720c */ /* 0x040fe20003f24070 */
[----:B------:R-:W-:Y:S02]  /*0d30*/  IMAD.MOV R7, RZ, RZ, -R7 ;  /* 0x000000ffff077224 */ /* 0x000fe400078e0a07 */
[C---:B------:R-:W-:Y:S01]  /*0d40*/  VIADD R17, R67.reuse, 0x6 ;  /* 0x0000000643117836 */ /* 0x040fe20000000000 */
[C---:B------:R-:W-:Y:S01]  /*0d50*/  ISETP.GT.U32.AND P5, PT, R4.reuse, R6, PT ;  /* 0x000000060400720c */ /* 0x040fe20003fa4070 */
[C---:B------:R-:W-:Y:S02]  /*0d60*/  IMAD R7, R4.reuse, R7, R10 ;  /* 0x0000000704077224 */ /* 0x040fe400078e020a */
[C---:B------:R-:W-:Y:S01]  /*0d70*/  VIADD R19, R67.reuse, 0x7 ;  /* 0x0000000743137836 */ /* 0x040fe20000000000 */
[----:B------:R-:W-:Y:S01]  /*0d80*/  IABS R13, R17 ;  /* 0x00000011000d7213 */ /* 0x000fe20000000000 */
[----:B------:R-:W-:Y:S01]  /*0d90*/  VIADD R15, R67, 0x5 ;  /* 0x00000005430f7836 */ /* 0x000fe20000000000 */
[----:B------:R-:W-:Y:S01]  /*0da0*/  ISETP.GT.U32.AND P3, PT, R4, R7, PT ;  /* 0x000000070400720c */ /* 0x000fe20003f64070 */
[----:B------:R-:W-:Y:S01]  /*0db0*/  IMAD.IADD R30, R12, 0x1, R30 ;  /* 0x000000010c1e7824 */ /* 0x000fe200078e021e */
[----:B------:R-:W-:Y:S01]  /*0dc0*/  IABS R14, R19 ;  /* 0x00000013000e7213 */ /* 0x000fe20000000000 */
[----:B------:R-:W-:Y:S01]  /*0dd0*/  @!P1 IMAD.IADD R8, R8, 0x1, -R4 ;  /* 0x0000000108089824 */ /* 0x000fe200078e0a04 */
[----:B------:R-:W-:Y:S01]  /*0de0*/  IABS R12, R15 ;  /* 0x0000000f000c7213 */ /* 0x000fe20000000000 */
[----:B------:R-:W-:Y:S01]  /*0df0*/  IMAD.HI.U32 R10, R25, R13, RZ ;  /* 0x0000000d190a7227 */ /* 0x000fe200078e00ff */
[----:B------:R-:W-:-:S02]  /*0e00*/  LEA R138, R30, R250, 0x9 ;  /* 0x000000fa1e8a7211 */ /* 0x000fc400078e48ff */
[----:B------:R-:W-:Y:S01]  /*0e10*/  @!P5 IADD3 R6, R6, -R4, RZ ;  /* 0x800000040606d210 */ /* 0x000fe20007ffe0ff */
[----:B------:R-:W-:Y:S01]  /*0e20*/  IMAD.HI.U32 R11, R25, R14, RZ ;  /* 0x0000000e190b7227 */ /* 0x000fe200078e00ff */
[----:B------:R-:W-:Y:S02]  /*0e30*/  ISETP.GT.U32.AND P5, PT, R4, R8, PT ;  /* 0x000000080400720c */ /* 0x000fe40003fa4070 */
[C---:B------:R-:W-:Y:S01]  /*0e40*/  IADD3 R135, R138.reuse, 0x60, RZ ;  /* 0x000000608a877810 */ /* 0x040fe20007ffe0ff */
[----:B------:R-:W-:Y:S01]  /*0e50*/  IMAD.MOV R10, RZ, RZ, -R10 ;  /* 0x000000ffff0a7224 */ /* 0x000fe200078e0a0a */
[C---:B------:R-:W-:Y:S01]  /*0e60*/  IADD3 R131, R138.reuse, 0xe0, RZ ;  /* 0x000000e08a837810 */ /* 0x040fe20007ffe0ff */
[----:B------:R-:W-:Y:S01]  /*0e70*/  @!P3 IMAD.IADD R7, R7, 0x1, -R4 ;  /* 0x000000010707b824 */ /* 0x000fe200078e0a04 */
[----:B------:R-:W-:Y:S01]  /*0e80*/  ISETP.GE.AND P3, PT, R15, RZ, PT ;  /* 0x000000ff0f00720c */ /* 0x000fe20003f66270 */
[----:B------:R-:W-:Y:S01]  /*0e90*/  IMAD.HI.U32 R9, R25, R12, RZ ;  /* 0x0000000c19097227 */ /* 0x000fe200078e00ff */
[----:B------:R-:W-:-:S02]  /*0ea0*/  IADD3 R126, R138, 0x160, RZ ;  /* 0x000001608a7e7810 */ /* 0x000fc40007ffe0ff */
[C---:B------:R-:W-:Y:S01]  /*0eb0*/  ISETP.GT.U32.AND P1, PT, R4.reuse, R7, PT ;  /* 0x000000070400720c */ /* 0x040fe20003f24070 */
[----:B------:R-:W-:Y:S01]  /*0ec0*/  IMAD.MOV R11, RZ, RZ, -R11 ;  /* 0x000000ffff0b7224 */ /* 0x000fe200078e0a0b */
[----:B------:R-:W-:Y:S01]  /*0ed0*/  IABS R77, R126 ;  /* 0x0000007e004d7213 */ /* 0x000fe20000000000 */
[C---:B------:R-:W-:Y:S02]  /*0ee0*/  IMAD R10, R4.reuse, R10, R13 ;  /* 0x0000000a040a7224 */ /* 0x040fe400078e020d */
[----:B------:R-:W-:Y:S02]  /*0ef0*/  IMAD.MOV R9, RZ, RZ, -R9 ;  /* 0x000000ffff097224 */ /* 0x000fe400078e0a09 */
[C---:B------:R-:W-:Y:S02]  /*0f00*/  IMAD R11, R4.reuse, R11, R14 ;  /* 0x0000000b040b7224 */ /* 0x040fe400078e020e */
[----:B------:R-:W-:Y:S01]  /*0f10*/  @!P2 IMAD.MOV R6, RZ, RZ, -R6 ;  /* 0x000000ffff06a224 */ /* 0x000fe200078e0a06 */
[----:B------:R-:W-:Y:S01]  /*0f20*/  ISETP.GT.U32.AND P2, PT, R4, R10, PT ;  /* 0x0000000a0400720c */ /* 0x000fe20003f44070 */
[----:B------:R-:W-:Y:S01]  /*0f30*/  @!P4 IMAD.IADD R5, R5, 0x1, -R4 ;  /* 0x000000010505c824 */ /* 0x000fe200078e0a04 */
[----:B------:R-:W-:Y:S01]  /*0f40*/  ISETP.GE.AND P4, PT, R18, RZ, PT ;  /* 0x000000ff1200720c */ /* 0x000fe20003f86270 */
[----:B------:R-:W-:-:S02]  /*0f50*/  IMAD R9, R4, R9, R12 ;  /* 0x0000000904097224 */ /* 0x000fc400078e020c */
[--C-:B------:R-:W-:Y:S01]  /*0f60*/  @!P5 IMAD.IADD R8, R8, 0x1, -R4.reuse ;  /* 0x000000010808d824 */ /* 0x100fe200078e0a04 */
[C---:B------:R-:W-:Y:S01]  /*0f70*/  ISETP.GT.U32.AND P5, PT, R4.reuse, R11, PT ;  /* 0x0000000b0400720c */ /* 0x040fe20003fa4070 */
[----:B------:R-:W-:Y:S01]  /*0f80*/  @!P6 IMAD.MOV R5, RZ, RZ, -R5 ;  /* 0x000000ffff05e224 */ /* 0x000fe200078e0a05 */
[----:B------:R-:W-:Y:S01]  /*0f90*/  ISETP.GT.U32.AND P6, PT, R4, R9, PT ;  /* 0x000000090400720c */ /* 0x000fe20003fc4070 */
[----:B------:R-:W-:Y:S02]  /*0fa0*/  VIADD R21, R67, 0x9 ;  /* 0x0000000943157836 */ /* 0x000fe40000000000 */
[--C-:B------:R-:W-:Y:S01]  /*0fb0*/  @!P1 IMAD.IADD R7, R7, 0x1, -R4.reuse ;  /* 0x0000000107079824 */ /* 0x100fe200078e0a04 */
[----:B------:R-:W-:Y:S01]  /*0fc0*/  ISETP.GE.AND P1, PT, R17, RZ, PT ;  /* 0x000000ff1100720c */ /* 0x000fe20003f26270 */
[----:B------:R-:W-:Y:S01]  /*0fd0*/  @!P2 IMAD.IADD R10, R10, 0x1, -R4 ;  /* 0x000000010a0aa824 */ /* 0x000fe200078e0a04 */
[----:B------:R-:W-:Y:S01]  /*0fe0*/  IABS R17, R21 ;  /* 0x0000001500117213 */ /* 0x000fe20000000000 */
[----:B------:R-:W-:-:S02]  /*0ff0*/  VIADD R20, R67, 0x8 ;  /* 0x0000000843147836 */ /* 0x000fc40000000000 */
[----:B------:R-:W-:Y:S02]  /*1000*/  VIADD R23, R67, 0xb ;  /* 0x0000000b43177836 */ /* 0x000fe40000000000 */
[----:B------:R-:W-:Y:S01]  /*1010*/  @!P5 IMAD.IADD R11, R11, 0x1, -R4 ;  /* 0x000000010b0bd824 */ /* 0x000fe200078e0a04 */
[----:B------:R-:W-:Y:S01]  /*1020*/  ISETP.GT.U32.AND P5, PT, R4, R10, PT ;  /* 0x0000000a0400720c */ /* 0x000fe20003fa4070 */
[----:B------:R-:W-:Y:S01]  /*1030*/  IMAD.HI.U32 R13, R25, R17, RZ ;  /* 0x00000011190d7227 */ /* 0x000fe200078e00ff */
[----:B------:R-:W-:-:S03]  /*1040*/  IABS R14, R20 ;  /* 0x00000014000e7213 */ /* 0x000fc60000000000 */
[----:B------:R-:W-:Y:S01]  /*1050*/  @!P6 IMAD.IADD R9, R9, 0x1, -R4 ;  /* 0x000000010909e824 */ /* 0x000fe200078e0a04 */
[----:B------:R-:W-:Y:S01]  /*1060*/  ISETP.GE.AND P6, PT, R19, RZ, PT ;  /* 0x000000ff1300720c */ /* 0x000fe20003fc6270 */
[----:B------:R-:W-:Y:S01]  /*1070*/  IMAD.MOV R13, RZ, RZ, -R13 ;  /* 0x000000ffff0d7224 */ /* 0x000fe200078e0a0d */
[----:B------:R-:W-:Y:S01]  /*1080*/  IABS R19, R23 ;  /* 0x0000001700137213 */ /* 0x000fe20000000000 */
[----:B------:R-:W-:Y:S01]  /*1090*/  IMAD.HI.U32 R12, R25, R14, RZ ;  /* 0x0000000e190c7227 */ /* 0x000fe200078e00ff */
[----:B------:R-:W-:-:S03]  /*10a0*/  ISETP.GT.U32.AND P2, PT, R4, R9, PT ;  /* 0x000000090400720c */ /* 0x000fc60003f44070 */
[----:B------:R-:W-:Y:S01]  /*10b0*/  IMAD R13, R4, R13, R17 ;  /* 0x0000000d040d7224 */ /* 0x000fe200078e0211 */
[----:B------:R-:W-:Y:S01]  /*10c0*/  IADD3 R15, -R12, RZ, RZ ;  /* 0x000000ff0c0f7210 */ /* 0x000fe20007ffe1ff */
[----:B------:R-:W-:Y:S02]  /*10d0*/  @!P5 IMAD.IADD R10, R10, 0x1, -R4 ;  /* 0x000000010a0ad824 */ /* 0x000fe400078e0a04 */
[----:B------:R-:W-:Y:S01]  /*10e0*/  @!P0 IMAD.MOV R7, RZ, RZ, -R7 ;  /* 0x000000ffff078224 */ /* 0x000fe200078e0a07 */
[C---:B------:R-:W-:Y:S01]  /*10f0*/  ISETP.GT.U32.AND P5, PT, R4.reuse, R13, PT ;  /* 0x0000000d0400720c */ /* 0x040fe20003fa4070 */
[C---:B------:R-:W-:Y:S01]  /*1100*/  IMAD R12, R4.reuse, R15, R14 ;  /* 0x0000000f040c7224 */ /* 0x040fe200078e020e */
[C---:B------:R-:W-:Y:S01]  /*1110*/  ISETP.GT.U32.AND P0, PT, R4.reuse, R11, PT ;  /* 0x0000000b0400720c */ /* 0x040fe20003f04070 */
[----:B------:R-:W-:Y:S02]  /*1120*/  VIADD R22, R67, 0xa ;  /* 0x0000000a43167836 */ /* 0x000fe40000000000 */
[----:B------:R-:W-:Y:S01]  /*1130*/  @!P2 IMAD.IADD R9, R9, 0x1, -R4 ;  /* 0x000000010909a824 */ /* 0x000fe200078e0a04 */
[----:B------:R-:W-:Y:S01]  /*1140*/  ISETP.GT.U32.AND P2, PT, R4, R12, PT ;  /* 0x0000000c0400720c */ /* 0x000fe20003f44070 */
[----:B------:R-:W-:Y:S01]  /*1150*/  @!P4 IMAD.MOV R8, RZ, RZ, -R8 ;  /* 0x000000ffff08c224 */ /* 0x000fe200078e0a08 */
[----:B------:R-:W-:Y:S01]  /*1160*/  IABS R18, R22 ;  /* 0x0000001600127213 */ /* 0x000fe20000000000 */
[----:B------:R-:W-:-:S04]  /*1170*/  IMAD.HI.U32 R15, R25, R19, RZ ;  /* 0x00000013190f7227 */ /* 0x000fc800078e00ff */
[----:B------:R-:W-:Y:S02]  /*1180*/  @!P5 IMAD.IADD R13, R13, 0x1, -R4 ;  /* 0x000000010d0dd824 */ /* 0x000fe400078e0a04 */
[----:B------:R-:W-:Y:S02]  /*1190*/  VIADD R24, R67, 0xc ;  /* 0x0000000c43187836 */ /* 0x000fe40000000000 */
[----:B------:R-:W-:Y:S01]  /*11a0*/  IMAD.HI.U32 R14, R25, R18, RZ ;  /* 0x00000012190e7227 */ /* 0x000fe200078e00ff */
[----:B------:R-:W-:-:S03]  /*11b0*/  ISETP.GT.U32.AND P4, PT, R4, R13, PT ;  /* 0x0000000d0400720c */ /* 0x000fc60003f84070 */
[--C-:B------:R-:W-:Y:S01]  /*11c0*/  @!P2 IMAD.IADD R12, R12, 0x1, -R4.reuse ;  /* 0x000000010c0ca824 */ /* 0x100fe200078e0a04 */
[----:B------:R-:W-:Y:S01]  /*11d0*/  ISETP.GE.AND P2, PT, R21, RZ, PT ;  /* 0x000000ff1500720c */ /* 0x000fe20003f46270 */
[----:B------:R-:W-:Y:S02]  /*11e0*/  IMAD.MOV R15, RZ, RZ, -R15 ;  /* 0x000000ffff0f7224 */ /* 0x000fe400078e0a0f */
[----:B------:R-:W-:Y:S01]  /*11f0*/  @!P0 IMAD.IADD R11, R11, 0x1, -R4 ;  /* 0x000000010b0b8824 */ /* 0x000fe200078e0a04 */
[----:B------:R-:W-:Y:S01]  /*1200*/  ISETP.GE.AND P0, PT, R20, RZ, PT ;  /* 0x000000ff1400720c */ /* 0x000fe20003f06270 */
[----:B------:R-:W-:Y:S01]  /*1210*/  IMAD.MOV R17, RZ, RZ, -R14 ;  /* 0x000000ffff117224 */ /* 0x000fe200078e0a0e */
[C---:B------:R-:W-:Y:S01]  /*1220*/  ISETP.GT.U32.AND P5, PT, R4.reuse, R12, PT ;  /* 0x0000000c0400720c */ /* 0x040fe20003fa4070 */
[C---:B------:R-:W-:Y:S01]  /*1230*/  IMAD R15, R4.reuse, R15, R19 ;  /* 0x0000000f040f7224 */ /* 0x040fe200078e0213 */
[----:B------:R-:W-:Y:S01]  /*1240*/  IABS R20, R24 ;  /* 0x0000001800147213 */ /* 0x000fe20000000000 */
[----:B------:R-:W-:-:S02]  /*1250*/  IMAD R14, R4, R17, R18 ;  /* 0x00000011040e7224 */ /* 0x000fc400078e0212 */
[----:B------:R-:W-:Y:S01]  /*1260*/  @!P4 IMAD.IADD R13, R13, 0x1, -R4 ;  /* 0x000000010d0dc824 */ /* 0x000fe200078e0a04 */
[----:B------:R-:W-:Y:S01]  /*1270*/  MOV R18, R20 ;  /* 0x0000001400127202 */ /* 0x000fe20000000f00 */
[----:B------:R-:W-:Y:S01]  /*1280*/  @!P3 IMAD.MOV R9, RZ, RZ, -R9 ;  /* 0x000000ffff09b224 */ /* 0x000fe200078e0a09 */
[C---:B------:R-:W-:Y:S01]  /*1290*/  ISETP.GT.U32.AND P4, PT, R4.reuse, R15, PT ;  /* 0x0000000f0400720c */ /* 0x040fe20003f84070 */
[----:B------:R-:W-:Y:S01]  /*12a0*/  VIADD R20, R67, 0xd ;  /* 0x0000000d43147836 */ /* 0x000fe20000000000 */
[----:B------:R-:W-:Y:S01]  /*12b0*/  ISETP.GT.U32.AND P3, PT, R4, R14, PT ;  /* 0x0000000e0400720c */ /* 0x000fe20003f64070 */
[----:B------:R-:W-:-:S03]  /*12c0*/  IMAD.HI.U32 R17, R25, R18, RZ ;  /* 0x0000001219117227 */ /* 0x000fc600078e00ff */
[----:B------:R-:W-:Y:S01]  /*12d0*/  IABS R19, R20 ;  /* 0x0000001400137213 */ /* 0x000fe20000000000 */
[----:B------:R-:W-:Y:S01]  /*12e0*/  @!P5 IMAD.IADD R12, R12, 0x1, -R4 ;  /* 0x000000010c0cd824 */ /* 0x000fe200078e0a04 */
[----:B------:R-:W-:Y:S01]  /*12f0*/  ISETP.GE.AND P5, PT, R24, RZ, PT ;  /* 0x000000ff1800720c */ /* 0x000fe20003fa6270 */
[----:B------:R-:W-:Y:S02]  /*1300*/  IMAD.MOV R17, RZ, RZ, -R17 ;  /* 0x000000ffff117224 */ /* 0x000fe400078e0a11 */
[----:B------:R-:W-:Y:S01]  /*1310*/  @!P0 IMAD.MOV R12, RZ, RZ, -R12 ;  /* 0x000000ffff0c8224 */ /* 0x000fe200078e0a0c */
[----:B------:R-:W-:Y:S01]  /*1320*/  ISETP.GE.AND P0, PT, R20, RZ, PT ;  /* 0x000000ff1400720c */ /* 0x000fe20003f06270 */
[----:B------:R-:W-:Y:S02]  /*1330*/  IMAD R17, R4, R17, R18 ;  /* 0x0000001104117224 */ /* 0x000fe400078e0212 */
[----:B------:R-:W-:Y:S01]  /*1340*/  VIADD R20, R67, 0xe ;  /* 0x0000000e43147836 */ /* 0x000fe20000000000 */
[----:B------:R-:W-:Y:S01]  /*1350*/  @!P3 IADD3 R14, R14, -R4, RZ ;  /* 0x800000040e0eb210 */ /* 0x000fe20007ffe0ff */
[----:B------:R-:W-:-:S02]  /*1360*/  @!P4 IMAD.IADD R15, R15, 0x1, -R4 ;  /* 0x000000010f0fc824 */ /* 0x000fc400078e0a04 */
[----:B------:R-:W-:Y:S01]  /*1370*/  IMAD.HI.U32 R18, R25, R19, RZ ;  /* 0x0000001319127227 */ /* 0x000fe200078e00ff */
[----:B------:R-:W-:Y:S02]  /*1380*/  IABS R21, R20 ;  /* 0x0000001400157213 */ /* 0x000fe40000000000 */
[C---:B------:R-:W-:Y:S01]  /*1390*/  ISETP.GT.U32.AND P4, PT, R4.reuse, R15, PT ;  /* 0x0000000f0400720c */ /* 0x040fe20003f84070 */
[----:B------:R-:W-:Y:S01]  /*13a0*/  @!P2 IMAD.MOV R13, RZ, RZ, -R13 ;  /* 0x000000ffff0da224 */ /* 0x000fe200078e0a0d */
[C---:B------:R-:W-:Y:S01]  /*13b0*/  ISETP.GT.U32.AND P2, PT, R4.reuse, R17, PT ;  /* 0x000000110400720c */ /* 0x040fe20003f44070 */
[----:B------:R-:W-:Y:S01]  /*13c0*/  IMAD.MOV R18, RZ, RZ, -R18 ;  /* 0x000000ffff127224 */ /* 0x000fe200078e0a12 */
[C---:B------:R-:W-:Y:S01]  /*13d0*/  ISETP.GT.U32.AND P3, PT, R4.reuse, R14, PT ;  /* 0x0000000e0400720c */ /* 0x040fe20003f64070 */
[----:B------:R-:W-:Y:S01]  /*13e0*/  @!P6 IMAD.MOV R11, RZ, RZ, -R11 ;  /* 0x000000ffff0be224 */ /* 0x000fe200078e0a0b */
[----:B------:R-:W-:Y:S01]  /*13f0*/  ISETP.GE.AND P6, PT, R23, RZ, PT ;  /* 0x000000ff1700720c */ /* 0x000fe20003fc6270 */
[----:B------:R-:W-:-:S02]  /*1400*/  IMAD R18, R4, R18, R19 ;  /* 0x0000001204127224 */ /* 0x000fc400078e0213 */
[----:B------:R-:W-:-:S04]  /*1410*/  IMAD.HI.U32 R19, R25, R21, RZ ;  /* 0x0000001519137227 */ /* 0x000fc800078e00ff */
[----:B------:R-:W-:Y:S01]  /*1420*/  @!P1 IMAD.MOV R10, RZ, RZ, -R10 ;  /* 0x000000ffff0a9224 */ /* 0x000fe200078e0a0a */
[----:B------:R-:W-:Y:S01]  /*1430*/  ISETP.GE.AND P1, PT, R22, RZ, PT ;  /* 0x000000ff1600720c */ /* 0x000fe20003f26270 */
[----:B------:R-:W-:Y:S02]  /*1440*/  IMAD.MOV R19, RZ, RZ, -R19 ;  /* 0x000000ffff137224 */ /* 0x000fe400078e0a13 */
[--C-:B------:R-:W-:Y:S02]  /*1450*/  @!P2 IMAD.IADD R17, R17, 0x1, -R4.reuse ;  /* 0x000000011111a824 */ /* 0x100fe400078e0a04 */
[----:B------:R-:W-:Y:S02]  /*1460*/  VIADD R23, R67, 0xf ;  /* 0x0000000f43177836 */ /* 0x000fe40000000000 */
[--C-:B------:R-:W-:Y:S01]  /*1470*/  @!P4 IMAD.IADD R15, R15, 0x1, -R4.reuse ;  /* 0x000000010f0fc824 */ /* 0x100fe200078e0a04 */
[C---:B------:R-:W-:Y:S01]  /*1480*/  ISETP.GT.U32.AND P2, PT, R4.reuse, R17, PT ;  /* 0x000000110400720c */ /* 0x040fe20003f44070 */
[----:B------:R-:W-:Y:S01]  /*1490*/  IMAD R19, R4, R19, R21 ;  /* 0x0000001304137224 */ /* 0x000fe200078e0215 */
[----:B------:R-:W-:Y:S01]  /*14a0*/  IABS R22, R23 ;  /* 0x0000001700167213 */ /* 0x000fe20000000000 */
[----:B------:R-:W-:Y:S01]  /*14b0*/  @!P3 IMAD.IADD R14, R14, 0x1, -R4 ;  /* 0x000000010e0eb824 */ /* 0x000fe200078e0a04 */
[----:B------:R-:W-:Y:S01]  /*14c0*/  ISETP.GE.AND P3, PT, R20, RZ, PT ;  /* 0x000000ff1400720c */ /* 0x000fe20003f66270 */
[----:B------:R-:W-:Y:S01]  /*14d0*/  @!P6 IMAD.MOV R15, RZ, RZ, -R15 ;  /* 0x000000ffff0fe224 */ /* 0x000fe200078e0a0f */
[----:B------:R-:W-:Y:S01]  /*14e0*/  ISETP.GT.U32.AND P6, PT, R4, R19, PT ;  /* 0x000000130400720c */ /* 0x000fe20003fc4070 */
[----:B------:R-:W-:Y:S01]  /*14f0*/  VIADD R24, R67, 0x10 ;  /* 0x0000001043187836 */ /* 0x000fe20000000000 */
[----:B------:R-:W-:Y:S01]  /*1500*/  @!P1 IADD3 R14, -R14, RZ, RZ ;  /* 0x000000ff0e0e9210 */ /* 0x000fe20007ffe1ff */
[----:B------:R-:W-:Y:S01]  /*1510*/  IMAD.HI.U32 R20, R25, R22, RZ ;  /* 0x0000001619147227 */ /* 0x000fe200078e00ff */
[----:B------:R-:W-:-:S02]  /*1520*/  ISETP.GT.U32.AND P1, PT, R4, R18, PT ;  /* 0x000000120400720c */ /* 0x000fc40003f24070 */
[----:B------:R-:W-:Y:S01]  /*1530*/  ISETP.GE.AND P4, PT, R23, RZ, PT ;  /* 0x000000ff1700720c */ /* 0x000fe20003f86270 */
[----:B------:R-:W-:Y:S01]  /*1540*/  VIADD R29, R67, 0x11 ;  /* 0x00000011431d7836 */ /* 0x000fe20000000000 */
[----:B------:R-:W-:Y:S01]  /*1550*/  IABS R23, R24 ;  /* 0x0000001800177213 */ /* 0x000fe20000000000 */
[----:B------:R-:W-:Y:S02]  /*1560*/  IMAD.MOV R21, RZ, RZ, -R20 ;  /* 0x000000ffff157224 */ /* 0x000fe400078e0a14 */
[----:B------:R-:W-:Y:S01]  /*1570*/  @!P2 IMAD.IADD R17, R17, 0x1, -R4 ;  /* 0x000000011111a824 */ /* 0x000fe200078e0a04 */
[----:B------:R-:W-:Y:S01]  /*1580*/  ISETP.GE.AND P2, PT, R24, RZ, PT ;  /* 0x000000ff1800720c */ /* 0x000fe20003f46270 */
[----:B------:R-:W-:Y:S01]  /*1590*/  IMAD R20, R4, R21, R22 ;  /* 0x0000001504147224 */ /* 0x000fe200078e0216 */
[----:B------:R-:W-:Y:S01]  /*15a0*/  IABS R24, R29 ;  /* 0x0000001d00187213 */ /* 0x000fe20000000000 */
[----:B------:R-:W-:Y:S02]  /*15b0*/  @!P6 IMAD.IADD R19, R19, 0x1, -R4 ;  /* 0x000000011313e824 */ /* 0x000fe400078e0a04 */
[----:B------:R-:W-:-:S03]  /*15c0*/  IMAD.HI.U32 R21, R25, R23, RZ ;  /* 0x0000001719157227 */ /* 0x000fc600078e00ff */
[----:B------:R-:W-:Y:S01]  /*15d0*/  ISETP.GT.U32.AND P6, PT, R4, R19, PT ;  /* 0x000000130400720c */ /* 0x000fe20003fc4070 */
[----:B------:R-:W-:Y:S02]  /*15e0*/  @!P1 IMAD.IADD R18, R18, 0x1, -R4 ;  /* 0x0000000112129824 */ /* 0x000fe400078e0a04 */
[----:B------:R-:W-:Y:S02]  /*15f0*/  IMAD.MOV R21, RZ, RZ, -R21 ;  /* 0x000000ffff157224 */ /* 0x000fe400078e0a15 */
[----:B------:R-:W-:Y:S01]  /*1600*/  IMAD.HI.U32 R22, R25, R24, RZ ;  /* 0x0000001819167227 */ /* 0x000fe200078e00ff */
[----:B------:R-:W-:-:S03]  /*1610*/  ISETP.GT.U32.AND P1, PT, R4, R18, PT ;  /* 0x000000120400720c */ /* 0x000fc60003f24070 */
[C---:B------:R-:W-:Y:S02]  /*1620*/  IMAD R21, R4.reuse, R21, R23 ;  /* 0x0000001504157224 */ /* 0x040fe400078e0217 */
[----:B------:R-:W-:Y:S02]  /*1630*/  IMAD.MOV R23, RZ, RZ, -R22 ;  /* 0x000000ffff177224 */ /* 0x000fe400078e0a16 */
[----:B------:R-:W-:Y:S02]  /*1640*/  @!P6 IMAD.IADD R19, R19, 0x1, -R4 ;  /* 0x000000011313e824 */ /* 0x000fe400078e0a04 */
[C---:B------:R-:W-:Y:S02]  /*1650*/  IMAD R22, R4.reuse, R23, R24 ;  /* 0x0000001704167224 */ /* 0x040fe400078e0218 */
[----:B------:R-:W-:Y:S01]  /*1660*/  @!P5 IMAD.MOV R17, RZ, RZ, -R17 ;  /* 0x000000ffff11d224 */ /* 0x000fe200078e0a11 */
[----:B------:R-:W-:Y:S01]  /*1670*/  ISETP.GT.U32.AND P5, PT, R4, R20, PT ;  /* 0x000000140400720c */ /* 0x000fe20003fa4070 */
[----:B------:R-:W-:Y:S01]  /*1680*/  @!P1 IMAD.IADD R18, R18, 0x1, -R4 ;  /* 0x0000000112129824 */ /* 0x000fe200078e0a04 */
[C---:B------:R-:W-:Y:S01]  /*1690*/  ISETP.GT.U32.AND P6, PT, R4.reuse, R22, PT ;  /* 0x000000160400720c */ /* 0x040fe20003fc4070 */
[C---:B------:R-:W-:Y:S01]  /*16a0*/  VIADD R31, R67.reuse, 0x12 ;  /* 0x00000012431f7836 */ /* 0x040fe20000000000 */
[----:B------:R-:W-:Y:S01]  /*16b0*/  ISETP.GT.U32.AND P1, PT, R4, R21, PT ;  /* 0x000000150400720c */ /* 0x000fe20003f24070 */
[----:B------:R-:W-:Y:S01]  /*16c0*/  VIADD R33, R67, 0x14 ;  /* 0x0000001443217836 */ /* 0x000fe20000000000 */
[----:B------:R-:W-:Y:S01]  /*16d0*/  @!P3 IADD3 R19, -R19, RZ, RZ ;  /* 0x000000ff1313b210 */ /* 0x000fe20007ffe1ff */
[----:B------:R-:W-:Y:S01]  /*16e0*/  IMAD.HI.U32 R24, R25, R27, RZ ;  /* 0x0000001b19187227 */ /* 0x000fe200078e00ff */
[----:B------:R-:W-:-:S02]  /*16f0*/  IABS R26, R31 ;  /* 0x0000001f001a7213 */ /* 0x000fc40000000000 */
[----:B------:R-:W-:Y:S01]  /*1700*/  IABS R28, R33 ;  /* 0x00000021001c7213 */ /* 0x000fe20000000000 */
[----:B------:R-:W-:Y:S01]  /*1710*/  IMAD.MOV R24, RZ, RZ, -R24 ;  /* 0x000000ffff187224 */ /* 0x000fe200078e0a18 */
[----:B------:R-:W-:Y:S01]  /*1720*/  ISETP.GE.AND P3, PT, R31, RZ, PT ;  /* 0x000000ff1f00720c */ /* 0x000fe20003f66270 */
[--C-:B------:R-:W-:Y:S02]  /*1730*/  @!P5 IMAD.IADD R20, R20, 0x1, -R4.reuse ;  /* 0x000000011414d824 */ /* 0x100fe400078e0a04 */
[--C-:B------:R-:W-:Y:S02]  /*1740*/  @!P6 IMAD.IADD R22, R22, 0x1, -R4.reuse ;  /* 0x000000011616e824 */ /* 0x100fe400078e0a04 */
[----:B------:R-:W-:Y:S01]  /*1750*/  @!P1 IMAD.IADD R21, R21, 0x1, -R4 ;  /* 0x0000000115159824 */ /* 0x000fe200078e0a04 */
[C---:B------:R-:W-:Y:S01]  /*1760*/  ISETP.GT.U32.AND P5, PT, R4.reuse, R20, PT ;  /* 0x000000140400720c */ /* 0x040fe20003fa4070 */
[----:B------:R-:W-:Y:S01]  /*1770*/  IMAD.HI.U32 R23, R25, R26, RZ ;  /* 0x0000001a19177227 */ /* 0x000fe200078e00ff */
[----:B------:R-:W-:-:S02]  /*1780*/  ISETP.GT.U32.AND P6, PT, R4, R22, PT ;  /* 0x000000160400720c */ /* 0x000fc40003fc4070 */
[C---:B------:R-:W-:Y:S01]  /*1790*/  ISETP.GT.U32.AND P1, PT, R4.reuse, R21, PT ;  /* 0x000000150400720c */ /* 0x040fe20003f24070 */
[----:B------:R-:W-:Y:S02]  /*17a0*/  IMAD.MOV R23, RZ, RZ, -R23 ;  /* 0x000000ffff177224 */ /* 0x000fe400078e0a17 */
[C---:B------:R-:W-:Y:S02]  /*17b0*/  IMAD R24, R4.reuse, R24, R27 ;  /* 0x0000001804187224 */ /* 0x040fe400078e021b */
[----:B------:R-:W-:Y:S02]  /*17c0*/  IMAD R23, R4, R23, R26 ;  /* 0x0000001704177224 */ /* 0x000fe400078e021a */
[----:B------:R-:W-:-:S04]  /*17d0*/  IMAD.HI.U32 R26, R25, R28, RZ ;  /* 0x0000001c191a7227 */ /* 0x000fc800078e00ff */
[----:B------:R-:W-:Y:S01]  /*17e0*/  @!P0 IMAD.MOV R18, RZ, RZ, -R18 ;  /* 0x000000ffff128224 */ /* 0x000fe200078e0a12 */
[----:B------:R-:W-:Y:S01]  /*17f0*/  ISETP.GE.AND P0, PT, R29, RZ, PT ;  /* 0x000000ff1d00720c */ /* 0x000fe20003f06270 */
[----:B------:R-:W-:Y:S01]  /*1800*/  @!P6 IMAD.IADD R22, R22, 0x1, -R4 ;  /* 0x000000011616e824 */ /* 0x000fe200078e0a04 */
[----:B------:R-:W-:Y:S01]  /*1810*/  ISETP.GT.U32.AND P6, PT, R4, R24, PT ;  /* 0x000000180400720c */ /* 0x000fe20003fc4070 */
[----:B------:R-:W-:Y:S02]  /*1820*/  IMAD.MOV R29, RZ, RZ, -R26 ;  /* 0x000000ffff1d7224 */ /* 0x000fe400078e0a1a */
[--C-:B------:R-:W-:Y:S01]  /*1830*/  @!P1 IMAD.IADD R21, R21, 0x1, -R4.reuse ;  /* 0x0000000115159824 */ /* 0x100fe200078e0a04 */
[----:B------:R-:W-:Y:S01]  /*1840*/  ISETP.GE.AND P1, PT, R32, RZ, PT ;  /* 0x000000ff2000720c */ /* 0x000fe20003f26270 */
[----:B------:R-:W-:Y:S01]  /*1850*/  @!P5 IMAD.IADD R20, R20, 0x1, -R4 ;  /* 0x000000011414d824 */ /* 0x000fe200078e0a04 */
[----:B------:R-:W-:Y:S01]  /*1860*/  ISETP.GT.U32.AND P5, PT, R4, R23, PT ;  /* 0x000000170400720c */ /* 0x000fe20003fa4070 */
[----:B------:R-:W-:-:S02]  /*1870*/  VIADD R32, R67, 0x15 ;  /* 0x0000001543207836 */ /* 0x000fc40000000000 */
[----:B------:R-:W-:Y:S02]  /*1880*/  IMAD R26, R4, R29, R28 ;  /* 0x0000001d041a7224 */ /* 0x000fe400078e021c */
[----:B------:R-:W-:Y:S01]  /*1890*/  @!P4 IMAD.MOV R20, RZ, RZ, -R20 ;  /* 0x000000ffff14c224 */ /* 0x000fe200078e0a14 */
[----:B------:R-:W-:Y:S01]  /*18a0*/  IABS R27, R32 ;  /* 0x00000020001b7213 */ /* 0x000fe20000000000 */
[----:B------:R-:W-:Y:S01]  /*18b0*/  @!P6 IMAD.IADD R24, R24, 0x1, -R4 ;  /* 0x000000011818e824 */ /* 0x000fe200078e0a04 */
[----:B------:R-:W-:Y:S01]  /*18c0*/  ISETP.GT.U32.AND P4, PT, R4, R26, PT ;  /* 0x0000001a0400720c */ /* 0x000fe20003f84070 */
[C---:B------:R-:W-:Y:S01]  /*18d0*/  VIADD R34, R67.reuse, 0x16 ;  /* 0x0000001643227836 */ /* 0x040fe20000000000 */
[----:B------:R-:W-:Y:S01]  /*18e0*/  @!P0 IADD3 R22, -R22, RZ, RZ ;  /* 0x000000ff16168210 */ /* 0x000fe20007ffe1ff */
[----:B------:R-:W-:Y:S01]  /*18f0*/  IMAD.MOV.U32 R29, RZ, RZ, R27 ;  /* 0x000000ffff1d7224 */ /* 0x000fe200078e001b */
[----:B------:R-:W-:Y:S01]  /*1900*/  ISETP.GT.U32.AND P6, PT, R4, R24, PT ;  /* 0x000000180400720c */ /* 0x000fe20003fc4070 */
[----:B------:R-:W-:Y:S01]  /*1910*/  VIADD R37, R67, 0x17 ;  /* 0x0000001743257836 */ /* 0x000fe20000000000 */
[----:B------:R-:W-:Y:S01]  /*1920*/  IABS R31, R34 ;  /* 0x00000022001f7213 */ /* 0x000fe20000000000 */
[----:B------:R-:W-:Y:S01]  /*1930*/  IMAD.HI.U32 R27, R25, R29, RZ ;  /* 0x0000001d191b7227 */ /* 0x000fe200078e00ff */
[----:B------:R-:W-:-:S02]  /*1940*/  ISETP.GE.AND P0, PT, R32, RZ, PT ;  /* 0x000000ff2000720c */ /* 0x000fc40003f06270 */
[----:B------:R-:W-:Y:S01]  /*1950*/  IABS R32, R37 ;  /* 0x0000002500207213 */ /* 0x000fe20000000000 */
[----:B------:R-:W-:Y:S02]  /*1960*/  IMAD.MOV R27, RZ, RZ, -R27 ;  /* 0x000000ffff1b7224 */ /* 0x000fe400078e0a1b */
[----:B------:R-:W-:Y:S02]  /*1970*/  @!P4 IMAD.IADD R26, R26, 0x1, -R4 ;  /* 0x000000011a1ac824 */ /* 0x000fe400078e0a04 */
[C---:B------:R-:W-:Y:S02]  /*1980*/  IMAD R27, R4.reuse, R27, R29 ;  /* 0x0000001b041b7224 */ /* 0x040fe400078e021d */
[----:B------:R-:W-:Y:S01]  /*1990*/  IMAD.HI.U32 R28, R25, R31, RZ ;  /* 0x0000001f191c7227 */ /* 0x000fe200078e00ff */
[----:B------:R-:W-:-:S03]  /*19a0*/  ISETP.GT.U32.AND P4, PT, R4, R26, PT ;  /* 0x0000001a0400720c */ /* 0x000fc60003f84070 */
[----:B------:R-:W-:-:S04]  /*19b0*/  IMAD.HI.U32 R29, R25, R32, RZ ;  /* 0x00000020191d7227 */ /* 0x000fc800078e00ff */
[----:B------:R-:W-:Y:S01]  /*19c0*/  @!P6 IMAD.IADD R24, R24, 0x1, -R4 ;  /* 0x000000011818e824 */ /* 0x000fe200078e0a04 */
[----:B------:R-:W-:Y:S01]  /*19d0*/  ISETP.GT.U32.AND P6, PT, R4, R27, PT ;  /* 0x0000001b0400720c */ /* 0x000fe20003fc4070 */
[----:B------:R-:W-:Y:S01]  /*19e0*/  IMAD.MOV R28, RZ, RZ, -R28 ;  /* 0x000000ffff1c7224 */ /* 0x000fe200078e0a1c */
[----:B------:R-:W-:Y:S01]  /*19f0*/  IADD3 R29, -R29, RZ, RZ ;  /* 0x000000ff1d1d7210 */ /* 0x000fe20007ffe1ff */
[----:B------:R-:W-:Y:S01]  /*1a00*/  VIADD R38, R67, 0x18 ;  /* 0x0000001843267836 */ /* 0x000fe20000000000 */
[----:B------:R-:W-:Y:S01]  /*1a10*/  @!P1 IADD3 R24, -R24, RZ, RZ ;  /* 0x000000ff18189210 */ /* 0x000fe20007ffe1ff */
[----:B------:R-:W-:Y:S02]  /*1a20*/  IMAD R28, R4, R28, R31 ;  /* 0x0000001c041c7224 */ /* 0x000fe400078e021f */
[----:B------:R-:W-:Y:S02]  /*1a30*/  @!P4 IMAD.IADD R26, R26, 0x1, -R4 ;  /* 0x000000011a1ac824 */ /* 0x000fe400078e0a04 */
[C---:B------:R-:W-:Y:S01]  /*1a40*/  IMAD R29, R4.reuse, R29, R32 ;  /* 0x0000001d041d7224 */ /* 0x040fe200078e0220 */
[----:B------:R-:W-:Y:S01]  /*1a50*/  ISETP.GT.U32.AND P4, PT, R4, R28, PT ;  /* 0x0000001c0400720c */ /* 0x000fe20003f84070 */
[----:B------:R-:W-:-:S02]  /*1a60*/  @!P5 IMAD.IADD R23, R23, 0x1, -R4 ;  /* 0x000000011717d824 */ /* 0x000fc400078e0a04 */
[----:B------:R-:W-:Y:S01]  /*1a70*/  @!P2 IMAD.MOV R21, RZ, RZ, -R21 ;  /* 0x000000ffff15a224 */ /* 0x000fe200078e0a15 */
[----:B------:R-:W-:Y:S01]  /*1a80*/  ISETP.GE.AND P2, PT, R33, RZ, PT ;  /* 0x000000ff2100720c */ /* 0x000fe20003f46270 */
[----:B------:R-:W-:Y:S01]  /*1a90*/  @!P6 IMAD.IADD R27, R27, 0x1, -R4 ;  /* 0x000000011b1be824 */ /* 0x000fe200078e0a04 */
[C---:B------:R-:W-:Y:S01]  /*1aa0*/  ISETP.GT.U32.AND P6, PT, R4.reuse, R29, PT ;  /* 0x0000001d0400720c */ /* 0x040fe20003fc4070 */
[C---:B------:R-:W-:Y:S01]  /*1ab0*/  VIADD R40, R67.reuse, 0x1a ;  /* 0x0000001a43287836 */ /* 0x040fe20000000000 */
[----:B------:R-:W-:Y:S01]  /*1ac0*/  IABS R33, R38 ;  /* 0x0000002600217213 */ /* 0x000fe20000000000 */
[C---:B------:R-:W-:Y:S01]  /*1ad0*/  VIADD R39, R67.reuse, 0x19 ;  /* 0x0000001943277836 */ /* 0x040fe20000000000 */
[----:B------:R-:W-:Y:S01]  /*1ae0*/  ISETP.GT.U32.AND P5, PT, R4, R23, PT ;  /* 0x000000170400720c */ /* 0x000fe20003fa4070 */
[----:B------:R-:W-:Y:S01]  /*1af0*/  VIADD R41, R67, 0x1b ;  /* 0x0000001b43297836 */ /* 0x000fe20000000000 */
[----:B------:R-:W-:Y:S01]  /*1b00*/  IABS R36, R40 ;  /* 0x0000002800247213 */ /* 0x000fe20000000000 */
[----:B------:R-:W-:-:S04]  /*1b10*/  IMAD.HI.U32 R31, R25, R33, RZ ;  /* 0x00000021191f7227 */ /* 0x000fc800078e00ff */
[--C-:B------:R-:W-:Y:S01]  /*1b20*/  @!P4 IMAD.IADD R28, R28, 0x1, -R4.reuse ;  /* 0x000000011c1cc824 */ /* 0x100fe200078e0a04 */
[----:B------:R-:W-:Y:S01]  /*1b30*/  ISETP.GE.AND P4, PT, R37, RZ, PT ;  /* 0x000000ff2500720c */ /* 0x000fe20003f86270 */
[----:B------:R-:W-:Y:S01]  /*1b40*/  IMAD.MOV R31, RZ, RZ, -R31 ;  /* 0x000000ffff1f7224 */ /* 0x000fe200078e0a1f */
[----:B------:R-:W-:Y:S01]  /*1b50*/  IABS R37, R41 ;  /* 0x0000002900257213 */ /* 0x000fe20000000000 */
[--C-:B------:R-:W-:Y:S01]  /*1b60*/  @!P6 IMAD.IADD R29, R29, 0x1, -R4.reuse ;  /* 0x000000011d1de824 */ /* 0x100fe200078e0a04 */
[C---:B------:R-:W-:Y:S01]  /*1b70*/  ISETP.GT.U32.AND P6, PT, R4.reuse, R28, PT ;  /* 0x0000001c0400720c */ /* 0x040fe20003fc4070 */
[----:B------:R-:W-:Y:S02]  /*1b80*/  IMAD R31, R4, R31, R33 ;  /* 0x0000001f041f7224 */ /* 0x000fe400078e0221 */
[----:B------:R-:W-:Y:S01]  /*1b90*/  @!P5 IMAD.IADD R23, R23, 0x1, -R4 ;  /* 0x000000011717d824 */ /* 0x000fe200078e0a04 */
[----:B------:R-:W-:Y:S01]  /*1ba0*/  ISETP.GE.AND P5, PT, R34, RZ, PT ;  /* 0x000000ff2200720c */ /* 0x000fe20003fa6270 */
[----:B------:R-:W-:Y:S01]  /*1bb0*/  IMAD.HI.U32 R33, R25, R36, RZ ;  /* 0x0000002419217227 */ /* 0x000fe200078e00ff */
[----:B------:R-:W-:-:S02]  /*1bc0*/  IABS R34, R39 ;  /* 0x0000002700227213 */ /* 0x000fc40000000000 */
[C---:B------:R-:W-:Y:S01]  /*1bd0*/  ISETP.GT.U32.AND P1, PT, R4.reuse, R29, PT ;  /* 0x0000001d0400720c */ /* 0x040fe20003f24070 */
[----:B------:R-:W-:Y:S01]  /*1be0*/  @!P3 IMAD.MOV R23, RZ, RZ, -R23 ;  /* 0x000000ffff17b224 */ /* 0x000fe200078e0a17 */
[----:B------:R-:W-:Y:S01]  /*1bf0*/  ISETP.GT.U32.AND P3, PT, R4, R27, PT ;  /* 0x0000001b0400720c */ /* 0x000fe20003f64070 */
[----:B------:R-:W-:Y:S02]  /*1c00*/  IMAD.MOV R33, RZ, RZ, -R33 ;  /* 0x000000ffff217224 */ /* 0x000fe400078e0a21 */
[----:B------:R-:W-:-:S04]  /*1c10*/  IMAD.HI.U32 R32, R25, R34, RZ ;  /* 0x0000002219207227 */ /* 0x000fc800078e00ff */
[----:B------:R-:W-:Y:S02]  /*1c20*/  IMAD R33, R4, R33, R36 ;  /* 0x0000002104217224 */ /* 0x000fe400078e0224 */
[----:B------:R-:W-:Y:S02]  /*1c30*/  IMAD.MOV R35, RZ, RZ, -R32 ;  /* 0x000000ffff237224 */ /* 0x000fe400078e0a20 */
[----:B------:R-:W-:Y:S01]  /*1c40*/  @!P6 IMAD.IADD R28, R28, 0x1, -R4 ;  /* 0x000000011c1ce824 */ /* 0x000fe200078e0a04 */
[C---:B------:R-:W-:Y:S01]  /*1c50*/  ISETP.GT.U32.AND P6, PT, R4.reuse, R33, PT ;  /* 0x000000210400720c */ /* 0x040fe20003fc4070 */
[C---:B------:R-:W-:Y:S02]  /*1c60*/  IMAD R32, R4.reuse, R35, R34 ;  /* 0x0000002304207224 */ /* 0x040fe400078e0222 */
[----:B------:R-:W-:Y:S02]  /*1c70*/  IMAD.MOV.U32 R35, RZ, RZ, R37 ;  /* 0x000000ffff237224 */ /* 0x000fe400078e0025 */
[--C-:B------:R-:W-:Y:S01]  /*1c80*/  @!P3 IMAD.IADD R27, R27, 0x1, -R4.reuse ;  /* 0x000000011b1bb824 */ /* 0x100fe200078e0a04 */
[C---:B------:R-:W-:Y:S01]  /*1c90*/  ISETP.GT.U32.AND P3, PT, R4.reuse, R31, PT ;  /* 0x0000001f0400720c */ /* 0x040fe20003f64070 */
[----:B------:R-:W-:Y:S01]  /*1ca0*/  @!P1 IMAD.IADD R29, R29, 0x1, -R4 ;  /* 0x000000011d1d9824 */ /* 0x000fe200078e0a04 */
[----:B------:R-:W-:Y:S01]  /*1cb0*/  ISETP.GE.AND P1, PT, R39, RZ, PT ;  /* 0x000000ff2700720c */ /* 0x000fe20003f26270 */
[----:B------:R-:W-:Y:S01]  /*1cc0*/  @!P2 IMAD.MOV R26, RZ, RZ, -R26 ;  /* 0x000000ffff1aa224 */ /* 0x000fe200078e0a1a */
[----:B------:R-:W-:Y:S01]  /*1cd0*/  ISETP.GT.U32.AND P2, PT, R4, R32, PT ;  /* 0x000000200400720c */ /* 0x000fe20003f44070 */
[----:B------:R-:W-:-:S02]  /*1ce0*/  VIADD R39, R67, 0x1c ;  /* 0x0000001c43277836 */ /* 0x000fc40000000000 */
[----:B------:R-:W-:Y:S01]  /*1cf0*/  IMAD.HI.U32 R34, R25, R35, RZ ;  /* 0x0000002319227227 */ /* 0x000fe200078e00ff */
[----:B------:R-:W-:Y:S02]  /*1d00*/  @!P6 IADD3 R33, R33, -R4, RZ ;  /* 0x800000042121e210 */ /* 0x000fe40007ffe0ff */
[----:B------:R-:W-:Y:S01]  /*1d10*/  IABS R37, R39 ;  /* 0x0000002700257213 */ /* 0x000fe20000000000 */
[----:B------:R-:W-:Y:S01]  /*1d20*/  IMAD.MOV R34, RZ, RZ, -R34 ;  /* 0x000000ffff227224 */ /* 0x000fe200078e0a22 */
[----:B------:R-:W-:Y:S01]  /*1d30*/  ISETP.GT.U32.AND P6, PT, R4, R33, PT ;  /* 0x000000210400720c */ /* 0x000fe20003fc4070 */
[----:B------:R-:W-:Y:S01]  /*1d40*/  @!P3 IMAD.IADD R31, R31, 0x1, -R4 ;  /* 0x000000011f1fb824 */ /* 0x000fe200078e0a04 */
[----:B------:R-:W-:Y:S01]  /*1d50*/  ISETP.GE.AND P3, PT, R40, RZ, PT ;  /* 0x000000ff2800720c */ /* 0x000fe20003f66270 */
[----:B------:R-:W-:Y:S02]  /*1d60*/  IMAD R34, R4, R34, R35 ;  /* 0x0000002204227224 */ /* 0x000fe400078e0223 */
[----:B------:R-:W-:-:S04]  /*1d70*/  IMAD.HI.U32 R35, R25, R37, RZ ;  /* 0x0000002519237227 */ /* 0x000fc800078e00ff */
[----:B------:R-:W-:Y:S02]  /*1d80*/  VIADD R40, R67, 0x1d ;  /* 0x0000001d43287836 */ /* 0x000fe40000000000 */
[----:B------:R-:W-:Y:S01]  /*1d90*/  @!P2 IMAD.IADD R32, R32, 0x1, -R4 ;  /* 0x000000012020a824 */ /* 0x000fe200078e0a04 */
[----:B------:R-:W-:Y:S01]  /*1da0*/  ISETP.GT.U32.AND P2, PT, R4, R31, PT ;  /* 0x0000001f0400720c */ /* 0x000fe20003f44070 */
[----:B------:R-:W-:Y:S02]  /*1db0*/  IMAD.MOV R35, RZ, RZ, -R35 ;  /* 0x000000ffff237224 */ /* 0x000fe400078e0a23 */
[----:B------:R-:W-:Y:S01]  /*1dc0*/  @!P0 IMAD.MOV R27, RZ, RZ, -R27 ;  /* 0x000000ffff1b8224 */ /* 0x000fe200078e0a1b */
[----:B------:R-:W-:Y:S01]  /*1dd0*/  ISETP.GE.AND P0, PT, R38, RZ, PT ;  /* 0x000000ff2600720c */ /* 0x000fe20003f06270 */
[----:B------:R-:W-:Y:S01]  /*1de0*/  @!P5 IMAD.MOV R28, RZ, RZ, -R28 ;  /* 0x000000ffff1cd224 */ /* 0x000fe200078e0a1c */
[----:B------:R-:W-:Y:S01]  /*1df0*/  IABS R38, R40 ;  /* 0x0000002800267213 */ /* 0x000fe20000000000 */
[----:B------:R-:W-:Y:S01]  /*1e00*/  @!P4 IMAD.MOV R29, RZ, RZ, -R29 ;  /* 0x000000ffff1dc224 */ /* 0x000fe200078e0a1d */
[C---:B------:R-:W-:Y:S01]  /*1e10*/  ISETP.GT.U32.AND P5, PT, R4.reuse, R32, PT ;  /* 0x000000200400720c */ /* 0x040fe20003fa4070 */
[C---:B------:R-:W-:Y:S01]  /*1e20*/  IMAD R35, R4.reuse, R35, R37 ;  /* 0x0000002304237224 */ /* 0x040fe200078e0225 */
[----:B------:R-:W-:Y:S01]  /*1e30*/  ISETP.GT.U32.AND P4, PT, R4, R34, PT ;  /* 0x000000220400720c */ /* 0x000fe20003f84070 */
[----:B------:R-:W-:-:S02]  /*1e40*/  @!P6 IMAD.IADD R33, R33, 0x1, -R4 ;  /* 0x000000012121e824 */ /* 0x000fc400078e0a04 */
[----:B------:R-:W-:Y:S01]  /*1e50*/  IMAD.HI.U32 R36, R25, R38, RZ ;  /* 0x0000002619247227 */ /* 0x000fe200078e00ff */
[----:B------:R-:W-:-:S03]  /*1e60*/  ISETP.GT.U32.AND P6, PT, R4, R35, PT ;  /* 0x000000230400720c */ /* 0x000fc60003fc4070 */
[----:B------:R-:W-:Y:S02]  /*1e70*/  IMAD.MOV R37, RZ, RZ, -R36 ;  /* 0x000000ffff257224 */ /* 0x000fe400078e0a24 */
[----:B------:R-:W-:Y:S02]  /*1e80*/  VIADD R44, R67, 0x1e ;  /* 0x0000001e432c7836 */ /* 0x000fe40000000000 */
[----:B------:R-:W-:Y:S01]  /*1e90*/  @!P5 IMAD.IADD R32, R32, 0x1, -R4 ;  /* 0x000000012020d824 */ /* 0x000fe200078e0a04 */
[----:B------:R-:W-:Y:S01]  /*1ea0*/  ISETP.GE.AND P5, PT, R39, RZ, PT ;  /* 0x000000ff2700720c */ /* 0x000fe20003fa6270 */
[----:B------:R-:W-:Y:S01]  /*1eb0*/  IMAD R36, R4, R37, R38 ;  /* 0x0000002504247224 */ /* 0x000fe200078e0226 */
[----:B------:R-:W-:Y:S01]  /*1ec0*/  IABS R39, R44 ;  /* 0x0000002c00277213 */ /* 0x000fe20000000000 */
[----:B------:R-:W-:Y:S01]  /*1ed0*/  @!P4 IMAD.IADD R34, R34, 0x1, -R4 ;  /* 0x000000012222c824 */ /* 0x000fe200078e0a04 */
[----:B------:R-:W-:Y:S01]  /*1ee0*/  ISETP.GE.AND P4, PT, R40, RZ, PT ;  /* 0x000000ff2800720c */ /* 0x000fe20003f86270 */
[----:B------:R-:W-:Y:S01]  /*1ef0*/  @!P1 IMAD.MOV R32, RZ, RZ, -R32 ;  /* 0x000000ffff209224 */ /* 0x000fe200078e0a20 */
[C---:B------:R-:W-:Y:S01]  /*1f00*/  ISETP.GT.U32.AND P1, PT, R4.reuse, R36, PT ;  /* 0x000000240400720c */ /* 0x040fe20003f24070 */
[----:B------:R-:W-:Y:S01]  /*1f10*/  @!P6 IMAD.IADD R35, R35, 0x1, -R4 ;  /* 0x000000012323e824 */ /* 0x000fe200078e0a04 */
[----:B------:R-:W-:Y:S01]  /*1f20*/  ISETP.GT.U32.AND P6, PT, R4, R34, PT ;  /* 0x000000220400720c */ /* 0x000fe20003fc4070 */
[----:B------:R-:W-:-:S04]  /*1f30*/  IMAD.HI.U32 R37, R25, R39, RZ ;  /* 0x0000002719257227 */ /* 0x000fc800078e00ff */
[----:B------:R-:W-:Y:S02]  /*1f40*/  VIADD R40, R67, 0x1f ;  /* 0x0000001f43287836 */ /* 0x000fe40000000000 */
[----:B------:R-:W-:Y:S02]  /*1f50*/  IMAD.MOV R37, RZ, RZ, -R37 ;  /* 0x000000ffff257224 */ /* 0x000fe400078e0a25 */
[--C-:B------:R-:W-:Y:S01]  /*1f60*/  @!P2 IMAD.IADD R31, R31, 0x1, -R4.reuse ;  /* 0x000000011f1fa824 */ /* 0x100fe200078e0a04 */
[----:B------:R-:W-:Y:S01]  /*1f70*/  ISETP.GE.AND P2, PT, R41, RZ, PT ;  /* 0x000000ff2900720c */ /* 0x000fe20003f46270 */
[----:B------:R-:W-:Y:S01]  /*1f80*/  IMAD R37, R4, R37, R39 ;  /* 0x0000002504257224 */ /* 0x000fe200078e0227 */
[----:B------:R-:W-:Y:S01]  /*1f90*/  IABS R41, R40 ;  /* 0x0000002800297213 */ /* 0x000fe20000000000 */
[--C-:B------:R-:W-:Y:S02]  /*1fa0*/  @!P1 IMAD.IADD R36, R36, 0x1, -R4.reuse ;  /* 0x0000000124249824 */ /* 0x100fe400078e0a04 */
[----:B------:R-:W-:Y:S01]  /*1fb0*/  @!P6 IMAD.IADD R34, R34, 0x1, -R4 ;  /* 0x000000012222e824 */ /* 0x000fe200078e0a04 */
[C---:B------:R-:W-:Y:S01]  /*1fc0*/  ISETP.GT.U32.AND P6, PT, R4.reuse, R37, PT ;  /* 0x000000250400720c */ /* 0x040fe20003fc4070 */
[----:B------:R-:W-:Y:S01]  /*1fd0*/  IMAD.HI.U32 R38, R25, R41, RZ ;  /* 0x0000002919267227 */ /* 0x000fe200078e00ff */
[----:B------:R-:W-:-:S03]  /*1fe0*/  ISETP.GT.U32.AND P1, PT, R4, R36, PT ;  /* 0x000000240400720c */ /* 0x000fc60003f24070 */
[----:B------:R-:W-:-:S04]  /*1ff0*/  IMAD.HI.U32 R39, R25, R42, RZ ;  /* 0x0000002a19277227 */ /* 0x000fc800078e00ff */
[----:B------:R-:W-:Y:S01]  /*2000*/  @!P0 IMAD.MOV R31, RZ, RZ, -R31 ;  /* 0x000000ffff1f8224 */ /* 0x000fe200078e0a1f */
[C---:B------:R-:W-:Y:S01]  /*2010*/  ISETP.GT.U32.AND P0, PT, R4.reuse, R35, PT ;  /* 0x000000230400720c */ /* 0x040fe20003f04070 */
[----:B------:R-:W-:Y:S01]  /*2020*/  IMAD.MOV R38, RZ, RZ, -R38 ;  /* 0x000000ffff267224 */ /* 0x000fe200078e0a26 */
[----:B------:R-:W-:Y:S01]  /*2030*/  IADD3 R39, -R39, RZ, RZ ;  /* 0x000000ff27277210 */ /* 0x000fe20007ffe1ff */
[----:B------:R-:W-:Y:S02]  /*2040*/  VIADD R46, R67, 0x21 ;  /* 0x00000021432e7836 */ /* 0x000fe40000000000 */
[C---:B------:R-:W-:Y:S02]  /*2050*/  IMAD R38, R4.reuse, R38, R41 ;  /* 0x0000002604267224 */ /* 0x040fe400078e0229 */
[C---:B------:R-:W-:Y:S01]  /*2060*/  IMAD R39, R4.reuse, R39, R42 ;  /* 0x0000002704277224 */ /* 0x040fe200078e022a */
[----:B------:R-:W-:Y:S01]  /*2070*/  IABS R43, R46 ;  /* 0x0000002e002b7213 */ /* 0x000fe20000000000 */
[--C-:B------:R-:W-:Y:S01]  /*2080*/  @!P6 IMAD.IADD R37, R37, 0x1, -R4.reuse ;  /* 0x000000012525e824 */ /* 0x100fe200078e0a04 */
[----:B------:R-:W-:Y:S01]  /*2090*/  ISETP.GT.U32.AND P6, PT, R4, R38, PT ;  /* 0x000000260400720c */ /* 0x000fe20003fc4070 */
[--C-:B------:R-:W-:Y:S01]  /*20a0*/  @!P1 IMAD.IADD R36, R36, 0x1, -R4.reuse ;  /* 0x0000000124249824 */ /* 0x100fe200078e0a04 */
[----:B------:R-:W-:Y:S01]  /*20b0*/  ISETP.GT.U32.AND P1, PT, R4, R39, PT ;  /* 0x000000270400720c */ /* 0x000fe20003f24070 */
[----:B------:R-:W-:Y:S01]  /*20c0*/  @!P0 IMAD.IADD R35, R35, 0x1, -R4 ;  /* 0x0000000123238824 */ /* 0x000fe200078e0a04 */
[----:B------:R-:W-:Y:S01]  /*20d0*/  ISETP.GE.AND P0, PT, R40, RZ, PT ;  /* 0x000000ff2800720c */ /* 0x000fe20003f06270 */
[----:B------:R-:W-:Y:S01]  /*20e0*/  @!P3 IMAD.MOV R33, RZ, RZ, -R33 ;  /* 0x000000ffff21b224 */ /* 0x000fe200078e0a21 */
[----:B------:R-:W-:Y:S01]  /*20f0*/  ISETP.GE.AND P3, PT, R44, RZ, PT ;  /* 0x000000ff2c00720c */ /* 0x000fe20003f66270 */
[----:B------:R-:W-:-:S04]  /*2100*/  IMAD.HI.U32 R40, R25, R43, RZ ;  /* 0x0000002b19287227 */ /* 0x000fc800078e00ff */
[----:B------:R-:W-:Y:S02]  /*2110*/  VIADD R44, R67, 0x22 ;  /* 0x00000022432c7836 */ /* 0x000fe40000000000 */
[----:B------:R-:W-:Y:S01]  /*2120*/  IMAD.MOV R40, RZ, RZ, -R40 ;  /* 0x000000ffff287224 */ /* 0x000fe200078e0a28 */
[----:B------:R-:W-:Y:S01]  /*2130*/  @!P6 IADD3 R38, R38, -R4, RZ ;  /* 0x800000042626e210 */ /* 0x000fe20007ffe0ff */
[----:B------:R-:W-:Y:S01]  /*2140*/  @!P1 IMAD.IADD R39, R39, 0x1, -R4 ;  /* 0x0000000127279824 */ /* 0x000fe200078e0a04 */
[----:B------:R-:W-:Y:S01]  /*2150*/  IABS R42, R44 ;  /* 0x0000002c002a7213 */ /* 0x000fe20000000000 */
[C---:B------:R-:W-:Y:S01]  /*2160*/  IMAD R40, R4.reuse, R40, R43 ;  /* 0x0000002804287224 */ /* 0x040fe200078e022b */
[----:B------:R-:W-:Y:S01]  /*2170*/  ISETP.GT.U32.AND P1, PT, R4, R38, PT ;  /* 0x000000260400720c */ /* 0x000fe20003f24070 */
[----:B------:R-:W-:Y:S01]  /*2180*/  @!P4 IMAD.MOV R36, RZ, RZ, -R36 ;  /* 0x000000ffff24c224 */ /* 0x000fe200078e0a24 */
[----:B------:R-:W-:Y:S01]  /*2190*/  ISETP.GE.AND P6, PT, R44, RZ, PT ;  /* 0x000000ff2c00720c */ /* 0x000fe20003fc6270 */
[----:B------:R-:W-:Y:S01]  /*21a0*/  IMAD.HI.U32 R41, R25, R42, RZ ;  /* 0x0000002a19297227 */ /* 0x000fe200078e00ff */
[----:B------:R-:W-:-:S03]  /*21b0*/  ISETP.GT.U32.AND P4, PT, R4, R40, PT ;  /* 0x000000280400720c */ /* 0x000fc60003f84070 */
[C---:B------:R-:W-:Y:S02]  /*21c0*/  VIADD R47, R67.reuse, 0x23 ;  /* 0x00000023432f7836 */ /* 0x040fe40000000000 */
[----:B------:R-:W-:Y:S02]  /*21d0*/  IMAD.MOV R41, RZ, RZ, -R41 ;  /* 0x000000ffff297224 */ /* 0x000fe400078e0a29 */
[----:B------:R-:W-:Y:S01]  /*21e0*/  VIADD R44, R67, 0x24 ;  /* 0x00000024432c7836 */ /* 0x000fe20000000000 */
[----:B------:R-:W-:Y:S01]  /*21f0*/  IABS R43, R47 ;  /* 0x0000002f002b7213 */ /* 0x000fe20000000000 */
[----:B------:R-:W-:Y:S02]  /*2200*/  IMAD R41, R4, R41, R42 ;  /* 0x0000002904297224 */ /* 0x000fe400078e022a */
[----:B------:R-:W-:Y:S02]  /*2210*/  @!P1 IMAD.IADD R38, R38, 0x1, -R4 ;  /* 0x0000000126269824 */ /* 0x000fe400078e0a04 */
[----:B------:R-:W-:Y:S01]  /*2220*/  @!P2 IMAD.MOV R34, RZ, RZ, -R34 ;  /* 0x000000ffff22a224 */ /* 0x000fe200078e0a22 */
[C---:B------:R-:W-:Y:S01]  /*2230*/  ISETP.GT.U32.AND P1, PT, R4.reuse, R41, PT ;  /* 0x000000290400720c */ /* 0x040fe20003f24070 */
[----:B------:R-:W-:Y:S01]  /*2240*/  IMAD.HI.U32 R42, R25, R43, RZ ;  /* 0x0000002b192a7227 */ /* 0x000fe200078e00ff */
[----:B------:R-:W-:-:S03]  /*2250*/  ISETP.GT.U32.AND P2, PT, R4, R37, PT ;  /* 0x000000250400720c */ /* 0x000fc60003f44070 */
[----:B------:R-:W-:Y:S01]  /*2260*/  @!P4 IMAD.IADD R40, R40, 0x1, -R4 ;  /* 0x000000012828c824 */ /* 0x000fe200078e0a04 */
[C---:B------:R-:W-:Y:S01]  /*2270*/  ISETP.GT.U32.AND P4, PT, R4.reuse, R39, PT ;  /* 0x000000270400720c */ /* 0x040fe20003f84070 */
[----:B------:R-:W-:Y:S01]  /*2280*/  @!P5 IMAD.MOV R35, RZ, RZ, -R35 ;  /* 0x000000ffff23d224 */ /* 0x000fe200078e0a23 */
[----:B------:R-:W-:Y:S01]  /*2290*/  ISETP.GE.AND P5, PT, R45, RZ, PT ;  /* 0x000000ff2d00720c */ /* 0x000fe20003fa6270 */
[----:B------:R-:W-:Y:S01]  /*22a0*/  IMAD.MOV R42, RZ, RZ, -R42 ;  /* 0x000000ffff2a7224 */ /* 0x000fe200078e0a2a */
[----:B------:R-:W-:Y:S01]  /*22b0*/  IABS R45, R44 ;  /* 0x0000002c002d7213 */ /* 0x000fe20000000000 */
[----:B------:R-:W-:Y:S02]  /*22c0*/  VIADD R50, R67, 0x26 ;  /* 0x0000002643327836 */ /* 0x000fe40000000000 */
[----:B------:R-:W-:Y:S02]  /*22d0*/  IMAD R42, R4, R42, R43 ;  /* 0x0000002a042a7224 */ /* 0x000fe400078e022b */
[----:B------:R-:W-:Y:S01]  /*22e0*/  IMAD.HI.U32 R43, R25, R45, RZ ;  /* 0x0000002d192b7227 */ /* 0x000fe200078e00ff */
[----:B------:R-:W-:-:S03]  /*22f0*/  IABS R48, R50 ;  /* 0x0000003200307213 */ /* 0x000fc60000000000 */
[--C-:B------:R-:W-:Y:S01]  /*2300*/  @!P1 IMAD.IADD R41, R41, 0x1, -R4.reuse ;  /* 0x0000000129299824 */ /* 0x100fe200078e0a04 */
[----:B------:R-:W-:Y:S01]  /*2310*/  IADD3 R43, -R43, RZ, RZ ;  /* 0x000000ff2b2b7210 */ /* 0x000fe20007ffe1ff */
[--C-:B------:R-:W-:Y:S01]  /*2320*/  @!P2 IMAD.IADD R37, R37, 0x1, -R4.reuse ;  /* 0x000000012525a824 */ /* 0x100fe200078e0a04 */
[----:B------:R-:W-:Y:S01]  /*2330*/  ISETP.GE.AND P2, PT, R46, RZ, PT ;  /* 0x000000ff2e00720c */ /* 0x000fe20003f46270 */
[----:B------:R-:W-:Y:S01]  /*2340*/  @!P4 IMAD.IADD R39, R39, 0x1, -R4 ;  /* 0x000000012727c824 */ /* 0x000fe200078e0a04 */
[C---:B------:R-:W-:Y:S01]  /*2350*/  ISETP.GT.U32.AND P4, PT, R4.reuse, R42, PT ;  /* 0x0000002a0400720c */ /* 0x040fe20003f84070 */
[----:B------:R-:W-:Y:S01]  /*2360*/  @!P0 IMAD.MOV R38, RZ, RZ, -R38 ;  /* 0x000000ffff268224 */ /* 0x000fe200078e0a26 */
[C---:B------:R-:W-:Y:S01]  /*2370*/  ISETP.GT.U32.AND P0, PT, R4.reuse, R41, PT ;  /* 0x000000290400720c */ /* 0x040fe20003f04070 */
[----:B------:R-:W-:Y:S01]  /*2380*/  @!P3 IMAD.MOV R37, RZ, RZ, -R37 ;  /* 0x000000ffff25b224 */ /* 0x000fe200078e0a25 */
[C---:B------:R-:W-:Y:S01]  /*2390*/  ISETP.GT.U32.AND P3, PT, R4.reuse, R40, PT ;  /* 0x000000280400720c */ /* 0x040fe20003f64070 */
[----:B------:R-:W-:Y:S01]  /*23a0*/  IMAD R43, R4, R43, R45 ;  /* 0x0000002b042b7224 */ /* 0x000fe200078e022d */
[----:B------:R-:W-:Y:S01]  /*23b0*/  ISETP.GE.AND P1, PT, R44, RZ, PT ;  /* 0x000000ff2c00720c */ /* 0x000fe20003f26270 */
[----:B------:R-:W-:-:S04]  /*23c0*/  IMAD.HI.U32 R45, R25, R48, RZ ;  /* 0x00000030192d7227 */ /* 0x000fc800078e00ff */
[----:B------:R-:W-:Y:S01]  /*23d0*/  @!P5 IMAD.MOV R39, RZ, RZ, -R39 ;  /* 0x000000ffff27d224 */ /* 0x000fe200078e0a27 */
[----:B------:R-:W-:Y:S01]  /*23e0*/  ISETP.GT.U32.AND P5, PT, R4, R43, PT ;  /* 0x0000002b0400720c */ /* 0x000fe20003fa4070 */
[----:B------:R-:W-:Y:S02]  /*23f0*/  VIADD R49, R67, 0x25 ;  /* 0x0000002543317836 */ /* 0x000fe40000000000 */
[----:B------:R-:W-:Y:S02]  /*2400*/  IMAD.MOV R45, RZ, RZ, -R45 ;  /* 0x000000ffff2d7224 */ /* 0x000fe400078e0a2d */
[--C-:B------:R-:W-:Y:S01]  /*2410*/  @!P4 IMAD.IADD R42, R42, 0x1, -R4.reuse ;  /* 0x000000012a2ac824 */ /* 0x100fe200078e0a04 */
[----:B------:R-:W-:Y:S01]  /*2420*/  IABS R46, R49 ;  /* 0x00000031002e7213 */ /* 0x000fe20000000000 */
[----:B------:R-:W-:Y:S01]  /*2430*/  @!P0 IMAD.IADD R41, R41, 0x1, -R4 ;  /* 0x0000000129298824 */ /* 0x000fe200078e0a04 */
[----:B------:R-:W-:Y:S01]  /*2440*/  ISETP.GE.AND P0, PT, R50, RZ, PT ;  /* 0x000000ff3200720c */ /* 0x000fe20003f06270 */
[C---:B------:R-:W-:Y:S01]  /*2450*/  IMAD R45, R4.reuse, R45, R48 ;  /* 0x0000002d042d7224 */ /* 0x040fe200078e0230 */
[----:B------:R-:W-:Y:S01]  /*2460*/  ISETP.GT.U32.AND P4, PT, R4, R42, PT ;  /* 0x0000002a0400720c */ /* 0x000fe20003f84070 */
[----:B------:R-:W-:Y:S01]  /*2470*/  @!P3 IMAD.IADD R40, R40, 0x1, -R4 ;  /* 0x000000012828b824 */ /* 0x000fe200078e0a04 */
[----:B------:R-:W-:Y:S01]  /*2480*/  ISETP.GE.AND P3, PT, R47, RZ, PT ;  /* 0x000000ff2f00720c */ /* 0x000fe20003f66270 */
[----:B------:R-:W-:-:S04]  /*2490*/  IMAD.HI.U32 R44, R25, R46, RZ ;  /* 0x0000002e192c7227 */ /* 0x000fc800078e00ff */
[----:B------:R-:W-:Y:S01]  /*24a0*/  @!P6 IMAD.MOV R41, RZ, RZ, -R41 ;  /* 0x000000ffff29e224 */ /* 0x000fe200078e0a29 */
[C---:B------:R-:W-:Y:S01]  /*24b0*/  ISETP.GT.U32.AND P6, PT, R4.reuse, R45, PT ;  /* 0x0000002d0400720c */ /* 0x040fe20003fc4070 */
[----:B------:R-:W-:Y:S01]  /*24c0*/  @!P2 IMAD.MOV R40, RZ, RZ, -R40 ;  /* 0x000000ffff28a224 */ /* 0x000fe200078e0a28 */
[----:B------:R-:W-:Y:S01]  /*24d0*/  ISETP.GE.AND P2, PT, R49, RZ, PT ;  /* 0x000000ff3100720c */ /* 0x000fe20003f46270 */
[----:B------:R-:W-:Y:S02]  /*24e0*/  @!P5 IMAD.IADD R43, R43, 0x1, -R4 ;  /* 0x000000012b2bd824 */ /* 0x000fe400078e0a04 */
[----:B------:R-:W-:Y:S02]  /*24f0*/  IMAD.MOV R47, RZ, RZ, -R44 ;  /* 0x000000ffff2f7224 */ /* 0x000fe400078e0a2c */
[----:B------:R-:W-:Y:S01]  /*2500*/  VIADD R49, R67, 0x27 ;  /* 0x0000002743317836 */ /* 0x000fe20000000000 */
[C---:B------:R-:W-:Y:S01]  /*2510*/  ISETP.GT.U32.AND P5, PT, R4.reuse, R43, PT ;  /* 0x0000002b0400720c */ /* 0x040fe20003fa4070 */
[----:B------:R-:W-:-:S02]  /*2520*/  IMAD R44, R4, R47, R46 ;  /* 0x0000002f042c7224 */ /* 0x000fc400078e022e */
[----:B------:R-:W-:Y:S01]  /*2530*/  VIADD R48, R67, 0x28 ;  /* 0x0000002843307836 */ /* 0x000fe20000000000 */
[----:B------:R-:W-:Y:S01]  /*2540*/  IABS R47, R49 ;  /* 0x00000031002f7213 */ /* 0x000fe20000000000 */
[--C-:B------:R-:W-:Y:S01]  /*2550*/  @!P4 IMAD.IADD R42, R42, 0x1, -R4.reuse ;  /* 0x000000012a2ac824 */ /* 0x100fe200078e0a04 */
[----:B------:R-:W-:Y:S01]  /*2560*/  ISETP.GT.U32.AND P4, PT, R4, R44, PT ;  /* 0x0000002c0400720c */ /* 0x000fe20003f84070 */
[----:B------:R-:W-:Y:S01]  /*2570*/  @!P6 IMAD.IADD R45, R45, 0x1, -R4 ;  /* 0x000000012d2de824 */ /* 0x000fe200078e0a04 */
[----:B------:R-:W-:Y:S01]  /*2580*/  IABS R50, R48 ;  /* 0x0000003000327213 */ /* 0x000fe20000000000 */
[----:B------:R-:W-:-:S03]  /*2590*/  IMAD.HI.U32 R46, R25, R47, RZ ;  /* 0x0000002f192e7227 */ /* 0x000fc600078e00ff */
[----:B------:R-:W-:Y:S01]  /*25a0*/  ISETP.GT.U32.AND P6, PT, R4, R45, PT ;  /* 0x0000002d0400720c */ /* 0x000fe20003fc4070 */
[----:B------:R-:W-:Y:S01]  /*25b0*/  @!P3 IMAD.MOV R42, RZ, RZ, -R42 ;  /* 0x000000ffff2ab224 */ /* 0x000fe200078e0a2a */
[----:B------:R-:W-:Y:S01]  /*25c0*/  ISETP.GE.AND P3, PT, R49, RZ, PT ;  /* 0x000000ff3100720c */ /* 0x000fe20003f66270 */
[----:B------:R-:W-:Y:S02]  /*25d0*/  IMAD.MOV R49, RZ, RZ, -R46 ;  /* 0x000000ffff317224 */ /* 0x000fe400078e0a2e */
[----:B------:R-:W-:-:S04]  /*25e0*/  IMAD.HI.U32 R46, R25, R50, RZ ;  /* 0x00000032192e7227 */ /* 0x000fc800078e00ff */
[----:B------:R-:W-:Y:S01]  /*25f0*/  @!P5 IMAD.IADD R43, R43, 0x1, -R4 ;  /* 0x000000012b2bd824 */ /* 0x000fe200078e0a04 */
[----:B------:R-:W-:Y:S01]  /*2600*/  ISETP.GE.AND P5, PT, R48, RZ, PT ;  /* 0x000000ff3000720c */ /* 0x000fe20003fa6270 */
[----:B------:R-:W-:Y:S02]  /*2610*/  IMAD R47, R4, R49, R47 ;  /* 0x00000031042f7224 */ /* 0x000fe400078e022f */
[----:B------:R-:W-:Y:S01]  /*2620*/  IMAD.MOV R49, RZ, RZ, -R46 ;  /* 0x000000ffff317224 */ /* 0x000fe200078e0a2e */
[----:B------:R-:W-:Y:S01]  /*2630*/  @!P1 IADD3 R43, -R43, RZ, RZ ;  /* 0x000000ff2b2b9210 */ /* 0x000fe20007ffe1ff */
[----:B------:R-:W-:Y:S01]  /*2640*/  @!P4 IMAD.IADD R44, R44, 0x1, -R4 ;  /* 0x000000012c2cc824 */ /* 0x000fe200078e0a04 */
[----:B------:R-:W-:Y:S01]  /*2650*/  ISETP.GT.U32.AND P1, PT, R4, R47, PT ;  /* 0x0000002f0400720c */ /* 0x000fe20003f24070 */
[----:B------:R-:W-:-:S03]  /*2660*/  IMAD.HI.U32 R48, R25, R51, RZ ;  /* 0x0000003319307227 */ /* 0x000fc600078e00ff */
[C---:B------:R-:W-:Y:S01]  /*2670*/  ISETP.GT.U32.AND P4, PT, R4.reuse, R44, PT ;  /* 0x0000002c0400720c */ /* 0x040fe20003f84070 */
[C---:B------:R-:W-:Y:S02]  /*2680*/  IMAD R49, R4.reuse, R49, R50 ;  /* 0x0000003104317224 */ /* 0x040fe400078e0232 */
[----:B------:R-:W-:Y:S02]  /*2690*/  IMAD.MOV R48, RZ, RZ, -R48 ;  /* 0x000000ffff307224 */ /* 0x000fe400078e0a30 */
[--C-:B------:R-:W-:Y:S01]  /*26a0*/  @!P6 IMAD.IADD R45, R45, 0x1, -R4.reuse ;  /* 0x000000012d2de824 */ /* 0x100fe200078e0a04 */
[C---:B------:R-:W-:Y:S01]  /*26b0*/  ISETP.GT.U32.AND P6, PT, R4.reuse, R49, PT ;  /* 0x000000310400720c */ /* 0x040fe20003fc4070 */
[C---:B------:R-:W-:Y:S02]  /*26c0*/  IMAD R48, R4.reuse, R48, R51 ;  /* 0x0000003004307224 */ /* 0x040fe400078e0233 */
[----:B------:R-:W-:Y:S02]  /*26d0*/  @!P1 IMAD.IADD R47, R47, 0x1, -R4 ;  /* 0x000000012f2f9824 */ /* 0x000fe400078e0a04 */
[C---:B------:R-:W-:Y:S01]  /*26e0*/  VIADD R53, R67.reuse, 0x2a ;  /* 0x0000002a43357836 */ /* 0x040fe20000000000 */
[----:B------:R-:W-:Y:S01]  /*26f0*/  ISETP.GT.U32.AND P1, PT, R4, R48, PT ;  /* 0x000000300400720c */ /* 0x000fe20003f24070 */
[----:B------:R-:W-:-:S02]  /*2700*/  VIADD R58, R67, 0x2b ;  /* 0x0000002b433a7836 */ /* 0x000fc40000000000 */
[--C-:B------:R-:W-:Y:S01]  /*2710*/  @!P4 IMAD.IADD R44, R44, 0x1, -R4.reuse ;  /* 0x000000012c2cc824 */ /* 0x100fe200078e0a04 */
[----:B------:R-:W-:Y:S01]  /*2720*/  ISETP.GE.AND P4, PT, R52, RZ, PT ;  /* 0x000000ff3400720c */ /* 0x000fe20003f86270 */
[----:B------:R-:W-:Y:S01]  /*2730*/  @!P0 IMAD.MOV R45, RZ, RZ, -R45 ;  /* 0x000000ffff2d8224 */ /* 0x000fe200078e0a2d */
[----:B------:R-:W-:Y:S01]  /*2740*/  IABS R52, R67 ;  /* 0x0000004300347213 */ /* 0x000fe20000000000 */
[----:B------:R-:W-:Y:S01]  /*2750*/  @!P6 IMAD.IADD R49, R49, 0x1, -R4 ;  /* 0x000000013131e824 */ /* 0x000fe200078e0a04 */
[----:B------:R-:W-:Y:S01]  /*2760*/  IABS R54, R53 ;  /* 0x0000003500367213 */ /* 0x000fe20000000000 */
[----:B------:R-:W-:Y:S01]  /*2770*/  @!P2 IMAD.MOV R44, RZ, RZ, -R44 ;  /* 0x000000ffff2ca224 */ /* 0x000fe200078e0a2c */
[----:B------:R-:W-:Y:S01]  /*2780*/  IABS R56, R58 ;  /* 0x0000003a00387213 */ /* 0x000fe20000000000 */
[----:B------:R-:W-:Y:S01]  /*2790*/  IMAD.HI.U32 R46, R25, R52, RZ ;  /* 0x00000034192e7227 */ /* 0x000fe200078e00ff */
[C---:B------:R-:W-:Y:S02]  /*27a0*/  ISETP.GT.U32.AND P0, PT, R4.reuse, R49, PT ;  /* 0x000000310400720c */ /* 0x040fe40003f04070 */
[----:B------:R-:W-:Y:S01]  /*27b0*/  ISETP.GE.AND P6, PT, R53, RZ, PT ;  /* 0x000000ff3500720c */ /* 0x000fe20003fc6270 */
[----:B------:R-:W-:Y:S01]  /*27c0*/  IMAD.HI.U32 R50, R25, R54, RZ ;  /* 0x0000003619327227 */ /* 0x000fe200078e00ff */
[----:B------:R-:W-:-:S03]  /*27d0*/  ISETP.GT.U32.AND P2, PT, R4, R47, PT ;  /* 0x0000002f0400720c */ /* 0x000fc60003f44070 */
[----:B------:R-:W-:-:S04]  /*27e0*/  IMAD.HI.U32 R51, R25, R56, RZ ;  /* 0x0000003819337227 */ /* 0x000fc800078e00ff */
[----:B------:R-:W-:Y:S01]  /*27f0*/  @!P1 IMAD.IADD R48, R48, 0x1, -R4 ;  /* 0x0000000130309824 */ /* 0x000fe200078e0a04 */
[----:B------:R-:W-:Y:S01]  /*2800*/  IADD3 R57, -R51, RZ, RZ ;  /* 0x000000ff33397210 */ /* 0x000fe20007ffe1ff */
[----:B------:R-:W-:Y:S02]  /*2810*/  IMAD.MOV R53, RZ, RZ, -R46 ;  /* 0x000000ffff357224 */ /* 0x000fe400078e0a2e */
[----:B------:R-:W-:Y:S01]  /*2820*/  IMAD.MOV R55, RZ, RZ, -R50 ;  /* 0x000000ffff377224 */ /* 0x000fe200078e0a32 */
[C---:B------:R-:W-:Y:S01]  /*2830*/  ISETP.GT.U32.AND P1, PT, R4.reuse, R48, PT ;  /* 0x000000300400720c */ /* 0x040fe20003f24070 */
[C---:B------:R-:W-:Y:S02]  /*2840*/  IMAD R51, R4.reuse, R53, R52 ;  /* 0x0000003504337224 */ /* 0x040fe400078e0234 */
[----:B------:R-:W-:Y:S02]  /*2850*/  IMAD R53, R4, R55, R54 ;  /* 0x0000003704357224 */ /* 0x000fe400078e0236 */
[----:B------:R-:W-:-:S02]  /*2860*/  @!P0 IMAD.IADD R49, R49, 0x1, -R4 ;  /* 0x0000000131318824 */ /* 0x000fc400078e0a04 */
[C---:B------:R-:W-:Y:S01]  /*2870*/  IMAD R50, R4.reuse, R57, R56 ;  /* 0x0000003904327224 */ /* 0x040fe200078e0238 */
[----:B------:R-:W-:Y:S01]  /*2880*/  ISETP.GT.U32.AND P0, PT, R4, R53, PT ;  /* 0x000000350400720c */ /* 0x000fe20003f04070 */
[--C-:B------:R-:W-:Y:S01]  /*2890*/  @!P2 IMAD.IADD R47, R47, 0x1, -R4.reuse ;  /* 0x000000012f2fa824 */ /* 0x100fe200078e0a04 */
[----:B------:R-:W-:Y:S01]  /*28a0*/  ISETP.GE.AND P2, PT, R58, RZ, PT ;  /* 0x000000ff3a00720c */ /* 0x000fe20003f46270 */
[C---:B------:R-:W-:Y:S02]  /*28b0*/  VIADD R52, R67.reuse, 0x2c ;  /* 0x0000002c43347836 */ /* 0x040fe40000000000 */
[----:B------:R-:W-:Y:S01]  /*28c0*/  @!P1 IMAD.IADD R48, R48, 0x1, -R4 ;  /* 0x0000000130309824 */ /* 0x000fe200078e0a04 */
[----:B------:R-:W-:Y:S01]  /*28d0*/  ISETP.GT.U32.AND P1, PT, R4, R50, PT ;  /* 0x000000320400720c */ /* 0x000fe20003f24070 */
[----:B------:R-:W-:Y:S02]  /*28e0*/  IMAD.MOV.U32 R46, RZ, RZ, R47 ;  /* 0x000000ffff2e7224 */ /* 0x000fe400078e002f */
[----:B------:R-:W-:-:S02]  /*28f0*/  VIADD R54, R67, 0x2d ;  /* 0x0000002d43367836 */ /* 0x000fc40000000000 */
[----:B------:R-:W-:Y:S01]  /*2900*/  @!P3 IMAD.MOV R46, RZ, RZ, -R46 ;  /* 0x000000ffff2eb224 */ /* 0x000fe200078e0a2e */
[----:B------:R-:W-:Y:S01]  /*2910*/  ISETP.GE.AND P3, PT, R52, RZ, PT ;  /* 0x000000ff3400720c */ /* 0x000fe20003f66270 */
[--C-:B------:R-:W-:Y:S01]  /*2920*/  @!P0 IMAD.IADD R53, R53, 0x1, -R4.reuse ;  /* 0x0000000135358824 */ /* 0x100fe200078e0a04 */
[----:B------:R-:W-:Y:S01]  /*2930*/  IABS R52, R52 ;  /* 0x0000003400347213 */ /* 0x000fe20000000000 */
[----:B------:R-:W-:Y:S01]  /*2940*/  IMAD.MOV.U32 R47, RZ, RZ, R49 ;  /* 0x000000ffff2f7224 */ /* 0x000fe200078e0031 */
[----:B------:R-:W-:Y:S01]  /*2950*/  IABS R56, R54 ;  /* 0x0000003600387213 */ /* 0x000fe20000000000 */
[----:B------:R-:W-:Y:S01]  /*2960*/  VIADD R60, R67, 0x2e ;  /* 0x0000002e433c7836 */ /* 0x000fe20000000000 */
[----:B------:R-:W-:Y:S01]  /*2970*/  ISETP.GT.U32.AND P0, PT, R4, R53, PT ;  /* 0x000000350400720c */ /* 0x000fe20003f04070 */
[----:B------:R-:W-:Y:S01]  /*2980*/  IMAD.HI.U32 R49, R25, R52, RZ ;  /* 0x0000003419317227 */ /* 0x000fe200078e00ff */
[----:B------:R-:W-:Y:S02]  /*2990*/  @!P5 IADD3 R47, -R47, RZ, RZ ;  /* 0x000000ff2f2fd210 */ /* 0x000fe40007ffe1ff */
[----:B------:R-:W-:Y:S01]  /*29a0*/  IABS R59, R60 ;  /* 0x0000003c003b7213 */ /* 0x000fe20000000000 */
[----:B------:R-:W-:Y:S01]  /*29b0*/  @!P1 IMAD.IADD R50, R50, 0x1, -R4 ;  /* 0x0000000132329824 */ /* 0x000fe200078e0a04 */
[----:B------:R-:W-:Y:S01]  /*29c0*/  ISETP.GE.AND P5, PT, R54, RZ, PT ;  /* 0x000000ff3600720c */ /* 0x000fe20003fa6270 */
[----:B------:R-:W-:-:S02]  /*29d0*/  IMAD.MOV R57, RZ, RZ, -R49 ;  /* 0x000000ffff397224 */ /* 0x000fc400078e0a31 */
[----:B------:R-:W-:Y:S01]  /*29e0*/  IMAD.HI.U32 R49, R25, R56, RZ ;  /* 0x0000003819317227 */ /* 0x000fe200078e00ff */
[----:B------:R-:W-:-:S03]  /*29f0*/  ISETP.GT.U32.AND P1, PT, R4, R50, PT ;  /* 0x000000320400720c */ /* 0x000fc60003f24070 */
[C---:B------:R-:W-:Y:S02]  /*2a00*/  IMAD R52, R4.reuse, R57, R52 ;  /* 0x0000003904347224 */ /* 0x040fe400078e0234 */
[----:B------:R-:W-:Y:S02]  /*2a10*/  IMAD.MOV R49, RZ, RZ, -R49 ;  /* 0x000000ffff317224 */ /* 0x000fe400078e0a31 */
[----:B------:R-:W-:Y:S01]  /*2a20*/  @!P0 IMAD.IADD R53, R53, 0x1, -R4 ;  /* 0x0000000135358824 */ /* 0x000fe200078e0a04 */
[C---:B------:R-:W-:Y:S01]  /*2a30*/  ISETP.GT.U32.AND P0, PT, R4.reuse, R52, PT ;  /* 0x000000340400720c */ /* 0x040fe20003f04070 */
[----:B------:R-:W-:Y:S02]  /*2a40*/  IMAD R57, R4, R49, R56 ;  /* 0x0000003104397224 */ /* 0x000fe400078e0238 */
[----:B------:R-:W-:Y:S02]  /*2a50*/  VIADD R63, R67, 0x2f ;  /* 0x0000002f433f7836 */ /* 0x000fe40000000000 */
[----:B------:R-:W-:Y:S01]  /*2a60*/  @!P1 IMAD.IADD R50, R50, 0x1, -R4 ;  /* 0x0000000132329824 */ /* 0x000fe200078e0a04 */
[----:B------:R-:W-:Y:S01]  /*2a70*/  ISETP.GT.U32.AND P1, PT, R4, R57, PT ;  /* 0x000000390400720c */ /* 0x000fe20003f24070 */
[----:B------:R-:W-:Y:S01]  /*2a80*/  IMAD.HI.U32 R54, R25, R59, RZ ;  /* 0x0000003b19367227 */ /* 0x000fe200078e00ff */
[----:B------:R-:W-:-:S03]  /*2a90*/  IABS R61, R63 ;  /* 0x0000003f003d7213 */ /* 0x000fc60000000000 */
[----:B------:R-:W-:Y:S02]  /*2aa0*/  IMAD.MOV R54, RZ, RZ, -R54 ;  /* 0x000000ffff367224 */ /* 0x000fe400078e0a36 */
[--C-:B------:R-:W-:Y:S02]  /*2ab0*/  @!P0 IMAD.IADD R52, R52, 0x1, -R4.reuse ;  /* 0x0000000134348824 */ /* 0x100fe400078e0a04 */
[----:B------:R-:W-:Y:S02]  /*2ac0*/  VIADD R64, R67, 0x30 ;  /* 0x0000003043407836 */ /* 0x000fe40000000000 */
[----:B------:R-:W-:Y:S01]  /*2ad0*/  IMAD.HI.U32 R55, R25, R61, RZ ;  /* 0x0000003d19377227 */ /* 0x000fe200078e00ff */
[----:B------:R-:W-:Y:S02]  /*2ae0*/  ISETP.GT.U32.AND P0, PT, R4, R52, PT ;  /* 0x000000340400720c */ /* 0x000fe40003f04070 */
[----:B------:R-:W-:Y:S01]  /*2af0*/  IABS R87, R64 ;  /* 0x0000004000577213 */ /* 0x000fe20000000000 */
[----:B------:R-:W-:-:S02]  /*2b00*/  @!P1 IMAD.IADD R57, R57, 0x1, -R4 ;  /* 0x0000000139399824 */ /* 0x000fc400078e0a04 */
[C---:B------:R-:W-:Y:S02]  /*2b10*/  IMAD R59, R4.reuse, R54, R59 ;  /* 0x00000036043b7224 */ /* 0x040fe400078e023b */
[----:B------:R-:W-:Y:S01]  /*2b20*/  IMAD.MOV R55, RZ, RZ, -R55 ;  /* 0x000000ffff377224 */ /* 0x000fe200078e0a37 */
[----:B------:R-:W-:Y:S01]  /*2b30*/  ISETP.GT.U32.AND P1, PT, R4, R57, PT ;  /* 0x000000390400720c */ /* 0x000fe20003f24070 */
[----:B------:R-:W-:-:S04]  /*2b40*/  IMAD.HI.U32 R49, R25, R87, RZ ;  /* 0x0000005719317227 */ /* 0x000fc800078e00ff */
[--C-:B------:R-:W-:Y:S01]  /*2b50*/  @!P0 IMAD.IADD R52, R52, 0x1, -R4.reuse ;  /* 0x0000000134348824 */ /* 0x100fe200078e0a04 */
[C---:B------:R-:W-:Y:S01]  /*2b60*/  ISETP.GT.U32.AND P0, PT, R4.reuse, R59, PT ;  /* 0x0000003b0400720c */ /* 0x040fe20003f04070 */
[C---:B------:R-:W-:Y:S02]  /*2b70*/  IMAD R61, R4.reuse, R55, R61 ;  /* 0x00000037043d7224 */ /* 0x040fe400078e023d */
[----:B------:R-:W-:Y:S02]  /*2b80*/  IMAD.MOV R56, RZ, RZ, -R49 ;  /* 0x000000ffff387224 */ /* 0x000fe400078e0a31 */
[----:B------:R-:W-:Y:S02]  /*2b90*/  VIADD R65, R67, 0x31 ;  /* 0x0000003143417836 */ /* 0x000fe40000000000 */
[----:B------:R-:W-:Y:S01]  /*2ba0*/  @!P1 IMAD.IADD R57, R57, 0x1, -R4 ;  /* 0x0000000139399824 */ /* 0x000fe200078e0a04 */
[C---:B------:R-:W-:Y:S01]  /*2bb0*/  ISETP.GT.U32.AND P1, PT, R4.reuse, R61, PT ;  /* 0x0000003d0400720c */ /* 0x040fe20003f24070 */
[----:B------:R-:W-:Y:S01]  /*2bc0*/  IMAD R87, R4, R56, R87 ;  /* 0x0000003804577224 */ /* 0x000fe200078e0257 */
[----:B------:R-:W-:Y:S01]  /*2bd0*/  IABS R89, R65 ;  /* 0x0000004100597213 */ /* 0x000fe20000000000 */
[----:B------:R-:W-:-:S02]  /*2be0*/  VIADD R68, R67, 0x3f ;  /* 0x0000003f43447836 */ /* 0x000fc40000000000 */
[----:B------:R-:W-:Y:S01]  /*2bf0*/  @!P0 IMAD.IADD R59, R59, 0x1, -R4 ;  /* 0x000000013b3b8824 */ /* 0x000fe200078e0a04 */
[----:B------:R-:W-:Y:S01]  /*2c00*/  ISETP.GT.U32.AND P0, PT, R4, R87, PT ;  /* 0x000000570400720c */ /* 0x000fe20003f04070 */
[----:B------:R-:W-:Y:S01]  /*2c10*/  IMAD.HI.U32 R54, R25, R89, RZ ;  /* 0x0000005919367227 */ /* 0x000fe200078e00ff */
[----:B------:R-:W-:-:S03]  /*2c20*/  IABS R117, R68 ;  /* 0x0000004400757213 */ /* 0x000fc60000000000 */
[----:B------:R-:W-:Y:S02]  /*2c30*/  IMAD.MOV R58, RZ, RZ, -R54 ;  /* 0x000000ffff3a7224 */ /* 0x000fe400078e0a36 */
[----:B------:R-:W-:Y:S01]  /*2c40*/  @!P1 IMAD.IADD R61, R61, 0x1, -R4 ;  /* 0x000000013d3d9824 */ /* 0x000fe200078e0a04 */
[----:B------:R-:W-:Y:S01]  /*2c50*/  ISETP.GT.U32.AND P1, PT, R4, R59, PT ;  /* 0x0000003b0400720c */ /* 0x000fe20003f24070 */
[----:B------:R-:W-:-:S04]  /*2c60*/  IMAD.HI.U32 R55, R25, R91, RZ ;  /* 0x0000005b19377227 */ /* 0x000fc800078e00ff */
[----:B------:R-:W-:Y:S02]  /*2c70*/  @!P0 IMAD.IADD R87, R87, 0x1, -R4 ;  /* 0x0000000157578824 */ /* 0x000fe400078e0a04 */
[----:B------:R-:W-:Y:S01]  /*2c80*/  @!P4 IMAD.MOV R48, RZ, RZ, -R48 ;  /* 0x000000ffff30c224 */ /* 0x000fe200078e0a30 */
[C---:B------:R-:W-:Y:S01]  /*2c90*/  ISETP.GT.U32.AND P4, PT, R4.reuse, R61, PT ;  /* 0x0000003d0400720c */ /* 0x040fe20003f84070 */
[----:B------:R-:W-:Y:S01]  /*2ca0*/  VIADD R90, R67, 0x33 ;  /* 0x00000033435a7836 */ /* 0x000fe20000000000 */
[C---:B------:R-:W-:Y:S01]  /*2cb0*/  ISETP.GT.U32.AND P0, PT, R4.reuse, R87, PT ;  /* 0x000000570400720c */ /* 0x040fe20003f04070 */
[C---:B------:R-:W-:Y:S02]  /*2cc0*/  IMAD R89, R4.reuse, R58, R89 ;  /* 0x0000003a04597224 */ /* 0x040fe400078e0259 */
[----:B------:R-:W-:Y:S01]  /*2cd0*/  IMAD.MOV R55, RZ, RZ, -R55 ;  /* 0x000000ffff377224 */ /* 0x000fe200078e0a37 */
[----:B------:R-:W-:Y:S01]  /*2ce0*/  @!P1 IADD3 R59, R59, -R4, RZ ;  /* 0x800000043b3b9210 */ /* 0x000fe20007ffe0ff */
[----:B------:R-:W-:Y:S01]  /*2cf0*/  VIADD R86, R67, 0x35 ;  /* 0x0000003543567836 */ /* 0x000fe20000000000 */
[----:B------:R-:W-:Y:S01]  /*2d00*/  IABS R93, R90 ;  /* 0x0000005a005d7213 */ /* 0x000fe20000000000 */
[C---:B------:R-:W-:Y:S01]  /*2d10*/  IMAD R91, R4.reuse, R55, R91 ;  /* 0x00000037045b7224 */ /* 0x040fe200078e025b */
[----:B------:R-:W-:Y:S01]  /*2d20*/  ISETP.GT.U32.AND P1, PT, R4, R89, PT ;  /* 0x000000590400720c */ /* 0x000fe20003f24070 */
[C---:B------:R-:W-:Y:S01]  /*2d30*/  IMAD.HI.U32 R55, R25.reuse, R117, RZ ;  /* 0x0000007519377227 */ /* 0x040fe200078e00ff */
[----:B------:R-:W-:Y:S01]  /*2d40*/  IABS R97, R86 ;  /* 0x0000005600617213 */ /* 0x000fe20000000000 */
[----:B------:R-:W-:Y:S02]  /*2d50*/  STL [R1+0x2a80], R90 ;  /* 0x002a805a01007387 */ /* 0x000fe40000100800 */
[----:B------:R-:W-:-:S04]  /*2d60*/  IMAD.HI.U32 R49, R25, R93, RZ ;  /* 0x0000005d19317227 */ /* 0x000fc800078e00ff */
[----:B------:R-:W-:Y:S02]  /*2d70*/  IMAD.MOV R55, RZ, RZ, -R55 ;  /* 0x000000ffff377224 */ /* 0x000fe400078e0a37 */
[--C-:B------:R-:W-:Y:S01]  /*2d80*/  @!P4 IMAD.IADD R61, R61, 0x1, -R4.reuse ;  /* 0x000000013d3dc824 */ /* 0x100fe200078e0a04 */
[C---:B------:R-:W-:Y:S01]  /*2d90*/  ISETP.GT.U32.AND P4, PT, R4.reuse, R91, PT ;  /* 0x0000005b0400720c */ /* 0x040fe20003f84070 */
[----:B------:R-:W-:Y:S02]  /*2da0*/  IMAD.MOV R49, RZ, RZ, -R49 ;  /* 0x000000ffff317224 */ /* 0x000fe400078e0a31 */
[----:B------:R-:W-:Y:S01]  /*2db0*/  @!P0 IMAD.IADD R87, R87, 0x1, -R4 ;  /* 0x0000000157578824 */ /* 0x000fe200078e0a04 */
[C---:B------:R-:W-:Y:S01]  /*2dc0*/  ISETP.GT.U32.AND P0, PT, R4.reuse, R51, PT ;  /* 0x000000330400720c */ /* 0x040fe20003f04070 */
[C---:B------:R-:W-:Y:S02]  /*2dd0*/  IMAD R117, R4.reuse, R55, R117 ;  /* 0x0000003704757224 */ /* 0x040fe400078e0275 */
[----:B------:R-:W-:-:S02]  /*2de0*/  IMAD R93, R4, R49, R93 ;  /* 0x00000031045d7224 */ /* 0x000fc400078e025d */
[----:B------:R-:W-:Y:S01]  /*2df0*/  @!P1 IMAD.IADD R89, R89, 0x1, -R4 ;  /* 0x0000000159599824 */ /* 0x000fe200078e0a04 */
[----:B------:R-:W-:Y:S01]  /*2e00*/  ISETP.GT.U32.AND P1, PT, R4, R117, PT ;  /* 0x000000750400720c */ /* 0x000fe20003f24070 */
[----:B------:R-:W-:-:S04]  /*2e10*/  IMAD.HI.U32 R49, R25, R97, RZ ;  /* 0x0000006119317227 */ /* 0x000fc800078e00ff */
[----:B------:R-:W-:Y:S02]  /*2e20*/  VIADD R88, R67, 0x34 ;  /* 0x0000003443587836 */ /* 0x000fe40000000000 */
[----:B------:R-:W-:Y:S02]  /*2e30*/  IMAD.MOV R49, RZ, RZ, -R49 ;  /* 0x000000ffff317224 */ /* 0x000fe400078e0a31 */
[--C-:B------:R-:W-:Y:S01]  /*2e40*/  @!P4 IMAD.IADD R91, R91, 0x1, -R4.reuse ;  /* 0x000000015b5bc824 */ /* 0x100fe200078e0a04 */
[----:B------:R-:W-:Y:S01]  /*2e50*/  IABS R95, R88 ;  /* 0x00000058005f7213 */ /* 0x000fe20000000000 */
[C---:B------:R-:W-:Y:S01]  /*2e60*/  IMAD R97, R4.reuse, R49, R97 ;  /* 0x0000003104617224 */ /* 0x040fe200078e0261 */
[C---:B------:R-:W-:Y:S01]  /*2e70*/  ISETP.GT.U32.AND P4, PT, R4.reuse, R89, PT ;  /* 0x000000590400720c */ /* 0x040fe20003f84070 */
[----:B------:R-:W-:Y:S01]  /*2e80*/  IMAD.MOV.U32 R49, RZ, RZ, R53 ;  /* 0x000000ffff317224 */ /* 0x000fe200078e0035 */
[----:B------:R-:W-:Y:S01]  /*2e90*/  STL [R1+0x2a84], R88 ;  /* 0x002a845801007387 */ /* 0x000fe20000100800 */
[--C-:B------:R-:W-:Y:S01]  /*2ea0*/  @!P0 IMAD.IADD R51, R51, 0x1, -R4.reuse ;  /* 0x0000000133338824 */ /* 0x100fe200078e0a04 */
[----:B------:R-:W-:Y:S01]  /*2eb0*/  ISETP.GT.U32.AND P0, PT, R4, R91, PT ;  /* 0x0000005b0400720c */ /* 0x000fe20003f04070 */
[----:B------:R-:W-:Y:S01]  /*2ec0*/  IMAD.HI.U32 R54, R25, R95, RZ ;  /* 0x0000005f19367227 */ /* 0x000fe200078e00ff */
[----:B------:R-:W-:Y:S03]  /*2ed0*/  STL [R1+0x2a88], R86 ;  /* 0x002a885601007387 */ /* 0x000fe60000100800 */
[----:B------:R-:W-:Y:S01]  /*2ee0*/  VIADD R84, R67, 0x36 ;  /* 0x0000003643547836 */ /* 0x000fe20000000000 */
[----:B------:R-:W-:Y:S01]  /*2ef0*/  IADD3 R54, -R54, RZ, RZ ;  /* 0x000000ff36367210 */ /* 0x000fe20007ffe1ff */
[----:B------:R-:W-:Y:S01]  /*2f00*/  @!P6 IMAD.MOV R49, RZ, RZ, -R49 ;  /* 0x000000ffff31e224 */ /* 0x000fe200078e0a31 */
[C---:B------:R-:W-:Y:S01]  /*2f10*/  ISETP.GT.U32.AND P6, PT, R4.reuse, R51, PT ;  /* 0x000000330400720c */ /* 0x040fe20003fc4070 */
[--C-:B------:R-:W-:Y:S01]  /*2f20*/  @!P1 IMAD.IADD R117, R117, 0x1, -R4.reuse ;  /* 0x0000000175759824 */ /* 0x100fe200078e0a04 */
[----:B------:R-:W-:Y:S01]  /*2f30*/  IABS R99, R84 ;  /* 0x0000005400637213 */ /* 0x000fe20000000000 */
[----:B------:R-:W-:Y:S01]  /*2f40*/  @!P4 IMAD.IADD R89, R89, 0x1, -R4 ;  /* 0x000000015959c824 */ /* 0x000fe200078e0a04 */
[----:B------:R-:W-:Y:S01]  /*2f50*/  ISETP.GE.AND P4, PT, R67, RZ, PT ;  /* 0x000000ff4300720c */ /* 0x000fe20003f86270 */
[C---:B------:R-:W-:Y:S01]  /*2f60*/  IMAD R95, R4.reuse, R54, R95 ;  /* 0x00000036045f7224 */ /* 0x040fe200078e025f */
[C---:B------:R-:W-:Y:S01]  /*2f70*/  ISETP.GT.U32.AND P1, PT, R4.reuse, R117, PT ;  /* 0x000000750400720c */ /* 0x040fe20003f24070 */
[----:B------:R-:W-:Y:S01]  /*2f80*/  IMAD.HI.U32 R54, R25, R99, RZ ;  /* 0x0000006319367227 */ /* 0x000fe200078e00ff */
[----:B------:R-:W-:Y:S03]  /*2f90*/  STL [R1+0x2a8c], R84 ;  /* 0x002a8c5401007387 */ /* 0x000fe60000100800 */
[----:B------:R-:W-:Y:S01]  /*2fa0*/  IMAD.MOV R54, RZ, RZ, -R54 ;  /* 0x000000ffff367224 */ /* 0x000fe200078e0a36 */
[----:B------:R-:W-:Y:S01]  /*2fb0*/  STL [R1+0x2a9c], R68 ;  /* 0x002a9c4401007387 */ /* 0x000fe20000100800 */
[--C-:B------:R-:W-:Y:S01]  /*2fc0*/  @!P0 IMAD.IADD R91, R91, 0x1, -R4.reuse ;  /* 0x000000015b5b8824 */ /* 0x100fe200078e0a04 */
[C---:B------:R-:W-:Y:S01]  /*2fd0*/  ISETP.GT.U32.AND P0, PT, R4.reuse, R93, PT ;  /* 0x0000005d0400720c */ /* 0x040fe20003f04070 */
[----:B------:R-:W-:Y:S01]  /*2fe0*/  @!P6 IMAD.IADD R51, R51, 0x1, -R4 ;  /* 0x000000013333e824 */ /* 0x000fe200078e0a04 */
[----:B------:R-:W-:Y:S01]  /*2ff0*/  ISETP.GT.U32.AND P6, PT, R4, R95, PT ;  /* 0x0000005f0400720c */ /* 0x000fe20003fc4070 */
[----:B------:R-:W-:-:S02]  /*3000*/  VIADD R80, R67, 0x38 ;  /* 0x0000003843507836 */ /* 0x000fc40000000000 */
[C---:B------:R-:W-:Y:S02]  /*3010*/  IMAD R99, R4.reuse, R54, R99 ;  /* 0x0000003604637224 */ /* 0x040fe400078e0263 */
[----:B------:R-:W-:Y:S01]  /*3020*/  IMAD.MOV.U32 R62, RZ, RZ, R51 ;  /* 0x000000ffff3e7224 */ /* 0x000fe200078e0033 */
[----:B------:R-:W-:Y:S01]  /*3030*/  IABS R103, R80 ;  /* 0x0000005000677213 */ /* 0x000fe20000000000 */
[----:B------:R-:W-:Y:S01]  /*3040*/  @!P1 IMAD.IADD R117, R117, 0x1, -R4 ;  /* 0x0000000175759824 */ /* 0x000fe200078e0a04 */
[C---:B------:R-:W-:Y:S01]  /*3050*/  ISETP.GT.U32.AND P1, PT, R4.reuse, R97, PT ;  /* 0x000000610400720c */ /* 0x040fe20003f24070 */
[----:B------:R-:W-:Y:S01]  /*3060*/  @!P4 IMAD.MOV R62, RZ, RZ, -R62 ;  /* 0x000000ffff3ec224 */ /* 0x000fe200078e0a3e */
[----:B------:R-:W-:Y:S01]  /*3070*/  ISETP.GT.U32.AND P4, PT, R4, R99, PT ;  /* 0x000000630400720c */ /* 0x000fe20003f84070 */
[----:B------:R-:W-:Y:S02]  /*3080*/  VIADD R78, R67, 0x39 ;  /* 0x00000039434e7836 */ /* 0x000fe40000000000 */
[----:B------:R-:W-:-:S03]  /*3090*/  IMAD.HI.U32 R53, R25, R103, RZ ;  /* 0x0000006719357227 */ /* 0x000fc600078e00ff */
[----:B------:R-:W-:Y:S01]  /*30a0*/  IABS R105, R78 ;  /* 0x0000004e00697213 */ /* 0x000fe20000000000 */
[--C-:B------:R-:W-:Y:S02]  /*30b0*/  @!P0 IMAD.IADD R93, R93, 0x1, -R4.reuse ;  /* 0x000000015d5d8824 */ /* 0x100fe400078e0a04 */
[----:B------:R-:W-:Y:S02]  /*30c0*/  IMAD.MOV R53, RZ, RZ, -R53 ;  /* 0x000000ffff357224 */ /* 0x000fe400078e0a35 */
[--C-:B------:R-:W-:Y:S01]  /*30d0*/  @!P6 IMAD.IADD R95, R95, 0x1, -R4.reuse ;  /* 0x000000015f5fe824 */ /* 0x100fe200078e0a04 */
[C---:B------:R-:W-:Y:S01]  /*30e0*/  ISETP.GT.U32.AND P6, PT, R4.reuse, R93, PT ;  /* 0x0000005d0400720c */ /* 0x040fe20003fc4070 */
[----:B------:R-:W-:Y:S02]  /*30f0*/  @!P1 IMAD.IADD R97, R97, 0x1, -R4 ;  /* 0x0000000161619824 */ /* 0x000fe400078e0a04 */
[C---:B------:R-:W-:Y:S01]  /*3100*/  IMAD R103, R4.reuse, R53, R103 ;  /* 0x0000003504677224 */ /* 0x040fe200078e0267 */
[----:B------:R-:W-:Y:S01]  /*3110*/  ISETP.GT.U32.AND P1, PT, R4, R95, PT ;  /* 0x0000005f0400720c */ /* 0x000fe20003f24070 */
[----:B------:R-:W-:-:S04]  /*3120*/  IMAD.HI.U32 R53, R25, R105, RZ ;  /* 0x0000006919357227 */ /* 0x000fc800078e00ff */
[--C-:B------:R-:W-:Y:S01]  /*3130*/  @!P4 IMAD.IADD R99, R99, 0x1, -R4.reuse ;  /* 0x000000016363c824 */ /* 0x100fe200078e0a04 */
[C---:B------:R-:W-:Y:S01]  /*3140*/  ISETP.GT.U32.AND P4, PT, R4.reuse, R97, PT ;  /* 0x000000610400720c */ /* 0x040fe20003f84070 */
[----:B------:R-:W-:Y:S01]  /*3150*/  VIADD R76, R67, 0x3a ;  /* 0x0000003a434c7836 */ /* 0x000fe20000000000 */
[----:B------:R-:W-:Y:S01]  /*3160*/  IADD3 R53, -R53, RZ, RZ ;  /* 0x000000ff35357210 */ /* 0x000fe20007ffe1ff */
[----:B------:R-:W-:Y:S01]  /*3170*/  @!P6 IMAD.IADD R93, R93, 0x1, -R4 ;  /* 0x000000015d5de824 */ /* 0x000fe200078e0a04 */
[C---:B------:R-:W-:Y:S01]  /*3180*/  ISETP.GT.U32.AND P6, PT, R4.reuse, R103, PT ;  /* 0x000000670400720c */ /* 0x040fe20003fc4070 */
[C---:B------:R-:W-:Y:S01]  /*3190*/  VIADD R74, R67.reuse, 0x3b ;  /* 0x0000003b434a7836 */ /* 0x040fe20000000000 */
[----:B------:R-:W-:Y:S01]  /*31a0*/  IABS R107, R76 ;  /* 0x0000004c006b7213 */ /* 0x000fe20000000000 */
[----:B------:R-:W-:Y:S02]  /*31b0*/  IMAD R105, R4, R53, R105 ;  /* 0x0000003504697224 */ /* 0x000fe400078e0269 */
[----:B------:R-:W-:Y:S01]  /*31c0*/  VIADD R82, R67, 0x37 ;  /* 0x0000003743527836 */ /* 0x000fe20000000000 */
[----:B------:R-:W-:Y:S01]  /*31d0*/  IABS R109, R74 ;  /* 0x0000004a006d7213 */ /* 0x000fe20000000000 */
[----:B------:R-:W-:-:S02]  /*31e0*/  IMAD.HI.U32 R51, R25, R107, RZ ;  /* 0x0000006b19337227 */ /* 0x000fc400078e00ff */
[----:B------:R-:W-:Y:S01]  /*31f0*/  @!P4 IADD3 R97, R97, -R4, RZ ;  /* 0x800000046161c210 */ /* 0x000fe20007ffe0ff */
[----:B------:R-:W-:Y:S01]  /*3200*/  STL [R1+0x2a90], R82 ;  /* 0x002a905201007387 */ /* 0x000fe20000100800 */
[----:B------:R-:W-:Y:S01]  /*3210*/  ISETP.GT.U32.AND P4, PT, R4, R105, PT ;  /* 0x000000690400720c */ /* 0x000fe20003f84070 */
[----:B------:R-:W-:Y:S01]  /*3220*/  IMAD.MOV R53, RZ, RZ, -R51 ;  /* 0x000000ffff357224 */ /* 0x000fe200078e0a33 */
[----:B------:R-:W-:Y:S01]  /*3230*/  IABS R101, R82 ;  /* 0x0000005200657213 */ /* 0x000fe20000000000 */
[----:B------:R-:W-:Y:S01]  /*3240*/  @!P6 IMAD.IADD R103, R103, 0x1, -R4 ;  /* 0x000000016767e824 */ /* 0x000fe200078e0a04 */
[----:B------:R-:W-:Y:S01]  /*3250*/  ISETP.GE.AND P6, PT, R64, RZ, PT ;  /* 0x000000ff4000720c */ /* 0x000fe20003fc6270 */
[----:B------:R-:W-:Y:S01]  /*3260*/  IMAD.HI.U32 R51, R25, R109, RZ ;  /* 0x0000006d19337227 */ /* 0x000fe200078e00ff */
[----:B------:R-:W-:Y:S03]  /*3270*/  STL [R1+0x2a98], R80 ;  /* 0x002a985001007387 */ /* 0x000fe60000100800 */
[----:B------:R-:W-:Y:S01]  /*3280*/  IMAD.MOV R51, RZ, RZ, -R51 ;  /* 0x000000ffff337224 */ /* 0x000fe200078e0a33 */
[----:B------:R-:W-:Y:S01]  /*3290*/  STL [R1+0x2a94], R78 ;  /* 0x002a944e01007387 */ /* 0x000fe20000100800 */
[----:B------:R-:W-:-:S02]  /*32a0*/  VIADD R72, R67, 0x3c ;  /* 0x0000003c43487836 */ /* 0x000fc40000000000 */
[----:B------:R-:W-:Y:S01]  /*32b0*/  @!P4 IMAD.IADD R105, R105, 0x1, -R4 ;  /* 0x000000016969c824 */ /* 0x000fe200078e0a04 */
[C---:B------:R-:W-:Y:S01]  /*32c0*/  ISETP.GT.U32.AND P4, PT, R4.reuse, R103, PT ;  /* 0x000000670400720c */ /* 0x040fe20003f84070 */
[----:B------:R-:W-:Y:S01]  /*32d0*/  IMAD R109, R4, R51, R109 ;  /* 0x00000033046d7224 */ /* 0x000fe200078e026d */
[----:B------:R-:W-:Y:S01]  /*32e0*/  IABS R111, R72 ;  /* 0x00000048006f7213 */ /* 0x000fe20000000000 */
[C---:B------:R-:W-:Y:S01]  /*32f0*/  IMAD.HI.U32 R54, R25.reuse, R101, RZ ;  /* 0x0000006519367227 */ /* 0x040fe200078e00ff */
[----:B------:R-:W-:Y:S03]  /*3300*/  STL [R1+0x2ab0], R76 ;  /* 0x002ab04c01007387 */ /* 0x000fe60000100800 */
[----:B------:R-:W-:Y:S01]  /*3310*/  IMAD.HI.U32 R30, R25, R111, RZ ;  /* 0x0000006f191e7227 */ /* 0x000fe200078e00ff */
[----:B------:R-:W-:Y:S01]  /*3320*/  IADD3 R54, -R54, RZ, RZ ;  /* 0x000000ff36367210 */ /* 0x000fe20007ffe1ff */
[----:B------:R-:W-:Y:S02]  /*3330*/  STL [R1+0x2aac], R74 ;  /* 0x002aac4a01007387 */ /* 0x000fe40000100800 */
[----:B------:R-:W-:-:S02]  /*3340*/  VIADD R70, R67, 0x3d ;  /* 0x0000003d43467836 */ /* 0x000fc40000000000 */
[----:B------:R-:W-:Y:S01]  /*3350*/  @!P4 IMAD.IADD R103, R103, 0x1, -R4 ;  /* 0x000000016767c824 */ /* 0x000fe200078e0a04 */
[C---:B------:R-:W-:Y:S01]  /*3360*/  ISETP.GT.U32.AND P4, PT, R4.reuse, R109, PT ;  /* 0x0000006d0400720c */ /* 0x040fe20003f84070 */
[C---:B------:R-:W-:Y:S01]  /*3370*/  IMAD R101, R4.reuse, R54, R101 ;  /* 0x0000003604657224 */ /* 0x040fe200078e0265 */
[----:B------:R-:W-:Y:S01]  /*3380*/  IABS R113, R70 ;  /* 0x0000004600717213 */ /* 0x000fe20000000000 */
[----:B------:R-:W-:Y:S01]  /*3390*/  IMAD.MOV R54, RZ, RZ, -R30 ;  /* 0x000000ffff367224 */ /* 0x000fe200078e0a1e */
[----:B------:R-:W-:Y:S01]  /*33a0*/  STL [R1+0x2aa8], R72 ;  /* 0x002aa84801007387 */ /* 0x000fe20000100800 */
[----:B------:R-:W-:Y:S01]  /*33b0*/  VIADD R64, R67, 0x3e ;  /* 0x0000003e43407836 */ /* 0x000fe20000000000 */
[C---:B------:R-:W-:Y:S01]  /*33c0*/  ISETP.GT.U32.AND P0, PT, R4.reuse, R101, PT ;  /* 0x000000650400720c */ /* 0x040fe20003f04070 */
[----:B------:R-:W-:Y:S01]  /*33d0*/  IMAD R111, R4, R54, R111 ;  /* 0x00000036046f7224 */ /* 0x000fe200078e026f */
[----:B------:R-:W-:Y:S01]  /*33e0*/  STL [R1+0x2aa4], R70 ;  /* 0x002aa44601007387 */ /* 0x000fe20000100800 */
[----:B------:R-:W-:Y:S01]  /*33f0*/  IMAD.HI.U32 R51, R25, R113, RZ ;  /* 0x0000007119337227 */ /* 0x000fe200078e00ff */
[----:B------:R-:W-:-:S02]  /*3400*/  IABS R115, R64 ;  /* 0x0000004000737213 */ /* 0x000fc40000000000 */
[----:B------:R1:W-:Y:S01]  /*3410*/  STL [R1+0x2aa0], R64 ;  /* 0x002aa04001007387 */ /* 0x0003e20000100800 */
[----:B------:R-:W-:Y:S02]  /*3420*/  @!P4 IMAD.IADD R109, R109, 0x1, -R4 ;  /* 0x000000016d6dc824 */ /* 0x000fe400078e0a04 */
[----:B------:R-:W-:Y:S01]  /*3430*/  IMAD.MOV R51, RZ, RZ, -R51 ;  /* 0x000000ffff337224 */ /* 0x000fe200078e0a33 */
[----:B------:R-:W-:Y:S01]  /*3440*/  STL [R1+0x1c70], R138 ;  /* 0x001c708a01007387 */ /* 0x000fe20000100800 */
[----:B------:R-:W-:Y:S01]  /*3450*/  IMAD.HI.U32 R30, R25, R115, RZ ;  /* 0x00000073191e7227 */ /* 0x000fe200078e00ff */
[----:B------:R-:W-:-:S03]  /*3460*/  ISETP.GT.U32.AND P4, PT, R4, R109, PT ;  /* 0x0000006d0400720c */ /* 0x000fc60003f84070 */
[C---:B------:R-:W-:Y:S02]  /*3470*/  IMAD R113, R4.reuse, R51, R113 ;  /* 0x0000003304717224 */ /* 0x040fe400078e0271 */
[----:B------:R-:W-:Y:S02]  /*3480*/  IMAD.MOV R30, RZ, RZ, -R30 ;  /* 0x000000ffff1e7224 */ /* 0x000fe400078e0a1e */
[----:B------:R-:W-:Y:S01]  /*3490*/  @!P0 IMAD.IADD R101, R101, 0x1, -R4 ;  /* 0x0000000165658824 */ /* 0x000fe200078e0a04 */
[C---:B------:R-:W-:Y:S01]  /*34a0*/  ISETP.GT.U32.AND P0, PT, R4.reuse, R99, PT ;  /* 0x000000630400720c */ /* 0x040fe20003f04070 */
[C---:B------:R-:W-:Y:S02]  /*34b0*/  IMAD R115, R4.reuse, R30, R115 ;  /* 0x0000001e04737224 */ /* 0x040fe400078e0273 */
[----:B------:R-:W-:Y:S01]  /*34c0*/  @!P2 IMAD.MOV R50, RZ, RZ, -R50 ;  /* 0x000000ffff32a224 */ /* 0x000fe200078e0a32 */
[C---:B------:R-:W-:Y:S01]  /*34d0*/  ISETP.GT.U32.AND P2, PT, R4.reuse, R101, PT ;  /* 0x000000650400720c */ /* 0x040fe20003f44070 */
[----:B------:R-:W-:Y:S01]  /*34e0*/  @!P4 IMAD.IADD R109, R109, 0x1, -R4 ;  /* 0x000000016d6dc824 */ /* 0x000fe200078e0a04 */
[C---:B------:R-:W-:Y:S01]  /*34f0*/  ISETP.GT.U32.AND P4, PT, R4.reuse, R111, PT ;  /* 0x0000006f0400720c */ /* 0x040fe20003f84070 */
[----:B------:R-:W-:Y:S01]  /*3500*/  @!P3 IMAD.MOV R52, RZ, RZ, -R52 ;  /* 0x000000ffff34b224 */ /* 0x000fe200078e0a34 */
[----:B------:R-:W-:Y:S01]  /*3510*/  ISETP.GT.U32.AND P3, PT, R4, R105, PT ;  /* 0x000000690400720c */ /* 0x000fe20003f64070 */
[--C-:B------:R-:W-:Y:S01]  /*3520*/  @!P1 IMAD.IADD R95, R95, 0x1, -R4.reuse ;  /* 0x000000015f5f9824 */ /* 0x100fe200078e0a04 */
[----:B------:R-:W-:Y:S01]  /*3530*/  ISETP.GE.AND P1, PT, R60, RZ, PT ;  /* 0x000000ff3c00720c */ /* 0x000fe20003f26270 */
[----:B------:R-:W-:Y:S01]  /*3540*/  IMAD R107, R4, R53, R107 ;  /* 0x00000035046b7224 */ /* 0x000fe200078e026b */
[----:B------:R-:W-:Y:S01]  /*3550*/  IABS R53, R138 ;  /* 0x0000008a00357213 */ /* 0x000fe20000000000 */
[----:B------:R-:W-:Y:S01]  /*3560*/  @!P0 IMAD.IADD R99, R99, 0x1, -R4 ;  /* 0x0000000163638824 */ /* 0x000fe200078e0a04 */
[----:B------:R-:W-:Y:S01]  /*3570*/  ISETP.GE.AND P0, PT, R63, RZ, PT ;  /* 0x000000ff3f00720c */ /* 0x000fe20003f06270 */
[----:B------:R-:W-:-:S02]  /*3580*/  VIADD R137, R138, 0x20 ;  /* 0x000000208a897836 */ /* 0x000fc40000000000 */
[--C-:B------:R-:W-:Y:S01]  /*3590*/  @!P2 IMAD.IADD R101, R101, 0x1, -R4.reuse ;  /* 0x000000016565a824 */ /* 0x100fe200078e0a04 */
[C---:B------:R-:W-:Y:S01]  /*35a0*/  ISETP.GT.U32.AND P2, PT, R4.reuse, R107, PT ;  /* 0x0000006b0400720c */ /* 0x040fe20003f44070 */
[--C-:B------:R-:W-:Y:S01]  /*35b0*/  @!P4 IMAD.IADD R111, R111, 0x1, -R4.reuse ;  /* 0x000000016f6fc824 */ /* 0x100fe200078e0a04 */
[----:B------:R-:W-:Y:S01]  /*35c0*/  IABS R51, R137 ;  /* 0x0000008900337213 */ /* 0x000fe20000000000 */
[--C-:B------:R-:W-:Y:S01]  /*35d0*/  @!P3 IMAD.IADD R105, R105, 0x1, -R4.reuse ;  /* 0x000000016969b824 */ /* 0x100fe200078e0a04 */
[----:B------:R-:W-:Y:S01]  /*35e0*/  ISETP.GE.AND P3, PT, R65, RZ, PT ;  /* 0x000000ff4100720c */ /* 0x000fe20003f66270 */
[----:B------:R-:W-:Y:S01]  /*35f0*/  @!P1 IMAD.MOV R59, RZ, RZ, -R59 ;  /* 0x000000ffff3b9224 */ /* 0x000fe200078e0a3b */
[----:B------:R-:W-:Y:S01]  /*3600*/  ISETP.GT.U32.AND P4, PT, R4, R111, PT ;  /* 0x0000006f0400720c */ /* 0x000fe20003f84070 */
[----:B------:R-:W-:Y:S01]  /*3610*/  VIADD R136, R138, 0x40 ;  /* 0x000000408a887836 */ /* 0x000fe20000000000 */
[----:B------:R-:W-:Y:S01]  /*3620*/  ISETP.GE.AND P1, PT, R88, RZ, PT ;  /* 0x000000ff5800720c */ /* 0x000fe20003f26270 */
[----:B------:R-:W-:Y:S01]  /*3630*/  @!P0 IMAD.MOV R61, RZ, RZ, -R61 ;  /* 0x000000ffff3d8224 */ /* 0x000fe200078e0a3d */
[----:B------:R-:W-:Y:S01]  /*3640*/  ISETP.GE.AND P0, PT, R86, RZ, PT ;  /* 0x000000ff5600720c */ /* 0x000fe20003f06270 */
[----:B------:R-:W-:Y:S01]  /*3650*/  IMAD.HI.U32 R25, R16, R53, RZ ;  /* 0x0000003510197227 */ /* 0x000fe200078e00ff */
[----:B------:R-:W-:Y:S01]  /*3660*/  IABS R63, R136 ;  /* 0x00000088003f7213 */ /* 0x000fe20000000000 */
[----:B------:R-:W-:Y:S01]  /*3670*/  STL [R1+0x26a0], R137 ;  /* 0x0026a08901007387 */ /* 0x000fe20000100800 */
[----:B------:R-:W-:Y:S01]  /*3680*/  IABS R65, R135 ;  /* 0x0000008700417213 */ /* 0x000fe20000000000 */
[----:B------:R-:W-:-:S02]  /*3690*/  @!P2 IMAD.IADD R107, R107, 0x1, -R4 ;  /* 0x000000016b6ba824 */ /* 0x000fc400078e0a04 */
[----:B------:R-:W-:Y:S01]  /*36a0*/  IMAD.HI.U32 R30, R16, R51, RZ ;  /* 0x00000033101e7227 */ /* 0x000fe200078e00ff */
[----:B------:R-:W-:Y:S02]  /*36b0*/  STL [R1+0x269c], R136 ;  /* 0x00269c8801007387 */ /* 0x000fe40000100800 */
[C---:B------:R-:W-:Y:S01]  /*36c0*/  ISETP.GT.U32.AND P2, PT, R4.reuse, R107, PT ;  /* 0x0000006b0400720c */ /* 0x040fe20003f44070 */
[----:B------:R-:W-:Y:S01]  /*36d0*/  @!P4 IMAD.IADD R111, R111, 0x1, -R4 ;  /* 0x000000016f6fc824 */ /* 0x000fe200078e0a04 */
[----:B------:R-:W-:Y:S01]  /*36e0*/  ISETP.GT.U32.AND P4, PT, R4, R113, PT ;  /* 0x000000710400720c */ /* 0x000fe20003f84070 */
[----:B------:R-:W-:Y:S01]  /*36f0*/  VIADD R133, R138, 0xa0 ;  /* 0x000000a08a857836 */ /* 0x000fe20000000000 */
[----:B------:R-:W-:Y:S01]  /*3700*/  STL [R1+0x2698], R135 ;  /* 0x0026988701007387 */ /* 0x000fe20000100800 */
[----:B------:R-:W-:Y:S01]  /*3710*/  @!P5 IMAD.MOV R57, RZ, RZ, -R57 ;  /* 0x000000ffff39d224 */ /* 0x000fe200078e0a39 */
[----:B------:R-:W-:Y:S01]  /*3720*/  ISETP.GE.AND P5, PT, R84, RZ, PT ;  /* 0x000000ff5400720c */ /* 0x000fe20003fa6270 */
[----:B------:R-:W-:Y:S01]  /*3730*/  @!P3 IMAD.MOV R89, RZ, RZ, -R89 ;  /* 0x000000ffff59b224 */ /* 0x000fe200078e0a59 */
[----:B------:R-:W-:Y:S01]  /*3740*/  ISETP.GE.AND P3, PT, R82, RZ, PT ;  /* 0x000000ff5200720c */ /* 0x000fe20003f66270 */
[----:B------:R-:W-:Y:S01]  /*3750*/  IMAD.MOV R25, RZ, RZ, -R25 ;  /* 0x000000ffff197224 */ /* 0x000fe200078e0a19 */
[----:B------:R-:W-:Y:S01]  /*3760*/  IABS R69, R133 ;  /* 0x0000008500457213 */ /* 0x000fe20000000000 */
[----:B------:R-:W-:-:S02]  /*3770*/  IMAD.MOV R30, RZ, RZ, -R30 ;  /* 0x000000ffff1e7224 */ /* 0x000fc400078e0a1e */
[----:B------:R-:W-:Y:S02]  /*3780*/  VIADD R134, R138, 0x80 ;  /* 0x000000808a867836 */ /* 0x000fe40000000000 */
[----:B------:R-:W-:Y:S02]  /*3790*/  @!P4 IMAD.IADD R113, R113, 0x1, -R4 ;  /* 0x000000017171c824 */ /* 0x000fe400078e0a04 */
[----:B------:R-:W-:Y:S01]  /*37a0*/  @!P1 IMAD.MOV R95, RZ, RZ, -R95 ;  /* 0x000000ffff5f9224 */ /* 0x000fe200078e0a5f */
[----:B------:R-:W-:Y:S01]  /*37b0*/  ISETP.GE.AND P1, PT, R76, RZ, PT ;  /* 0x000000ff4c00720c */ /* 0x000fe20003f26270 */
[----:B------:R-:W-:Y:S01]  /*37c0*/  @!P0 IMAD.MOV R97, RZ, RZ, -R97 ;  /* 0x000000ffff618224 */ /* 0x000fe200078e0a61 */
[----:B------:R-:W-:Y:S01]  /*37d0*/  ISETP.GT.U32.AND P4, PT, R4, R113, PT ;  /* 0x000000710400720c */ /* 0x000fe20003f84070 */
[----:B------:R-:W-:Y:S01]  /*37e0*/  IMAD R25, R0, R25, R53 ;  /* 0x0000001900197224 */ /* 0x000fe200078e0235 */
[----:B------:R-:W-:Y:S01]  /*37f0*/  ISETP.GE.AND P0, PT, R74, RZ, PT ;  /* 0x000000ff4a00720c */ /* 0x000fe20003f06270 */
[----:B------:R-:W-:Y:S01]  /*3800*/  IMAD R51, R0, R30, R51 ;  /* 0x0000001e00337224 */ /* 0x000fe200078e0233 */
[----:B---3--:R-:W-:Y:S01]  /*3810*/  IABS R67, R134 ;  /* 0x0000008600437213 */ /* 0x008fe20000000000 */
[----:B------:R-:W-:Y:S01]  /*3820*/  IMAD.HI.U32 R30, R16, R63, RZ ;  /* 0x0000003f101e7227 */ /* 0x000fe200078e00ff */
[----:B------:R-:W-:Y:S01]  /*3830*/  @!P5 IADD3 R99, -R99, RZ, RZ ;  /* 0x000000ff6363d210 */ /* 0x000fe20007ffe1ff */
[----:B------:R-:W-:Y:S01]  /*3840*/  STL [R1+0x2694], R134 ;  /* 0x0026948601007387 */ /* 0x000fe20000100800 */
[----:B------:R-:W-:Y:S01]  /*3850*/  ISETP.GT.U32.AND P5, PT, R0, R25, PT ;  /* 0x000000190000720c */ /* 0x000fe20003fa4070 */
[----:B------:R-:W-:-:S02]  /*3860*/  IMAD.HI.U32 R53, R16, R65, RZ ;  /* 0x0000004110357227 */ /* 0x000fc400078e00ff */
[----:B------:R-:W-:Y:S02]  /*3870*/  STL [R1+0x258c], R133 ;  /* 0x00258c8501007387 */ /* 0x000fe40000100800 */
[----:B------:R-:W-:Y:S01]  /*3880*/  @!P4 IMAD.IADD R113, R113, 0x1, -R4 ;  /* 0x000000017171c824 */ /* 0x000fe200078e0a04 */
[----:B------:R-:W-:Y:S01]  /*3890*/  ISETP.GT.U32.AND P4, PT, R4, R115, PT ;  /* 0x000000730400720c */ /* 0x000fe20003f84070 */
[----:B------:R-:W-:-:S04]  /*38a0*/  IMAD.HI.U32 R55, R16, R69, RZ ;  /* 0x0000004510377227 */ /* 0x000fc800078e00ff */
[----:B------:R-:W-:Y:S02]  /*38b0*/  IMAD.MOV R30, RZ, RZ, -R30 ;  /* 0x000000ffff1e7224 */ /* 0x000fe400078e0a1e */
[----:B------:R-:W-:Y:S02]  /*38c0*/  IMAD.MOV R56, RZ, RZ, -R53 ;  /* 0x000000ffff387224 */ /* 0x000fe400078e0a35 */
[----:B------:R-:W-:-:S04]  /*38d0*/  IMAD.HI.U32 R54, R16, R67, RZ ;  /* 0x0000004310367227 */ /* 0x000fc800078e00ff */
[--C-:B------:R-:W-:Y:S02]  /*38e0*/  @!P4 IMAD.IADD R115, R115, 0x1, -R4.reuse ;  /* 0x000000017373c824 */ /* 0x100fe400078e0a04 */
[----:B------:R-:W-:Y:S01]  /*38f0*/  @!P2 IMAD.IADD R107, R107, 0x1, -R4 ;  /* 0x000000016b6ba824 */ /* 0x000fe200078e0a04 */
[----:B------:R-:W-:Y:S01]  /*3900*/  ISETP.GE.AND P2, PT, R66, RZ, PT ;  /* 0x000000ff4200720c */ /* 0x000fe20003f46270 */
[----:B------:R-:W-:Y:S01]  /*3910*/  IMAD.MOV R58, RZ, RZ, -R55 ;  /* 0x000000ffff3a7224 */ /* 0x000fe200078e0a37 */
[----:B------:R-:W-:Y:S01]  /*3920*/  ISETP.GT.U32.AND P4, PT, R4, R115, PT ;  /* 0x000000730400720c */ /* 0x000fe20003f84070 */
[C---:B------:R-:W-:Y:S02]  /*3930*/  IMAD R53, R0.reuse, R30, R63 ;  /* 0x0000001e00357224 */ /* 0x040fe400078e023f */
[C---:B------:R-:W-:Y:S02]  /*3940*/  IMAD R55, R0.reuse, R56, R65 ;  /* 0x0000003800377224 */ /* 0x040fe400078e0241 */
[----:B------:R-:W-:Y:S01]  /*3950*/  @!P3 IMAD.MOV R101, RZ, RZ, -R101 ;  /* 0x000000ffff65b224 */ /* 0x000fe200078e0a65 */
[----:B------:R-:W-:Y:S01]  /*3960*/  ISETP.GT.U32.AND P3, PT, R0, R51, PT ;  /* 0x000000330000720c */ /* 0x000fe20003f64070 */
[----:B------:R-:W-:-:S02]  /*3970*/  IMAD.MOV R54, RZ, RZ, -R54 ;  /* 0x000000ffff367224 */ /* 0x000fc400078e0a36 */
[C---:B------:R-:W-:Y:S02]  /*3980*/  VIADD R132, R138.reuse, 0xc0 ;  /* 0x000000c08a847836 */ /* 0x040fe40000000000 */
[----:B------:R-:W-:Y:S02]  /*3990*/  VIADD R130, R138, 0x100 ;  /* 0x000001008a827836 */ /* 0x000fe40000000000 */
[----:B------:R-:W-:Y:S01]  /*39a0*/  @!P4 IMAD.IADD R115, R115, 0x1, -R4 ;  /* 0x000000017373c824 */ /* 0x000fe200078e0a04 */
[----:B------:R-:W-:Y:S01]  /*39b0*/  ISETP.GE.AND P4, PT, R90, RZ, PT ;  /* 0x000000ff5a00720c */ /* 0x000fe20003f86270 */
[----:B------:R-:W-:Y:S01]  /*39c0*/  VIADD R128, R138, 0x120 ;  /* 0x000001208a807836 */ /* 0x000fe20000000000 */
[----:B------:R-:W-:Y:S01]  /*39d0*/  IABS R71, R130 ;  /* 0x0000008200477213 */ /* 0x000fe20000000000 */
[----:B------:R-:W-:Y:S01]  /*39e0*/  @!P1 IMAD.MOV R107, RZ, RZ, -R107 ;  /* 0x000000ffff6b9224 */ /* 0x000fe200078e0a6b */
[C---:B------:R-:W-:Y:S01]  /*39f0*/  ISETP.GT.U32.AND P1, PT, R0.reuse, R53, PT ;  /* 0x000000350000720c */ /* 0x040fe20003f24070 */
[----:B------:R-:W-:Y:S01]  /*3a00*/  @!P0 IMAD.MOV R109, RZ, RZ, -R109 ;  /* 0x000000ffff6d8224 */ /* 0x000fe200078e0a6d */
[C---:B------:R-:W-:Y:S01]  /*3a10*/  ISETP.GT.U32.AND P0, PT, R0.reuse, R55, PT ;  /* 0x000000370000720c */ /* 0x040fe20003f04070 */
[C---:B------:R-:W-:Y:S01]  /*3a20*/  IMAD R63, R0.reuse, R54, R67 ;  /* 0x00000036003f7224 */ /* 0x040fe200078e0243 */
[----:B------:R-:W-:Y:S01]  /*3a30*/  IABS R67, R132 ;  /* 0x0000008400437213 */ /* 0x000fe20000000000 */
[----:B------:R-:W-:Y:S01]  /*3a40*/  IMAD R65, R0, R58, R69 ;  /* 0x0000003a00417224 */ /* 0x000fe200078e0245 */
[----:B------:R-:W-:Y:S01]  /*3a50*/  IABS R69, R131 ;  /* 0x0000008300457213 */ /* 0x000fe20000000000 */
[----:B------:R-:W-:Y:S01]  /*3a60*/  VIADD R127, R138, 0x140 ;  /* 0x000001408a7f7836 */ /* 0x000fe20000000000 */
[----:B------:R-:W-:Y:S01]  /*3a70*/  IABS R73, R128 ;  /* 0x0000008000497213 */ /* 0x000fe20000000000 */
[----:B------:R-:W-:Y:S01]  /*3a80*/  @!P4 IMAD.MOV R93, RZ, RZ, -R93 ;  /* 0x000000ffff5dc224 */ /* 0x000fe200078e0a5d */
[----:B------:R-:W-:Y:S01]  /*3a90*/  ISETP.GE.AND P4, PT, R78, RZ, PT ;  /* 0x000000ff4e00720c */ /* 0x000fe20003f86270 */
[C---:B------:R-:W-:Y:S01]  /*3aa0*/  VIADD R125, R138.reuse, 0x180 ;  /* 0x000001808a7d7836 */ /* 0x040fe20000000000 */
[----:B------:R-:W-:Y:S01]  /*3ab0*/  IABS R75, R127 ;  /* 0x0000007f004b7213 */ /* 0x000fe20000000000 */
[C---:B------:R-:W-:Y:S01]  /*3ac0*/  VIADD R124, R138.reuse, 0x1a0 ;  /* 0x000001a08a7c7836 */ /* 0x040fe20000000000 */
[----:B------:R-:W-:Y:S01]  /*3ad0*/  STL [R1+0x2574], R132 ;  /* 0x0025748401007387 */ /* 0x000fe20000100800 */
[----:B------:R-:W-:Y:S01]  /*3ae0*/  VIADD R123, R138, 0x1c0 ;  /* 0x000001c08a7b7836 */ /* 0x000fe20000000000 */
[----:B------:R-:W-:Y:S01]  /*3af0*/  IABS R79, R125 ;  /* 0x0000007d004f7213 */ /* 0x000fe20000000000 */
[C---:B------:R-:W-:Y:S01]  /*3b00*/  IMAD.HI.U32 R30, R16.reuse, R67, RZ ;  /* 0x00000043101e7227 */ /* 0x040fe200078e00ff */
[----:B------:R-:W-:Y:S01]  /*3b10*/  IABS R81, R124 ;  /* 0x0000007c00517213 */ /* 0x000fe20000000000 */
[----:B------:R-:W-:Y:S01]  /*3b20*/  STL [R1+0x250c], R131 ;  /* 0x00250c8301007387 */ /* 0x000fe20000100800 */
[----:B------:R-:W-:Y:S01]  /*3b30*/  IABS R83, R123 ;  /* 0x0000007b00537213 */ /* 0x000fe20000000000 */
[----:B------:R-:W-:-:S02]  /*3b40*/  IMAD.HI.U32 R54, R16, R69, RZ ;  /* 0x0000004510367227 */ /* 0x000fc400078e00ff */
[----:B------:R3:W-:Y:S02]  /*3b50*/  STL [R1+0x23cc], R130 ;  /* 0x0023cc8201007387 */ /* 0x0007e40000100800 */
[C---:B------:R-:W-:Y:S02]  /*3b60*/  IMAD.HI.U32 R56, R16.reuse, R71, RZ ;  /* 0x0000004710387227 */ /* 0x040fe400078e00ff */
[----:B------:R-:W-:Y:S02]  /*3b70*/  STL [R1+0x228c], R128 ;  /* 0x00228c8001007387 */ /* 0x000fe40000100800 */
[----:B------:R-:W-:Y:S02]  /*3b80*/  IMAD.HI.U32 R58, R16, R73, RZ ;  /* 0x00000049103a7227 */ /* 0x000fe400078e00ff */
[----:B------:R-:W-:Y:S02]  /*3b90*/  STL [R1+0x26a4], R127 ;  /* 0x0026a47f01007387 */ /* 0x000fe40000100800 */
[----:B------:R-:W-:-:S02]  /*3ba0*/  VIADD R122, R138, 0x1e0 ;  /* 0x000001e08a7a7836 */ /* 0x000fc40000000000 */
[----:B------:R-:W-:Y:S01]  /*3bb0*/  @!P2 IMAD.MOV R91, RZ, RZ, -R91 ;  /* 0x000000ffff5ba224 */ /* 0x000fe200078e0a5b */
[----:B------:R-:W-:Y:S01]  /*3bc0*/  ISETP.GE.AND P2, PT, R80, RZ, PT ;  /* 0x000000ff5000720c */ /* 0x000fe20003f46270 */
[----:B------:R-:W-:Y:S01]  /*3bd0*/  @!P4 IMAD.MOV R105, RZ, RZ, -R105 ;  /* 0x000000ffff69c224 */ /* 0x000fe200078e0a69 */
[----:B------:R-:W-:Y:S01]  /*3be0*/  ISETP.GE.AND P4, PT, R72, RZ, PT ;  /* 0x000000ff4800720c */ /* 0x000fe20003f86270 */
[--C-:B------:R-:W-:Y:S01]  /*3bf0*/  @!P5 IMAD.IADD R25, R25, 0x1, -R0.reuse ;  /* 0x000000011919d824 */ /* 0x100fe200078e0a00 */
[----:B------:R-:W-:Y:S01]  /*3c00*/  ISETP.GE.AND P5, PT, R68, RZ, PT ;  /* 0x000000ff4400720c */ /* 0x000fe20003fa6270 */
[----:B------:R-:W-:Y:S01]  /*3c10*/  @!P3 IMAD.IADD R51, R51, 0x1, -R0 ;  /* 0x000000013333b824 */ /* 0x000fe200078e0a00 */
[----:B------:R-:W-:Y:S01]  /*3c20*/  ISETP.GE.AND P3, PT, R64, RZ, PT ;  /* 0x000000ff4000720c */ /* 0x000fe20003f66270 */
[----:B------:R-:W-:Y:S01]  /*3c30*/  @!P6 IMAD.MOV R87, RZ, RZ, -R87 ;  /* 0x000000ffff57e224 */ /* 0x000fe200078e0a57 */
[----:B------:R-:W-:Y:S01]  /*3c40*/  ISETP.GE.AND P6, PT, R70, RZ, PT ;  /* 0x000000ff4600720c */ /* 0x000fe20003fc6270 */
[----:B------:R-:W-:Y:S01]  /*3c50*/  IMAD.MOV R30, RZ, RZ, -R30 ;  /* 0x000000ffff1e7224 */ /* 0x000fe200078e0a1e */
[----:B------:R-:W-:Y:S01]  /*3c60*/  IABS R85, R122 ;  /* 0x0000007a00557213 */ /* 0x000fe20000000000 */
[----:B------:R-:W-:Y:S01]  /*3c70*/  IMAD.MOV R54, RZ, RZ, -R54 ;  /* 0x000000ffff367224 */ /* 0x000fe200078e0a36 */
[----:B------:R-:W-:Y:S01]  /*3c80*/  STL [R1+0x26ac], R126 ;  /* 0x0026ac7e01007387 */ /* 0x000fe20000100800 */
[----:B------:R-:W-:-:S02]  /*3c90*/  IMAD.MOV R56, RZ, RZ, -R56 ;  /* 0x000000ffff387224 */ /* 0x000fc400078e0a38 */
[----:B------:R-:W-:Y:S01]  /*3ca0*/  IMAD.MOV R58, RZ, RZ, -R58 ;  /* 0x000000ffff3a7224 */ /* 0x000fe200078e0a3a */
[----:B------:R-:W-:Y:S01]  /*3cb0*/  STL [R1+0x26a8], R125 ;  /* 0x0026a87d01007387 */ /* 0x000fe20000100800 */
[--C-:B------:R-:W-:Y:S01]  /*3cc0*/  @!P1 IMAD.IADD R53, R53, 0x1, -R0.reuse ;  /* 0x0000000135359824 */ /* 0x100fe200078e0a00 */
[C---:B------:R-:W-:Y:S01]  /*3cd0*/  ISETP.GT.U32.AND P1, PT, R0.reuse, R25, PT ;  /* 0x000000190000720c */ /* 0x040fe20003f24070 */
[----:B------:R-:W-:Y:S01]  /*3ce0*/  @!P0 IMAD.IADD R55, R55, 0x1, -R0 ;  /* 0x0000000137378824 */ /* 0x000fe200078e0a00 */
[C---:B------:R-:W-:Y:S01]  /*3cf0*/  ISETP.GT.U32.AND P0, PT, R0.reuse, R51, PT ;  /* 0x000000330000720c */ /* 0x040fe20003f04070 */
[C---:B------:R-:W-:Y:S01]  /*3d00*/  IMAD R67, R0.reuse, R30, R67 ;  /* 0x0000001e00437224 */ /* 0x040fe200078e0243 */
[----:B------:R-:W-:Y:S01]  /*3d10*/  @!P6 IADD3 R113, -R113, RZ, RZ ;  /* 0x000000ff7171e210 */ /* 0x000fe20007ffe1ff */
[C---:B------:R-:W-:Y:S01]  /*3d20*/  IMAD R69, R0.reuse, R54, R69 ;  /* 0x0000003600457224 */ /* 0x040fe200078e0245 */
[C---:B------:R-:W-:Y:S01]  /*3d30*/  ISETP.GT.U32.AND P6, PT, R0.reuse, R65, PT ;  /* 0x000000410000720c */ /* 0x040fe20003fc4070 */
[C---:B------:R-:W-:Y:S01]  /*3d40*/  IMAD R71, R0.reuse, R56, R71 ;  /* 0x0000003800477224 */ /* 0x040fe200078e0247 */
[----:B------:R-:W-:Y:S01]  /*3d50*/  STL [R1+0x26b0], R124 ;  /* 0x0026b07c01007387 */ /* 0x000fe20000100800 */
[----:B------:R-:W-:-:S02]  /*3d60*/  IMAD R73, R0, R58, R73 ;  /* 0x0000003a00497224 */ /* 0x000fc400078e0249 */
[C---:B------:R-:W-:Y:S01]  /*3d70*/  IMAD.HI.U32 R60, R16.reuse, R75, RZ ;  /* 0x0000004b103c7227 */ /* 0x040fe200078e00ff */
[----:B------:R-:W-:Y:S03]  /*3d80*/  STL [R1+0x26b4], R123 ;  /* 0x0026b47b01007387 */ /* 0x000fe60000100800 */
[C---:B------:R-:W-:Y:S01]  /*3d90*/  IMAD.HI.U32 R30, R16.reuse, R77, RZ ;  /* 0x0000004d101e7227 */ /* 0x040fe200078e00ff */
[----:B------:R2:W-:Y:S03]  /*3da0*/  STL [R1+0x26b8], R122 ;  /* 0x0026b87a01007387 */ /* 0x0005e60000100800 */
[----:B------:R-:W-:-:S04]  /*3db0*/  IMAD.HI.U32 R54, R16, R79, RZ ;  /* 0x0000004f10367227 */ /* 0x000fc800078e00ff */
[----:B------:R-:W-:-:S04]  /*3dc0*/  IMAD.HI.U32 R56, R16, R81, RZ ;  /* 0x0000005110387227 */ /* 0x000fc800078e00ff */
[----:B------:R-:W-:-:S04]  /*3dd0*/  IMAD.HI.U32 R58, R16, R83, RZ ;  /* 0x00000053103a7227 */ /* 0x000fc800078e00ff */
[----:B------:R-:W-:-:S04]  /*3de0*/  IMAD.HI.U32 R16, R16, R85, RZ ;  /* 0x0000005510107227 */ /* 0x000fc800078e00ff */
[----:B------:R-:W-:Y:S01]  /*3df0*/  @!P2 IMAD.MOV R103, RZ, RZ, -R103 ;  /* 0x000000ffff67a224 */ /* 0x000fe200078e0a67 */
[----:B------:R-:W-:Y:S01]  /*3e00*/  IADD3 R16, -R16, RZ, RZ ;  /* 0x000000ff10107210 */ /* 0x000fe20007ffe1ff */
[----:B------:R-:W-:Y:S01]  /*3e10*/  IMAD.MOV R60, RZ, RZ, -R60 ;  /* 0x000000ffff3c7224 */ /* 0x000fe200078e0a3c */
[----:B------:R-:W-:Y:S01]  /*3e20*/  ISETP.NE.AND P2, PT, R3, RZ, PT ;  /* 0x000000ff0300720c */ /* 0x000fe20003f45270 */
[----:B------:R-:W-:Y:S01]  /*3e30*/  IMAD.MOV R30, RZ, RZ, -R30 ;  /* 0x000000ffff1e7224 */ /* 0x000fe200078e0a1e */
[----:B------:R-:W-:Y:S01]  /*3e40*/  LOP3.LUT R3, RZ, R3, RZ, 0x33, !PT ;  /* 0x00000003ff037212 */ /* 0x000fe200078e33ff */
[----:B------:R-:W-:Y:S02]  /*3e50*/  IMAD.MOV R54, RZ, RZ, -R54 ;  /* 0x000000ffff367224 */ /* 0x000fe400078e0a36 */
[----:B------:R-:W-:Y:S01]  /*3e60*/  IMAD.MOV R56, RZ, RZ, -R56 ;  /* 0x000000ffff387224 */ /* 0x000fe200078e0a38 */
[C---:B------:R-:W-:Y:S01]  /*3e70*/  SEL R62, R3.reuse, R62, !P2 ;  /* 0x0000003e033e7207 */ /* 0x040fe20005000000 */
[----:B------:R-:W-:Y:S01]  /*3e80*/  IMAD.MOV R58, RZ, RZ, -R58 ;  /* 0x000000ffff3a7224 */ /* 0x000fe200078e0a3a */
[C---:B-1----:R-:W-:Y:S01]  /*3e90*/  SEL R64, R3.reuse, R11, !P2 ;  /* 0x0000000b03407207 */ /* 0x042fe20005000000 */
[----:B------:R-:W-:Y:S01]  /*3ea0*/  @!P4 IMAD.MOV R111, RZ, RZ, -R111 ;  /* 0x000000ffff6fc224 */ /* 0x000fe200078e0a6f */
[C---:B------:R-:W-:Y:S01]  /*3eb0*/  SEL R66, R3.reuse, R12, !P2 ;  /* 0x0000000c03427207 */ /* 0x040fe20005000000 */
[----:B------:R-:W-:Y:S01]  /*3ec0*/  @!P5 IMAD.MOV R117, RZ, RZ, -R117 ;  /* 0x000000ffff75d224 */ /* 0x000fe200078e0a75 */
[C---:B------:R-:W-:Y:S01]  /*3ed0*/  SEL R68, R3.reuse, R13, !P2 ;  /* 0x0000000d03447207 */ /* 0x040fe20005000000 */
[----:B------:R-:W-:Y:S01]  /*3ee0*/  @!P3 IMAD.MOV R115, RZ, RZ, -R115 ;  /* 0x000000ffff73b224 */ /* 0x000fe200078e0a73 */
[C---:B------:R-:W-:Y:S01]  /*3ef0*/  ISETP.GT.U32.AND P3, PT, R0.reuse, R53, PT ;  /* 0x000000350000720c */ /* 0x040fe20003f64070 */
[C---:B------:R-:W-:Y:S01]  /*3f00*/  IMAD R75, R0.reuse, R60, R75 ;  /* 0x0000003c004b7224 */ /* 0x040fe200078e024b */
[C---:B------:R-:W-:Y:S01]  /*3f10*/  SEL R60, R3.reuse, R10, !P2 ;  /* 0x0000000a033c7207 */ /* 0x040fe20005000000 */
        /* <DEDUP_REMOVED lines=8> */
[----:B------:R-:W-:Y:S01]  /*3fa0*/  IMAD R85, R0, R16, R85 ;  /* 0x0000001000557224 */ /* 0x000fe200078e0255 */
[----:B------:R-:W-:Y:S01]  /*3fb0*/  SEL R16, R3, R5, !P2 ;  /* 0x0000000503107207 */ /* 0x000fe20005000000 */
[--C-:B------:R-:W-:Y:S01]  /*3fc0*/  @!P1 IMAD.IADD R25, R25, 0x1, -R0.reuse ;  /* 0x0000000119199824 */ /* 0x100fe200078e0a00 */
[----:B------:R-:W-:Y:S01]  /*3fd0*/  SEL R70, R3, R14, !P2 ;  /* 0x0000000e03467207 */ /* 0x000fe20005000000 */
[--C-:B------:R-:W-:Y:S01]  /*3fe0*/  @!P0 IMAD.IADD R51, R51, 0x1, -R0.reuse ;  /* 0x0000000133338824 */ /* 0x100fe200078e0a00 */
[----:B------:R-:W-:Y:S01]  /*3ff0*/  SEL R72, R3, R15, !P2 ;  /* 0x0000000f03487207 */ /* 0x000fe20005000000 */
[--C-:B------:R-:W-:Y:S01]  /*4000*/  @!P3 IMAD.IADD R53, R53, 0x1, -R0.reuse ;  /* 0x000000013535b824 */ /* 0x100fe200078e0a00 */
[----:B------:R-:W-:Y:S01]  /*4010*/  SEL R74, R3, R17, !P2 ;  /* 0x00000011034a7207 */ /* 0x000fe20005000000 */
[--C-:B------:R-:W-:Y:S01]  /*4020*/  @!P6 IMAD.IADD R65, R65, 0x1, -R0.reuse ;  /* 0x000000014141e824 */ /* 0x100fe200078e0a00 */
[C---:B------:R-:W-:Y:S01]  /*4030*/  SEL R76, R3.reuse, R18, !P2 ;  /* 0x00000012034c7207 */ /* 0x040fe20005000000 */
[----:B------:R-:W-:Y:S01]  /*4040*/  IMAD R6, R62, UR10, RZ ;  /* 0x0000000a3e067c24 */ /* 0x000fe2000f8e02ff */
        /* <DEDUP_REMOVED lines=24> */
[----:B------:R-:W-:Y:S01]  /*41d0*/  SEL R88, R3, R33, !P2 ;  /* 0x0000002103587207 */ /* 0x000fe20005000000 */
        /* <DEDUP_REMOVED lines=59> */
[----:B------:R-:W-:Y:S01]  /*4590*/  SEL R150, R3, R103, !P2 ;  /* 0x0000006703967207 */ /* 0x000fe20005000000 */
[----:B------:R-:W-:Y:S01]  /*45a0*/  IMAD R129, R129, UR13, RZ ;  /* 0x0000000d81817c24 */ /* 0x000fe2000f8e02ff */
[----:B------:R-:W-:Y:S01]  /*45b0*/  SEL R151, R3, R105, !P2 ;  /* 0x0000006903977207 */ /* 0x000fe20005000000 */
[----:B------:R-:W-:Y:S01]  /*45c0*/  IMAD R105, R119, UR17, RZ ;  /* 0x0000001177697c24 */ /* 0x000fe2000f8e02ff */
[----:B------:R-:W-:Y:S01]  /*45d0*/  SEL R152, R3, R107, !P2 ;  /* 0x0000006b03987207 */ /* 0x000fe20005000000 */
[----:B------:R-:W-:Y:S01]  /*45e0*/  IMAD R107, R121, UR15, RZ ;  /* 0x0000000f796b7c24 */ /* 0x000fe2000f8e02ff */
[C---:B------:R-:W-:Y:S01]  /*45f0*/  SEL R153, R3.reuse, R109, !P2 ;  /* 0x0000006d03997207 */ /* 0x040fe20005000000 */
[----:B------:R-:W-:Y:S01]  /*4600*/  ULDC UR9, c[0x0][0x240] ;  /* 0x0000900000097ab9 */ /* 0x000fe20000000800 */
[C---:B------:R-:W-:Y:S01]  /*4610*/  SEL R154, R3.reuse, R111, !P2 ;  /* 0x0000006f039a7207 */ /* 0x040fe20005000000 */
[----:B------:R-:W-:Y:S01]  /*4620*/  ULDC UR8, c[0x0][0x240] ;  /* 0x0000900000087ab9 */ /* 0x000fe20000000800 */
[C---:B------:R-:W-:Y:S01]  /*4630*/  SEL R155, R3.reuse, R113, !P2 ;  /* 0x00000071039b7207 */ /* 0x040fe20005000000 */
[----:B------:R-:W-:Y:S01]  /*4640*/  ULDC UR61, c[0x0][0x240] ;  /* 0x00009000003d7ab9 */ /* 0x000fe20000000800 */
[----:B------:R-:W-:Y:S01]  /*4650*/  SEL R156, R3, R115, !P2 ;  /* 0x00000073039c7207 */ /* 0x000fe20005000000 */
[----:B------:R-:W-:Y:S01]  /*4660*/  IMAD R149, R149, UR12, RZ ;  /* 0x0000000c95957c24 */ /* 0x000fe2000f8e02ff */
[----:B------:R-:W-:Y:S01]  /*4670*/  SEL R117, R3, R117, !P2 ;  /* 0x0000007503757207 */ /* 0x000fe20005000000 */
[----:B------:R-:W-:Y:S01]  /*4680*/  IMAD.U32 R3, RZ, RZ, UR4 ;  /* 0x00000004ff037e24 */ /* 0x000fe2000f8e00ff */
[----:B------:R-:W-:Y:S01]  /*4690*/  ISETP.GT.U32.AND P4, PT, R0, R55, PT ;  /* 0x000000370000720c */ /* 0x000fe20003f84070 */
[----:B------:R-:W-:Y:S01]  /*46a0*/  IMAD R152, R152, UR9, RZ ;  /* 0x0000000998987c24 */ /* 0x000fe2000f8e02ff */
[----:B------:R-:W-:Y:S01]  /*46b0*/  ISETP.GT.U32.AND P1, PT, R0, R69, PT ;  /* 0x000000450000720c */ /* 0x000fe20003f24070 */
[----:B------:R-:W-:Y:S01]  /*46c0*/  IMAD R150, R150, UR11, RZ ;  /* 0x0000000b96967c24 */ /* 0x000fe2000f8e02ff */
[C---:B------:R-:W-:Y:S01]  /*46d0*/  ISETP.GT.U32.AND P0, PT, R0.reuse, R71, PT ;  /* 0x000000470000720c */ /* 0x040fe20003f04070 */
[----:B------:R-:W-:Y:S01]  /*46e0*/  IMAD R153, R153, UR8, RZ ;  /* 0x0000000899997c24 */ /* 0x000fe2000f8e02ff */
[C---:B------:R-:W-:Y:S01]  /*46f0*/  ISETP.GT.U32.AND P5, PT, R0.reuse, R63, PT ;  /* 0x0000003f0000720c */ /* 0x040fe20003fa4070 */
[----:B------:R-:W-:Y:S01]  /*4700*/  ULDC UR10, c[0x0][0x240] ;  /* 0x00009000000a7ab9 */ /* 0x000fe20000000800 */
[----:B------:R-:W-:Y:S01]  /*4710*/  ISETP.GT.U32.AND P2, PT, R0, R67, PT ;  /* 0x000000430000720c */ /* 0x000fe20003f44070 */
[----:B------:R-:W-:Y:S01]  /*4720*/  IMAD R154, R154, UR61, RZ ;  /* 0x0000003d9a9a7c24 */ /* 0x000fe2000f8e02ff */
[C---:B------:R-:W-:Y:S01]  /*4730*/  ISETP.GT.U32.AND P3, PT, R0.reuse, R73, PT ;  /* 0x000000490000720c */ /* 0x040fe20003f64070 */
[----:B------:R-:W-:Y:S01]  /*4740*/  ULDC UR60, c[0x0][0x240] ;  /* 0x00009000003c7ab9 */ /* 0x000fe20000000800 */
[C---:B------:R-:W-:Y:S01]  /*4750*/  ISETP.GT.U32.AND P6, PT, R0.reuse, R79, PT ;  /* 0x0000004f0000720c */ /* 0x040fe20003fc4070 */
[--C-:B------:R-:W-:Y:S01]  /*4760*/  @!P4 IMAD.IADD R55, R55, 0x1, -R0.reuse ;  /* 0x000000013737c824 */ /* 0x100fe200078e0a00 */
[C---:B------:R-:W-:Y:S01]  /*4770*/  ISETP.GT.U32.AND P4, PT, R0.reuse, R75, PT ;  /* 0x0000004b0000720c */ /* 0x040fe20003f84070 */
[--C-:B------:R-:W-:Y:S01]  /*4780*/  @!P1 IMAD.IADD R69, R69, 0x1, -R0.reuse ;  /* 0x0000000145459824 */ /* 0x100fe200078e0a00 */
[C---:B------:R-:W-:Y:S01]  /*4790*/  ISETP.GT.U32.AND P1, PT, R0.reuse, R83, PT ;  /* 0x000000530000720c */ /* 0x040fe20003f24070 */
[----:B------:R-:W-:Y:S01]  /*47a0*/  ULDC UR6, c[0x0][0x240] ;  /* 0x0000900000067ab9 */ /* 0x000fe20000000800 */
[-C--:B------:R-:W-:Y:S01]  /*47b0*/  @!P0 IADD3 R71, R71, -R0.reuse, RZ ;  /* 0x8000000047478210 */ /* 0x080fe20007ffe0ff */
[--C-:B------:R-:W-:Y:S01]  /*47c0*/  @!P5 IMAD.IADD R63, R63, 0x1, -R0.reuse ;  /* 0x000000013f3fd824 */ /* 0x100fe200078e0a00 */
[C---:B------:R-:W-:Y:S01]  /*47d0*/  ISETP.GT.U32.AND P0, PT, R0.reuse, R85, PT ;  /* 0x000000550000720c */ /* 0x040fe20003f04070 */
        /* <DEDUP_REMOVED lines=9> */
[----:B------:R-:W-:Y:S01]  /*4870*/  ISETP.GT.U32.AND P1, PT, R0, R71, PT ;  /* 0x000000470000720c */ /* 0x000fe20003f24070 */
[----:B------:R-:W-:Y:S01]  /*4880*/  IMAD R151, R151, UR10, RZ ;  /* 0x0000000a97977c24 */ /* 0x000fe2000f8e02ff */
[----:B------:R-:W-:Y:S01]  /*4890*/  ISETP.GE.AND P3, PT, R250, UR5, PT ;  /* 0x00000005fa007c0c */ /* 0x000fe2000bf66270 */
[--C-:B------:R-:W-:Y:S01]  /*48a0*/  @!P0 IMAD.IADD R85, R85, 0x1, -R0.reuse ;  /* 0x0000000155558824 */ /* 0x100fe200078e0a00 */
[C---:B------:R-:W-:Y:S01]  /*48b0*/  ISETP.GT.U32.AND P0, PT, R0.reuse, R73, PT ;  /* 0x000000490000720c */ /* 0x040fe20003f04070 */
[--C-:B------:R-:W-:Y:S01]  /*48c0*/  @!P5 IMAD.IADD R77, R77, 0x1, -R0.reuse ;  /* 0x000000014d4dd824 */ /* 0x100fe200078e0a00 */
[C---:B------:R-:W-:Y:S01]  /*48d0*/  ISETP.GT.U32.AND P5, PT, R0.reuse, R65, PT ;  /* 0x000000410000720c */ /* 0x040fe20003fa4070 */
[--C-:B------:R-:W-:Y:S01]  /*48e0*/  @!P2 IMAD.IADD R81, R81, 0x1, -R0.reuse ;  /* 0x000000015151a824 */ /* 0x100fe200078e0a00 */
[C---:B------:R-:W-:Y:S01]  /*48f0*/  ISETP.GT.U32.AND P2, PT, R0.reuse, R69, PT ;  /* 0x000000450000720c */ /* 0x040fe20003f44070 */
[----:B------:R-:W-:Y:S01]  /*4900*/  ULDC.64 UR4, c[0x0][0x218] ;  /* 0x0000860000047ab9 */ /* 0x000fe20000000a00 */
[----:B------:R-:W-:Y:S01]  /*4910*/  @!P6 IADD3 R67, R67, -R0, RZ ;  /* 0x800000004343e210 */ /* 0x000fe20007ffe0ff */
[--C-:B------:R-:W-:Y:S01]  /*4920*/  @!P4 IMAD.IADD R63, R63, 0x1, -R0.reuse ;  /* 0x000000013f3fc824 */ /* 0x100fe200078e0a00 */
[C---:B------:R-:W-:Y:S01]  /*4930*/  ISETP.GT.U32.AND P4, PT, R0.reuse, R75, PT ;  /* 0x0000004b0000720c */ /* 0x040fe20003f84070 */
[--C-:B------:R-:W-:Y:S01]  /*4940*/  @!P1 IMAD.IADD R71, R71, 0x1, -R0.reuse ;  /* 0x0000000147479824 */ /* 0x100fe200078e0a00 */
[C---:B------:R-:W-:Y:S01]  /*4950*/  ISETP.GT.U32.AND P1, PT, R0.reuse, R83, PT ;  /* 0x000000530000720c */ /* 0x040fe20003f24070 */
[----:B------:R-:W-:Y:S01]  /*4960*/  IMAD R155, R155, UR60, RZ ;  /* 0x0000003c9b9b7c24 */ /* 0x000fe2000f8e02ff */
        /* <DEDUP_REMOVED lines=8> */
[----:B------:R-:W-:Y:S01]  /*49f0*/  SEL R3, R3, RZ, !P3 ;  /* 0x000000ff03037207 */ /* 0x000fe20005800000 */
[--C-:B------:R-:W-:Y:S01]  /*4a00*/  @!P4 IMAD.IADD R75, R75, 0x1, -R0.reuse ;  /* 0x000000014b4bc824 */ /* 0x100fe200078e0a00 */
[----:B------:R-:W-:Y:S01]  /*4a10*/  ISETP.GE.AND P4, PT, R138, RZ, PT ;  /* 0x000000ff8a00720c */ /* 0x000fe20003f86270 */
        /* <DEDUP_REMOVED lines=8> */
[----:B------:R-:W-:Y:S01]  /*4aa0*/  @!P2 IMAD.IADD R81, R81, 0x1, -R0 ;  /* 0x000000015151a824 */ /* 0x000fe200078e0a00 */
[----:B------:R-:W-:Y:S01]  /*4ab0*/  ISETP.GE.AND P2, PT, R133, RZ, PT ;  /* 0x000000ff8500720c */ /* 0x000fe20003f46270 */
[----:B------:R-:W-:Y:S01]  /*4ac0*/  ULDC.64 UR8, c[0x0][0x210] ;  /* 0x0000840000087ab9 */ /* 0x000fe20000000a00 */
[----:B------:R-:W-:Y:S01]  /*4ad0*/  LOP3.LUT R0, RZ, R2, RZ, 0x33, !PT ;  /* 0x00000002ff007212 */ /* 0x000fe200078e33ff */
[----:B------:R-:W-:Y:S01]  /*4ae0*/  @!P4 IMAD.MOV R25, RZ, RZ, -R25 ;  /* 0x000000ffff19c224 */ /* 0x000fe200078e0a19 */
[----:B------:R-:W-:Y:S01]  /*4af0*/  ISETP.GE.AND P4, PT, R132, RZ, PT ;  /* 0x000000ff8400720c */ /* 0x000fe20003f86270 */
[----:B------:R-:W-:Y:S01]  /*4b00*/  @!P1 IMAD.MOV R55, RZ, RZ, -R55 ;  /* 0x000000ffff379224 */ /* 0x000fe200078e0a37 */
[----:B------:R-:W-:Y:S01]  /*4b10*/  ISETP.GE.AND P1, PT, R130, RZ, PT ;  /* 0x000000ff8200720c */ /* 0x000fe20003f26270 */
[----:B------:R-:W-:Y:S01]  /*4b20*/  @!P6 IMAD.MOV R53, RZ, RZ, -R53 ;  /* 0x000000ffff35e224 */ /* 0x000fe200078e0a35 */
[----:B---3--:R-:W-:Y:S01]  /*4b30*/  LEA R130, P6, R247, UR4, 0x2 ;  /* 0x00000004f7827c11 */ /* 0x008fe2000f8c10ff */
[----:B------:R-:W-:Y:S01]  /*4b40*/  @!P0 IMAD.MOV R63, RZ, RZ, -R63 ;  /* 0x000000ffff3f8224 */ /* 0x000fe200078e0a3f */
[----:B------:R-:W-:Y:S01]  /*4b50*/  ISETP.GE.AND P0, PT, R128, RZ, PT ;  /* 0x000000ff8000720c */ /* 0x000fe20003f06270 */
[----:B------:R-:W-:Y:S01]  /*4b60*/  ULDC UR4, c[0x0][0x240] ;  /* 0x0000900000047ab9 */ /* 0x000fe20000000800 */
[----:B------:R-:W-:Y:S01]  /*4b70*/  @!P5 IADD3 R51, -R51, RZ, RZ ;  /* 0x000000ff3333d210 */ /* 0x000fe20007ffe1ff */
[----:B------:R-:W-:Y:S01]  /*4b80*/  @!P2 IMAD.MOV R65, RZ, RZ, -R65 ;  /* 0x000000ffff41a224 */ /* 0x000fe200078e0a41 */
[----:B------:R-:W-:Y:S01]  /*4b90*/  ISETP.GE.AND P5, PT, R131, RZ, PT ;  /* 0x000000ff8300720c */ /* 0x000fe20003fa6270 */
[----:B------:R-:W-:Y:S01]  /*4ba0*/  IMAD R13, R64, UR4, RZ ;  /* 0x00000004400d7c24 */ /* 0x000fe2000f8e02ff */
[----:B------:R-:W-:Y:S01]  /*4bb0*/  ISETP.GE.AND P2, PT, R127, RZ, PT ;  /* 0x000000ff7f00720c */ /* 0x000fe20003f46270 */
[----:B------:R-:W-:Y:S01]  /*4bc0*/  @!P4 IMAD.MOV R67, RZ, RZ, -R67 ;  /* 0x000000ffff43c224 */ /* 0x000fe200078e0a43 */
[----:B------:R-:W-:Y:S01]  /*4bd0*/  ISETP.GE.AND P4, PT, R126, RZ, PT ;  /* 0x000000ff7e00720c */ /* 0x000fe20003f86270 */
[----:B------:R-:W-:Y:S01]  /*4be0*/  @!P1 IMAD.MOV R71, RZ, RZ, -R71 ;  /* 0x000000ffff479224 */ /* 0x000fe200078e0a47 */
[----:B------:R-:W-:Y:S01]  /*4bf0*/  ISETP.GE.AND P1, PT, R124, RZ, PT ;  /* 0x000000ff7c00720c */ /* 0x000fe20003f26270 */
[----:B------:R-:W1:Y:S01]  /*4c00*/  S2UR UR4, SR_CgaCtaId ;  /* 0x00000000000479c3 */ /* 0x000e620000008800 */
[----:B------:R-:W-:Y:S01]  /*4c10*/  LEA.HI.X.SX32 R131, R247, UR5, 0x2, P6 ;  /* 0x00000005f7837c11 */ /* 0x000fe2000b0f16ff */
[----:B------:R-:W-:Y:S01]  /*4c20*/  @!P0 IMAD.MOV R73, RZ, RZ, -R73 ;  /* 0x000000ffff498224 */ /* 0x000fe200078e0a49 */
[----:B------:R-:W-:Y:S01]  /*4c30*/  ISETP.GE.AND P0, PT, R123, RZ, PT ;  /* 0x000000ff7b00720c */ /* 0x000fe20003f06270 */
[----:B------:R-:W-:Y:S01]  /*4c40*/  ULDC UR5, c[0x0][0x240] ;  /* 0x0000900000057ab9 */ /* 0x000fe20000000800 */
[----:B------:R-:W-:Y:S01]  /*4c50*/  ISETP.NE.U32.AND P3, PT, R3, RZ, PT ;  /* 0x000000ff0300720c */ /* 0x000fe20003f65070 */
[----:B------:R-:W-:Y:S01]  /*4c60*/  @!P5 IMAD.MOV R69, RZ, RZ, -R69 ;  /* 0x000000ffff45d224 */ /* 0x000fe200078e0a45 */
[----:B------:R-:W-:Y:S01]  /*4c70*/  ISETP.GE.AND P5, PT, R125, RZ, PT ;  /* 0x000000ff7d00720c */ /* 0x000fe20003fa6270 */
[----:B------:R-:W-:Y:S01]  /*4c80*/  @!P2 IMAD.MOV R75, RZ, RZ, -R75 ;  /* 0x000000ffff4ba224 */ /* 0x000fe200078e0a4b */
[----:B------:R-:W-:Y:S01]  /*4c90*/  ISETP.GE.AND P2, PT, R122, RZ, PT ;  /* 0x000000ff7a00720c */ /* 0x000fe20003f46270 */
[----:B------:R-:W-:Y:S01]  /*4ca0*/  @!P4 IMAD.MOV R77, RZ, RZ, -R77 ;  /* 0x000000ffff4dc224 */ /* 0x000fe200078e0a4d */
[----:B------:R-:W-:Y:S01]  /*4cb0*/  ISETP.NE.AND P4, PT, R2, RZ, PT ;  /* 0x000000ff0200720c */ /* 0x000fe20003f85270 */
[----:B------:R-:W-:Y:S01]  /*4cc0*/  @!P1 IMAD.MOV R81, RZ, RZ, -R81 ;  /* 0x000000ffff519224 */ /* 0x000fe200078e0a51 */
[-C--:B------:R-:W-:Y:S01]  /*4cd0*/  LEA R62, P1, R8, R130.reuse, 0x2 ;  /* 0x00000082083e7211 */ /* 0x080fe200078210ff */
[----:B------:R-:W-:Y:S01]  /*4ce0*/  IMAD R12, R60, UR5, RZ ;  /* 0x000000053c0c7c24 */ /* 0x000fe2000f8e02ff */
[C---:B------:R-:W-:Y:S01]  /*4cf0*/  SEL R144, R0.reuse, R25, !P4 ;  /* 0x0000001900907207 */ /* 0x040fe20006000000 */
[----:B------:R-:W-:Y:S01]  /*4d00*/  @!P0 IMAD.MOV R83, RZ, RZ, -R83 ;  /* 0x000000ffff538224 */ /* 0x000fe200078e0a53 */
[----:B------:R-:W-:Y:S01]  /*4d10*/  SEL R137, R0, R51, !P4 ;  /* 0x0000003300897207 */ /* 0x000fe20006000000 */
[----:B------:R-:W-:Y:S01]  /*4d20*/  IMAD R51, R96, UR37, RZ ;  /* 0x0000002560337c24 */ /* 0x000fe2000f8e02ff */
[----:B------:R-:W-:Y:S01]  /*4d30*/  SEL R141, R0, R53, !P4 ;  /* 0x00000035008d7207 */ /* 0x000fe20006000000 */
[----:B------:R-:W-:Y:S01]  /*4d40*/  IMAD R53, R100, UR35, RZ ;  /* 0x0000002364357c24 */ /* 0x000fe2000f8e02ff */
[----:B------:R-:W-:Y:S01]  /*4d50*/  @!P5 IADD3 R79, -R79, RZ, RZ ;  /* 0x000000ff4f4fd210 */ /* 0x000fe20007ffe1ff */
[----:B------:R-:W-:Y:S01]  /*4d60*/  @!P2 IMAD.MOV R85, RZ, RZ, -R85 ;  /* 0x000000ffff55a224 */ /* 0x000fe200078e0a55 */
[C---:B------:R-:W-:Y:S01]  /*4d70*/  SEL R138, R0.reuse, R55, !P4 ;  /* 0x00000037008a7207 */ /* 0x040fe20006000000 */
[----:B------:R-:W-:Y:S01]  /*4d80*/  ULDC UR5, c[0x0][0x240] ;  /* 0x0000900000057ab9 */ /* 0x000fe20000000800 */
[C---:B------:R-:W-:Y:S01]  /*4d90*/  SEL R143, R0.reuse, R63, !P4 ;  /* 0x0000003f008f7207 */ /* 0x040fe20006000000 */
[----:B------:R-:W-:Y:S01]  /*4da0*/  IMAD R157, R117, UR5, RZ ;  /* 0x00000005759d7c24 */ /* 0x000fe2000f8e02ff */
[C---:B------:R-:W-:Y:S01]  /*4db0*/  SEL R139, R0.reuse, R65, !P4 ;  /* 0x00000041008b7207 */ /* 0x040fe20006000000 */
[----:B------:R-:W-:Y:S01]  /*4dc0*/  ULDC UR5, c[0x0][0x234] ;  /* 0x00008d0000057ab9 */ /* 0x000fe20000000800 */
        /* <DEDUP_REMOVED lines=18> */
[----:B------:R-:W-:Y:S01]  /*4ef0*/  SEL R0, R0, R85, !P4 ;  /* 0x0000005500007207 */ /* 0x000fe20006000000 */
[----:B------:R-:W-:Y:S01]  /*4f00*/  IMAD R143, R143, UR5, RZ ;  /* 0x000000058f8f7c24 */ /* 0x000fe2000f8e02ff */
[-C--:B------:R-:W-:Y:S01]  /*4f10*/  LEA R132, P0, R6, R130.reuse, 0x2 ;  /* 0x0000008206847211 */ /* 0x080fe200078010ff */
        /* <DEDUP_REMOVED lines=9> */
[-C--:B------:R-:W-:Y:S01]  /*4fb0*/  LEA.HI.X.SX32 R133, R6, R131.reuse, 0x2, P0 ;  /* 0x0000008306857211 */ /* 0x080fe200000f16ff */
[----:B------:R-:W-:Y:S01]  /*4fc0*/  ULDC.64 UR10, c[0x0][0x208] ;  /* 0x00008200000a7ab9 */ /* 0x000fe20000000a00 */
[-C--:B------:R-:W-:Y:S01]  /*4fd0*/  LEA.HI.X.SX32 R65, R7, R131.reuse, 0x2, P2 ;  /* 0x0000008307417211 */ /* 0x080fe200010f16ff */
[----:B------:R-:W3:Y:S01]  /*4fe0*/  LDC R247, c[0x0][0x230] ;  /* 0x00008c00fff77b82 */ /* 0x000ee20000000800 */
[-C--:B------:R-:W-:Y:S01]  /*4ff0*/  LEA R108, P0, R9, R130.reuse, 0x2 ;  /* 0x00000082096c7211 */ /* 0x080fe200078010ff */
[----:B------:R4:W-:Y:S01]  /*5000*/  STL.64 [R1+0x2b10], R132 ;  /* 0x002b108401007387 */ /* 0x0009e20000100a00 */
[----:B------:R-:W-:Y:S01]  /*5010*/  LEA R24, P2, R13, R130, 0x2 ;  /* 0x000000820d187211 */ /* 0x000fe200078410ff */
[----:B------:R-:W-:Y:S01]  /*5020*/  ULDC UR6, c[0x0][0x230] ;  /* 0x00008c0000067ab9 */ /* 0x000fe20000000800 */
[-C--:B------:R-:W-:Y:S01]  /*5030*/  LEA.HI.X.SX32 R63, R8, R131.reuse, 0x2, P1 ;  /* 0x00000083083f7211 */ /* 0x080fe200008f16ff */
[----:B------:R-:W-:Y:S01]  /*5040*/  STL.64 [R1+0x2b18], R64 ;  /* 0x002b184001007387 */ /* 0x000fe20000100a00 */
[----:B------:R-:W-:-:S02]  /*5050*/  LEA.HI.X.SX32 R23, R10, R131, 0x2, P4 ;  /* 0x000000830a177211 */ /* 0x000fc400020f16ff */
[-C--:B------:R-:W-:Y:S01]  /*5060*/  LEA R8, P1, R14, R130.reuse, 0x2 ;  /* 0x000000820e087211 */ /* 0x080fe200078210ff */
[----:B------:R-:W-:Y:S01]  /*5070*/  STL.64 [R1+0x2b20], R62 ;  /* 0x002b203e01007387 */ /* 0x000fe20000100a00 */
[-C--:B------:R-:W-:Y:S02]  /*5080*/  LEA R44, P4, R16, R130.reuse, 0x2 ;  /* 0x00000082102c7211 */ /* 0x080fe400078810ff */
[-C--:B------:R-:W-:Y:S02]  /*5090*/  LEA.HI.X.SX32 R31, R11, R131.reuse, 0x2, P6 ;  /* 0x000000830b1f7211 */ /* 0x080fe400030f16ff */
[-C--:B------:R-:W-:Y:S02]  /*50a0*/  LEA R54, P6, R17, R130.reuse, 0x2 ;  /* 0x0000008211367211 */ /* 0x080fe400078c10ff */
[----:B------:R-:W-:Y:S02]  /*50b0*/  LEA.HI.X.SX32 R49, R12, R131, 0x2, P5 ;  /* 0x000000830c317211 */ /* 0x000fe400028f16ff */
[----:B------:R-:W-:-:S02]  /*50c0*/  LEA R78, P5, R18, R130, 0x2 ;  /* 0x00000082124e7211 */ /* 0x000fc400078a10ff */
[-C--:B------:R-:W-:Y:S02]  /*50d0*/  LEA.HI.X.SX32 R109, R9, R131.reuse, 0x2, P0 ;  /* 0x00000083096d7211 */ /* 0x080fe400000f16ff */
[-C--:B------:R-:W-:Y:S01]  /*50e0*/  LEA.HI.X.SX32 R25, R13, R131.reuse, 0x2, P2 ;  /* 0x000000830d197211 */ /* 0x080fe200010f16ff */
[----:B---3--:R-:W-:Y:S01]  /*50f0*/  VIADD R247, R247, 0xffffffe0 ;  /* 0xffffffe0f7f77836 */ /* 0x008fe20000000000 */
[-C--:B--2---:R-:W-:Y:S01]  /*5100*/  LEA R122, P0, R15, R130.reuse, 0x2 ;  /* 0x000000820f7a7211 */ /* 0x084fe200078010ff */
[----:B------:R2:W-:Y:S01]  /*5110*/  STL.64 [R1+0x2b28], R108 ;  /* 0x002b286c01007387 */ /* 0x0005e20000100a00 */
[----:B------:R-:W-:Y:S02]  /*5120*/  LEA R120, P2, R19, R130, 0x2 ;  /* 0x0000008213787211 */ /* 0x000fe400078410ff */
[-C--:B------:R-:W-:Y:S01]  /*5130*/  LEA.HI.X.SX32 R9, R14, R131.reuse, 0x2, P1 ;  /* 0x000000830e097211 */ /* 0x080fe200008f16ff */
[----:B------:R-:W-:Y:S01]  /*5140*/  STL.64 [R1+0x2b30], R22 ;  /* 0x002b301601007387 */ /* 0x000fe20000100a00 */
[----:B------:R-:W-:-:S02]  /*5150*/  LEA.HI.X.SX32 R45, R16, R131, 0x2, P4 ;  /* 0x00000083102d7211 */ /* 0x000fc400020f16ff */
[-C--:B------:R-:W-:Y:S01]  /*5160*/  LEA R110, P1, R20, R130.reuse, 0x2 ;  /* 0x00000082146e7211 */ /* 0x080fe200078210ff */
[----:B------:R-:W-:Y:S01]  /*5170*/  STL.64 [R1+0x2b38], R30 ;  /* 0x002b381e01007387 */ /* 0x000fe20000100a00 */
[-C--:B------:R-:W-:Y:S02]  /*5180*/  LEA R10, P4, R28, R130.reuse, 0x2 ;  /* 0x000000821c0a7211 */ /* 0x080fe400078810ff */
[-C--:B------:R-:W-:Y:S01]  /*5190*/  LEA.HI.X.SX32 R55, R17, R131.reuse, 0x2, P6 ;  /* 0x0000008311377211 */ /* 0x080fe200030f16ff */
[----:B------:R3:W-:Y:S01]  /*51a0*/  STL.64 [R1+0x2b40], R48 ;  /* 0x002b403001007387 */ /* 0x0007e20000100a00 */
[-C--:B------:R-:W-:Y:S02]  /*51b0*/  LEA R118, P6, R29, R130.reuse, 0x2 ;  /* 0x000000821d767211 */ /* 0x080fe400078c10ff */
[----:B------:R-:W-:Y:S02]  /*51c0*/  LEA.HI.X.SX32 R79, R18, R131, 0x2, P5 ;  /* 0x00000083124f7211 */ /* 0x000fe400028f16ff */
[----:B------:R-:W-:-:S02]  /*51d0*/  LEA R46, P5, R33, R130, 0x2 ;  /* 0x00000082212e7211 */ /* 0x000fc400078a10ff */
[-C--:B------:R-:W-:Y:S02]  /*51e0*/  LEA.HI.X.SX32 R123, R15, R131.reuse, 0x2, P0 ;  /* 0x000000830f7b7211 */ /* 0x080fe400000f16ff */
[-C--:B------:R-:W-:Y:S02]  /*51f0*/  LEA.HI.X.SX32 R121, R19, R131.reuse, 0x2, P2 ;  /* 0x0000008313797211 */ /* 0x080fe400010f16ff */
[-C--:B------:R-:W-:Y:S02]  /*5200*/  LEA R26, P0, R21, R130.reuse, 0x2 ;  /* 0x00000082151a7211 */ /* 0x080fe400078010ff */
[----:B------:R-:W-:Y:S02]  /*5210*/  LEA R58, P2, R34, R130, 0x2 ;  /* 0x00000082223a7211 */ /* 0x000fe400078410ff */
[-C--:B------:R-:W-:Y:S02]  /*5220*/  LEA.HI.X.SX32 R111, R20, R131.reuse, 0x2, P1 ;  /* 0x00000083146f7211 */ /* 0x080fe400008f16ff */
[----:B------:R-:W-:-:S02]  /*5230*/  LEA.HI.X.SX32 R11, R28, R131, 0x2, P4 ;  /* 0x000000831c0b7211 */ /* 0x000fc400020f16ff */
[-C--:B------:R-:W-:Y:S02]  /*5240*/  LEA R80, P1, R35, R130.reuse, 0x2 ;  /* 0x0000008223507211 */ /* 0x080fe400078210ff */
[-C--:B------:R-:W-:Y:S02]  /*5250*/  LEA R32, P4, R37, R130.reuse, 0x2 ;  /* 0x0000008225207211 */ /* 0x080fe400078810ff */
[-C--:B------:R-:W-:Y:S02]  /*5260*/  LEA.HI.X.SX32 R119, R29, R131.reuse, 0x2, P6 ;  /* 0x000000831d777211 */ /* 0x080fe400030f16ff */
        /* <DEDUP_REMOVED lines=54> */
[-C--:B------:R-:W-:Y:S02]  /*55d0*/  LEA.HI.X.SX32 R89, R90, R131.reuse, 0x2, P1 ;  /* 0x000000835a597211 */ /* 0x080fe400008f16ff */
[----:B------:R-:W-:Y:S02]  /*55e0*/  LEA.HI.X.SX32 R57, R92, R131, 0x2, P4 ;  /* 0x000000835c397211 */ /* 0x000fe400020f16ff */
[----:B------:R-:W-:-:S02]  /*55f0*/  LEA R38, P2, R95, R130, 0x2 ;  /* 0x000000825f267211 */ /* 0x000fc400078410ff */
[-C--:B------:R-:W-:Y:S02]  /*5600*/  LEA R50, P1, R105, R130.reuse, 0x2 ;  /* 0x0000008269327211 */ /* 0x080fe400078210ff */
[-C--:B------:R-:W-:Y:S02]  /*5610*/  LEA R92, P4, R107, R130.reuse, 0x2 ;  /* 0x000000826b5c7211 */ /* 0x080fe400078810ff */
[-C--:B------:R-:W-:Y:S02]  /*5620*/  LEA.HI.X.SX32 R127, R93, R131.reuse, 0x2, P6 ;  /* 0x000000835d7f7211 */ /* 0x080fe400030f16ff */
[-C--:B------:R-:W-:Y:S02]  /*5630*/  LEA R104, P6, R116, R130.reuse, 0x2 ;  /* 0x0000008274687211 */ /* 0x080fe400078c10ff */
[----:B------:R-:W-:Y:S02]  /*5640*/  LEA.HI.X.SX32 R19, R94, R131, 0x2, P5 ;  /* 0x000000835e137211 */ /* 0x000fe400028f16ff */
[----:B------:R-:W-:-:S02]  /*5650*/  LEA R90, P5, R129, R130, 0x2 ;  /* 0x00000082815a7211 */ /* 0x000fc400078a10ff */
[-C--:B------:R-:W-:Y:S02]  /*5660*/  LEA.HI.X.SX32 R103, R91, R131.reuse, 0x2, P0 ;  /* 0x000000835b677211 */ /* 0x080fe400000f16ff */
[-C--:B------:R-:W-:Y:S02]  /*5670*/  LEA R72, P0, R106, R130.reuse, 0x2 ;  /* 0x000000826a487211 */ /* 0x080fe400078010ff */
[-C--:B------:R-:W-:Y:S02]  /*5680*/  LEA.HI.X.SX32 R39, R95, R131.reuse, 0x2, P2 ;  /* 0x000000835f277211 */ /* 0x080fe400010f16ff */
[-C--:B------:R-:W-:Y:S02]  /*5690*/  LEA.HI.X.SX32 R51, R105, R131.reuse, 0x2, P1 ;  /* 0x0000008369337211 */ /* 0x080fe400008f16ff */
[----:B------:R-:W-:Y:S02]  /*56a0*/  LEA.HI.X.SX32 R93, R107, R131, 0x2, P4 ;  /* 0x000000836b5d7211 */ /* 0x000fe400020f16ff */
[----:B------:R-:W-:-:S02]  /*56b0*/  LEA R128, P2, R149, R130, 0x2 ;  /* 0x0000008295807211 */ /* 0x000fc400078410ff */
[-C--:B------:R-:W-:Y:S02]  /*56c0*/  LEA R52, P4, R152, R130.reuse, 0x2 ;  /* 0x0000008298347211 */ /* 0x080fe400078810ff */
[-C--:B------:R-:W-:Y:S02]  /*56d0*/  LEA.HI.X.SX32 R105, R116, R131.reuse, 0x2, P6 ;  /* 0x0000008374697211 */ /* 0x080fe400030f16ff */
[-C--:B------:R-:W-:Y:S02]  /*56e0*/  LEA R20, P1, R150, R130.reuse, 0x2 ;  /* 0x0000008296147211 */ /* 0x080fe400078210ff */
[-C--:B------:R-:W-:Y:S02]  /*56f0*/  LEA R74, P6, R153, R130.reuse, 0x2 ;  /* 0x00000082994a7211 */ /* 0x080fe400078c10ff */
[----:B------:R-:W-:Y:S02]  /*5700*/  LEA.HI.X.SX32 R91, R129, R131, 0x2, P5 ;  /* 0x00000083815b7211 */ /* 0x000fe400028f16ff */
[----:B------:R-:W-:-:S02]  /*5710*/  LEA R94, P5, R154, R130, 0x2 ;  /* 0x000000829a5e7211 */ /* 0x000fc400078a10ff */
[-C--:B------:R-:W-:Y:S02]  /*5720*/  LEA.HI.X.SX32 R73, R106, R131.reuse, 0x2, P0 ;  /* 0x000000836a497211 */ /* 0x080fe400000f16ff */
[-C--:B------:R-:W-:Y:S02]  /*5730*/  LEA R40, P0, R151, R130.reuse, 0x2 ;  /* 0x0000008297287211 */ /* 0x080fe400078010ff */
[-C--:B------:R-:W-:Y:S01]  /*5740*/  LEA.HI.X.SX32 R129, R149, R131.reuse, 0x2, P2 ;  /* 0x0000008395817211 */ /* 0x080fe200010f16ff */
[----:B------:R-:W-:Y:S01]  /*5750*/  IMAD R149, R140, UR5, RZ ;  /* 0x000000058c957c24 */ /* 0x000fe2000f8e02ff */
[-C--:B------:R-:W-:Y:S02]  /*5760*/  LEA.HI.X.SX32 R53, R152, R131.reuse, 0x2, P4 ;  /* 0x0000008398357211 */ /* 0x080fe400020f16ff */
[----:B------:R-:W-:Y:S02]  /*5770*/  LEA R106, P2, R155, R130, 0x2 ;  /* 0x000000829b6a7211 */ /* 0x000fe400078410ff */
[----:B------:R-:W-:-:S02]  /*5780*/  LEA.HI.X.SX32 R21, R150, R131, 0x2, P1 ;  /* 0x0000008396157211 */ /* 0x000fc400008f16ff */
[-C--:B------:R-:W-:Y:S01]  /*5790*/  LEA.HI.X.SX32 R75, R153, R131.reuse, 0x2, P6 ;  /* 0x00000083994b7211 */ /* 0x080fe200030f16ff */
[----:B------:R-:W-:Y:S01]  /*57a0*/  IMAD R153, R134, UR5, RZ ;  /* 0x0000000586997c24 */ /* 0x000fe2000f8e02ff */
[----:B------:R-:W-:Y:S02]  /*57b0*/  LEA R164, P4, R144, UR8, 0x2 ;  /* 0x0000000890a47c11 */ /* 0x000fe4000f8810ff */
[----:B------:R-:W-:Y:S02]  /*57c0*/  LEA R116, P1, R156, R130, 0x2 ;  /* 0x000000829c747211 */ /* 0x000fe400078210ff */
[-C--:B------:R-:W-:Y:S02]  /*57d0*/  LEA.HI.X.SX32 R95, R154, R131.reuse, 0x2, P5 ;  /* 0x000000839a5f7211 */ /* 0x080fe400028f16ff */
[----:B------:R-:W-:Y:S02]  /*57e0*/  LEA R134, P5, R137, UR8, 0x2 ;  /* 0x0000000889867c11 */ /* 0x000fe4000f8a10ff */
[-C--:B------:R-:W-:Y:S01]  /*57f0*/  LEA.HI.X.SX32 R41, R151, R131.reuse, 0x2, P0 ;  /* 0x0000008397297211 */ /* 0x080fe200000f16ff */
[----:B------:R-:W-:Y:S01]  /*5800*/  IMAD R151, R136, UR5, RZ ;  /* 0x0000000588977c24 */ /* 0x000fe2000f8e02ff */
[----:B------:R-:W-:Y:S01]  /*5810*/  LEA.HI.X.SX32 R107, R155, R131, 0x2, P2 ;  /* 0x000000839b6b7211 */ /* 0x000fe200010f16ff */
[----:B------:R-:W-:Y:S01]  /*5820*/  IMAD R155, R135, UR5, RZ ;  /* 0x00000005879b7c24 */ /* 0x000fe2000f8e02ff */
[----:B------:R-:W-:-:S02]  /*5830*/  LEA.HI.X.SX32 R165, R144, UR9, 0x2, P4 ;  /* 0x0000000990a57c11 */ /* 0x000fc4000a0f16ff */
[----:B------:R-:W-:Y:S02]  /*5840*/  LEA.HI.X.SX32 R117, R156, R131, 0x2, P1 ;  /* 0x000000839c757211 */ /* 0x000fe400008f16ff */
[----:B------:R-:W-:Y:S01]  /*5850*/  LEA R136, P4, R141, UR8, 0x2 ;  /* 0x000000088d887c11 */ /* 0x000fe2000f8810ff */
[--C-:B------:R-:W-:Y:S01]  /*5860*/  IMAD.WIDE R212, R210, 0x4, R164.reuse ;  /* 0x00000004d2d47825 */ /* 0x100fe200078e02a4 */
[----:B------:R-:W-:Y:S02]  /*5870*/  ISETP.GE.U32.AND P1, PT, R146, 0x7fffffe0, PT ;  /* 0x7fffffe09200780c */ /* 0x000fe40003f26070 */
[----:B------:R-:W-:Y:S01]  /*5880*/  LEA.HI.X.SX32 R135, R137, UR9, 0x2, P5 ;  /* 0x0000000989877c11 */ /* 0x000fe2000a8f16ff */
[----:B------:R-:W-:Y:S01]  /*5890*/  IMAD R146, R139, UR5, RZ ;  /* 0x000000058b927c24 */ /* 0x000fe2000f8e02ff */
[----:B------:R-:W-:Y:S01]  /*58a0*/  LEA R138, P5, R145, UR8, 0x2 ;  /* 0x00000008918a7c11 */ /* 0x000fe2000f8a10ff */
[----:B------:R-:W-:Y:S01]  /*58b0*/  IMAD.WIDE R244, R242, 0x4, R164 ;  /* 0x00000004f2f47825 */ /* 0x000fe200078e02a4 */
[----:B------:R-:W-:-:S02]  /*58c0*/  ISETP.GE.U32.AND P2, PT, R147, 0x7fffffdc, PT ;  /* 0x7fffffdc9300780c */ /* 0x000fc40003f46070 */
[----:B------:R-:W-:Y:S01]  /*58d0*/  LEA.HI.X.SX32 R137, R141, UR9, 0x2, P4 ;  /* 0x000000098d897c11 */ /* 0x000fe2000a0f16ff */
[----:B------:R-:W-:Y:S01]  /*58e0*/  IMAD R147, R142, UR5, RZ ;  /* 0x000000058e937c24 */ /* 0x000fe2000f8e02ff */
[----:B------:R-:W-:Y:S01]  /*58f0*/  LEA R140, P4, R143, UR8, 0x2 ;  /* 0x000000088f8c7c11 */ /* 0x000fe2000f8810ff */
[----:B------:R-:W-:Y:S01]  /*5900*/  UMOV UR5, 0x400 ;  /* 0x0000040000057882 */ /* 0x000fe20000000000 */
[----:B------:R-:W-:Y:S01]  /*5910*/  LEA.HI.X.SX32 R139, R145, UR9, 0x2, P5 ;  /* 0x00000009918b7c11 */ /* 0x000fe2000a8f16ff */
[----:B-1----:R-:W-:Y:S01]  /*5920*/  ULEA UR5, UR4, UR5, 0x18 ;  /* 0x0000000504057291 */ /* 0x002fe2000f8ec03f */
[----:B------:R-:W-:Y:S02]  /*5930*/  LEA R142, P5, R146, UR8, 0x2 ;  /* 0x00000008928e7c11 */ /* 0x000fe4000f8a10ff */
[----:B------:R-:W-:Y:S01]  /*5940*/  LEA R130, P0, R157, R130, 0x2 ;  /* 0x000000829d827211 */ /* 0x000fe200078010ff */
[----:B------:R-:W-:Y:S01]  /*5950*/  IMAD.WIDE R218, R242, 0x4, R138 ;  /* 0x00000004f2da7825 */ /* 0x000fe200078e028a */
[----:B------:R-:W-:-:S02]  /*5960*/  LEA.HI.X.SX32 R141, R143, UR9, 0x2, P4 ;  /* 0x000000098f8d7c11 */ /* 0x000fc4000a0f16ff */
[----:B------:R-:W-:Y:S02]  /*5970*/  LEA R144, P4, R147, UR8, 0x2 ;  /* 0x0000000893907c11 */ /* 0x000fe4000f8810ff */
[----:B------:R-:W-:Y:S01]  /*5980*/  LEA.HI.X.SX32 R143, R146, UR9, 0x2, P5 ;  /* 0x00000009928f7c11 */ /* 0x000fe2000a8f16ff */
[C---:B------:R-:W-:Y:S01]  /*5990*/  IMAD.WIDE R220, R242.reuse, 0x4, R140 ;  /* 0x00000004f2dc7825 */ /* 0x040fe200078e028c */
[----:B------:R-:W-:Y:S02]  /*59a0*/  LEA R146, P5, R149, UR8, 0x2 ;  /* 0x0000000895927c11 */ /* 0x000fe4000f8a10ff */
[----:B------:R-:W-:Y:S01]  /*59b0*/  LEA.HI.X.SX32 R131, R157, R131, 0x2, P0 ;  /* 0x000000839d837211 */ /* 0x000fe200000f16ff */
[----:B------:R-:W-:Y:S01]  /*59c0*/  IMAD.WIDE R222, R242, 0x4, R142 ;  /* 0x00000004f2de7825 */ /* 0x000fe200078e028e */
[----:B------:R-:W-:Y:S02]  /*59d0*/  ISETP.GE.U32.AND P0, PT, R148, 0x7fffffd8, PT ;  /* 0x7fffffd89400780c */ /* 0x000fe40003f06070 */
[----:B------:R-:W-:-:S02]  /*59e0*/  LEA.HI.X.SX32 R145, R147, UR9, 0x2, P4 ;  /* 0x0000000993917c11 */ /* 0x000fc4000a0f16ff */
[----:B------:R-:W-:Y:S02]  /*59f0*/  LEA R148, P4, R151, UR8, 0x2 ;  /* 0x0000000897947c11 */ /* 0x000fe4000f8810ff */
[----:B------:R-:W-:Y:S01]  /*5a00*/  LEA.HI.X.SX32 R147, R149, UR9, 0x2, P5 ;  /* 0x0000000995937c11 */ /* 0x000fe2000a8f16ff */
[C---:B------:R-:W-:Y:S01]  /*5a10*/  IMAD.WIDE R224, R242.reuse, 0x4, R144 ;  /* 0x00000004f2e07825 */ /* 0x040fe200078e0290 */
[----:B------:R-:W-:Y:S02]  /*5a20*/  LEA R150, P5, R153, UR8, 0x2 ;  /* 0x0000000899967c11 */ /* 0x000fe4000f8a10ff */
[----:B------:R-:W-:Y:S01]  /*5a30*/  LEA.HI.X.SX32 R149, R151, UR9, 0x2, P4 ;  /* 0x0000000997957c11 */ /* 0x000fe2000a0f16ff */
[C---:B------:R-:W-:Y:S01]  /*5a40*/  IMAD.WIDE R226, R242.reuse, 0x4, R146 ;  /* 0x00000004f2e27825 */ /* 0x040fe200078e0292 */
[----:B------:R-:W-:Y:S02]  /*5a50*/  LEA R152, P4, R155, UR8, 0x2 ;  /* 0x000000089b987c11 */ /* 0x000fe4000f8810ff */
[----:B------:R-:W-:Y:S01]  /*5a60*/  LEA.HI.X.SX32 R151, R153, UR9, 0x2, P5 ;  /* 0x0000000999977c11 */ /* 0x000fe2000a8f16ff */
[----:B------:R-:W-:Y:S01]  /*5a70*/  IMAD.WIDE R228, R242, 0x4, R148 ;  /* 0x00000004f2e47825 */ /* 0x000fe200078e0294 */
[----:B------:R-:W-:-:S02]  /*5a80*/  LEA R154, P5, R5, UR8, 0x2 ;  /* 0x00000008059a7c11 */ /* 0x000fc4000f8a10ff */
[----:B------:R-:W-:Y:S01]  /*5a90*/  LEA.HI.X.SX32 R153, R155, UR9, 0x2, P4 ;  /* 0x000000099b997c11 */ /* 0x000fe2000a0f16ff */
[----:B------:R-:W-:Y:S01]  /*5aa0*/  IMAD.WIDE R230, R242, 0x4, R150 ;  /* 0x00000004f2e67825 */ /* 0x000fe200078e0296 */
[----:B------:R-:W-:Y:S02]  /*5ab0*/  LEA R156, P4, R4, UR8, 0x2 ;  /* 0x00000008049c7c11 */ /* 0x000fe4000f8810ff */
[----:B------:R-:W-:Y:S01]  /*5ac0*/  LEA.HI.X.SX32 R155, R5, UR9, 0x2, P5 ;  /* 0x00000009059b7c11 */ /* 0x000fe2000a8f16ff */
[----:B------:R-:W-:Y:S01]  /*5ad0*/  IMAD.WIDE R200, R210, 0x4, R152 ;  /* 0x00000004d2c87825 */ /* 0x000fe200078e0298 */
[----:B------:R-:W-:Y:S01]  /*5ae0*/  LEA R158, P5, R3, UR8, 0x2 ;  /* 0x00000008039e7c11 */ /* 0x000fe2000f8a10ff */
[----:B------:R-:W1:Y:S01]  /*5af0*/  LDC R5, c[0x0][0x230] ;  /* 0x00008c00ff057b82 */ /* 0x000e620000000800 */
[----:B------:R-:W-:Y:S01]  /*5b00*/  LEA.HI.X.SX32 R157, R4, UR9, 0x2, P4 ;  /* 0x00000009049d7c11 */ /* 0x000fe2000a0f16ff */
[----:B------:R-:W-:Y:S01]  /*5b10*/  VIADD R4, R159, 0xffffffef ;  /* 0xffffffef9f047836 */ /* 0x000fe20000000000 */
[----:B------:R-:W-:Y:S01]  /*5b20*/  LEA R160, P4, R2, UR8, 0x2 ;  /* 0x0000000802a07c11 */ /* 0x000fe2000f8810ff */
[----:B------:R-:W-:Y:S01]  /*5b30*/  IMAD.WIDE R202, R210, 0x4, R154 ;  /* 0x00000004d2ca7825 */ /* 0x000fe200078e029a */
[----:B------:R-:W-:-:S02]  /*5b40*/  LEA.HI.X.SX32 R159, R3, UR9, 0x2, P5 ;  /* 0x00000009039f7c11 */ /* 0x000fc4000a8f16ff */
[----:B------:R-:W-:Y:S01]  /*5b50*/  LEA R162, P5, R0, UR8, 0x2 ;  /* 0x0000000800a27c11 */ /* 0x000fe2000f8a10ff */
[----:B------:R-:W-:Y:S01]  /*5b60*/  IMAD.WIDE R204, R210, 0x4, R156 ;  /* 0x00000004d2cc7825 */ /* 0x000fe200078e029c */
[----:B------:R-:W-:Y:S02]  /*5b70*/  LEA.HI.X.SX32 R161, R2, UR9, 0x2, P4 ;  /* 0x0000000902a17c11 */ /* 0x000fe4000a0f16ff */
[----:B------:R-:W-:Y:S01]  /*5b80*/  ISETP.GE.U32.AND P4, PT, R163, 0x7fffffd4, PT ;  /* 0x7fffffd4a300780c */ /* 0x000fe20003f86070 */
[----:B------:R-:W-:Y:S01]  /*5b90*/  VIADD R2, R166, 0xffffffeb ;  /* 0xffffffeba6027836 */ /* 0x000fe20000000000 */
[----:B------:R-:W-:Y:S01]  /*5ba0*/  LEA.HI.X.SX32 R163, R0, UR9, 0x2, P5 ;  /* 0x0000000900a37c11 */ /* 0x000fe2000a8f16ff */
[----:B------:R-:W-:Y:S01]  /*5bb0*/  VIADD R0, R251, UR5 ;  /* 0x00000005fb007c36 */ /* 0x000fe20008000000 */
[----:B------:R-:W-:Y:S01]  /*5bc0*/  SHF.L.U32 R3, R246, 0x2, RZ ;  /* 0x00000002f6037819 */ /* 0x000fe200000006ff */
[----:B------:R-:W-:Y:S01]  /*5bd0*/  IMAD.WIDE R206, R210, 0x4, R158 ;  /* 0x00000004d2ce7825 */ /* 0x000fe200078e029e */
[----:B------:R-:W-:-:S02]  /*5be0*/  ISETP.GE.U32.AND P6, PT, R2, 0x7fffffcc, PT ;  /* 0x7fffffcc0200780c */ /* 0x000fc40003fc6070 */
[----:B------:R-:W-:Y:S01]  /*5bf0*/  @!PT LDS RZ, [RZ] ;  /* 0x00000000fffff984 */ /* 0x000fe20000000800 */
[----:B------:R-:W-:Y:S01]  /*5c00*/  @!PT LDS RZ, [RZ] ;  /* 0x00000000fffff984 */ /* 0x000fe20000000800 */
[----:B------:R-:W-:Y:S01]  /*5c10*/  @!PT LDS RZ, [RZ] ;  /* 0x00000000fffff984 */ /* 0x000fe20000000800 */
[----:B------:R-:W-:Y:S01]  /*5c20*/  LDGSTS.E [R0], desc[UR10][R164.64], !P1 ;  /* 0x00000000a4007fae */ /* 0x000fe2000c92184a */
[C---:B------:R-:W-:Y:S01]  /*5c30*/  IMAD.WIDE R198, R3.reuse, 0x4, R164 ;  /* 0x0000000403c67825 */ /* 0x040fe200078e02a4 */
[----:B------:R-:W-:Y:S02]  /*5c40*/  ISETP.GE.U32.AND P5, PT, R4, 0x7fffffd0, PT ;  /* 0x7fffffd00400780c */ /* 0x000fe40003fa6070 */
[----:B------:R-:W-:Y:S01]  /*5c50*/  LDGSTS.E [R0+0x80], desc[UR10][R134.64], !P1 ;  /* 0x0008000086007fae */ /* 0x000fe2000c92184a */
[C---:B------:R-:W-:Y:S01]  /*5c60*/  IMAD.WIDE R196, R3.reuse, 0x4, R134 ;  /* 0x0000000403c47825 */ /* 0x040fe200078e0286 */
[----:B------:R-:W5:Y:S02]  /*5c70*/  LDC R4, c[0x0][0x230] ;  /* 0x00008c00ff047b82 */ /* 0x000f640000000800 */
[----:B------:R-:W-:Y:S01]  /*5c80*/  LDGSTS.E [R0+0x100], desc[UR10][R136.64], !P1 ;  /* 0x0010000088007fae */ /* 0x000fe2000c92184a */
[----:B------:R-:W-:-:S03]  /*5c90*/  IMAD.WIDE R194, R3, 0x4, R136 ;  /* 0x0000000403c27825 */ /* 0x000fc600078e0288 */
[----:B------:R-:W-:Y:S01]  /*5ca0*/  LDGSTS.E [R0+0x180], desc[UR10][R138.64], !P1 ;  /* 0x001800008a007fae */ /* 0x000fe2000c92184a */
[----:B------:R-:W-:-:S03]  /*5cb0*/  IMAD.WIDE R192, R3, 0x4, R138 ;  /* 0x0000000403c07825 */ /* 0x000fc600078e028a */
[----:B------:R-:W-:Y:S01]  /*5cc0*/  LDGSTS.E [R0+0x200], desc[UR10][R140.64], !P1 ;  /* 0x002000008c007fae */ /* 0x000fe2000c92184a */
[----:B------:R-:W-:-:S03]  /*5cd0*/  IMAD.WIDE R190, R3, 0x4, R140 ;  /* 0x0000000403be7825 */ /* 0x000fc600078e028c */
[----:B------:R-:W-:Y:S01]  /*5ce0*/  LDGSTS.E [R0+0x280], desc[UR10][R142.64], !P1 ;  /* 0x002800008e007fae */ /* 0x000fe2000c92184a */
[----:B------:R-:W-:-:S03]  /*5cf0*/  IMAD.WIDE R188, R3, 0x4, R142 ;  /* 0x0000000403bc7825 */ /* 0x000fc600078e028e */
[----:B------:R-:W-:Y:S01]  /*5d00*/  LDGSTS.E [R0+0x300], desc[UR10][R144.64], !P1 ;  /* 0x0030000090007fae */ /* 0x000fe2000c92184a */
[----:B------:R-:W-:Y:S02]  /*5d10*/  VIADD R2, R167, 0xffffffe7 ;  /* 0xffffffe7a7027836 */ /* 0x000fe40000000000 */
[C---:B------:R-:W-:Y:S01]  /*5d20*/  IMAD.WIDE R186, R3.reuse, 0x4, R144 ;  /* 0x0000000403ba7825 */ /* 0x040fe200078e0290 */
[----:B------:R-:W-:Y:S03]  /*5d30*/  LDGSTS.E [R0+0x380], desc[UR10][R146.64], !P1 ;  /* 0x0038000092007fae */ /* 0x000fe6000c92184a */
        /* <DEDUP_REMOVED lines=14> */
[----:B------:R-:W-:Y:S01]  /*5e20*/  IMAD.WIDE R170, R3, 0x4, R160 ;  /* 0x0000000403aa7825 */ /* 0x000fe200078e02a0 */
[----:B------:R-:W-:Y:S01]  /*5e30*/  LDGSTS.E [R0+0x780], desc[UR10][R162.64], !P1 ;  /* 0x00780000a2007fae */ /* 0x000fe2000c92184a */
[----:B------:R-:W-:-:S02]  /*5e40*/  ISETP.GE.U32.AND P1, PT, R2, 0x7fffffc8, PT ;  /* 0x7fffffc80200780c */ /* 0x000fc40003f26070 */
[----:B------:R-:W-:Y:S01]  /*5e50*/  IMAD.SHL.U32 R2, R246, 0x8, RZ ;  /* 0x00000008f6027824 */ /* 0x000fe200078e00ff */
[----:B------:R-:W-:Y:S01]  /*5e60*/  LDGSTS.E [R0+0x2000], desc[UR10][R198.64], !P2 ;  /* 0x02000000c6007fae */ /* 0x000fe2000d12184a */
[----:B------:R-:W-:-:S03]  /*5e70*/  IMAD.WIDE R168, R3, 0x4, R162 ;  /* 0x0000000403a87825 */ /* 0x000fc600078e02a2 */
[----:B------:R-:W-:Y:S01]  /*5e80*/  LDGSTS.E [R0+0x2080], desc[UR10][R196.64], !P2 ;  /* 0x02080000c4007fae */ /* 0x000fe2000d12184a */
[----:B------:R-:W-:-:S03]  /*5e90*/  IMAD.WIDE R166, R2, 0x4, R148 ;  /* 0x0000000402a67825 */ /* 0x000fc600078e0294 */
[----:B------:R-:W-:Y:S01]  /*5ea0*/  STL.64 [R1+0xe38], R198 ;  /* 0x000e38c601007387 */ /* 0x000fe20000100a00 */
[----:B----4-:R-:W-:-:S03]  /*5eb0*/  IMAD.WIDE R132, R2, 0x4, R150 ;  /* 0x0000000402847825 */ /* 0x010fc600078e0296 */
[----:B------:R4:W-:Y:S01]  /*5ec0*/  LDGSTS.E [R0+0x2100], desc[UR10][R194.64], !P2 ;  /* 0x02100000c2007fae */ /* 0x0009e2000d12184a */
[----:B--2---:R-:W-:-:S03]  /*5ed0*/  IMAD.WIDE R108, R2, 0x4, R152 ;  /* 0x00000004026c7825 */ /* 0x004fc600078e0298 */
[----:B------:R-:W-:Y:S01]  /*5ee0*/  STL.64 [R1+0xe30], R196 ;  /* 0x000e30c401007387 */ /* 0x000fe20000100a00 */
[----:B------:R-:W-:-:S03]  /*5ef0*/  IMAD.WIDE R64, R2, 0x4, R154 ;  /* 0x0000000402407825 */ /* 0x000fc600078e029a */
[----:B------:R2:W-:Y:S01]  /*5f00*/  LDGSTS.E [R0+0x2180], desc[UR10][R192.64], !P2 ;  /* 0x02180000c0007fae */ /* 0x0005e2000d12184a */
[----:B------:R-:W-:-:S03]  /*5f10*/  IMAD.WIDE R62, R2, 0x4, R156 ;  /* 0x00000004023e7825 */ /* 0x000fc600078e029c */
[----:B------:R4:W-:Y:S01]  /*5f20*/  STL.64 [R1+0xe28], R194 ;  /* 0x000e28c201007387 */ /* 0x0009e20000100a00 */
[----:B---3--:R-:W-:-:S03]  /*5f30*/  IMAD.WIDE R48, R2, 0x4, R158 ;  /* 0x0000000402307825 */ /* 0x008fc600078e029e */
[----:B------:R3:W-:Y:S01]  /*5f40*/  LDGSTS.E [R0+0x2200], desc[UR10][R190.64], !P2 ;  /* 0x02200000be007fae */ /* 0x0007e2000d12184a */
[----:B------:R-:W-:-:S03]  /*5f50*/  IMAD.WIDE R30, R2, 0x4, R160 ;  /* 0x00000004021e7825 */ /* 0x000fc600078e02a0 */
[----:B------:R2:W-:Y:S01]  /*5f60*/  STL.64 [R1+0xe20], R192 ;  /* 0x000e20c001007387 */ /* 0x0005e20000100a00 */
[----:B------:R-:W-:-:S03]  /*5f70*/  IMAD.WIDE R22, R2, 0x4, R162 ;  /* 0x0000000402167825 */ /* 0x000fc600078e02a2 */
[----:B------:R3:W-:Y:S01]  /*5f80*/  LDGSTS.E [R0+0x2280], desc[UR10][R188.64], !P2 ;  /* 0x02280000bc007fae */ /* 0x0007e2000d12184a */
[----:B-1----:R-:W-:Y:S02]  /*5f90*/  VIADD R3, R5, 0xfffffffe ;  /* 0xfffffffe05037836 */ /* 0x002fe40000000000 */
[----:B-----5:R-:W-:Y:S01]  /*5fa0*/  VIADD R4, R4, 0xffffffe3 ;  /* 0xffffffe304047836 */ /* 0x020fe20000000000 */
[----:B------:R3:W-:Y:S01]  /*5fb0*/  STL.64 [R1+0xe18], R190 ;  /* 0x000e18be01007387 */ /* 0x0007e20000100a00 */
[----:B------:R-:W1:Y:S01]  /*5fc0*/  LDC R5, c[0x0][0x230] ;  /* 0x00008c00ff057b82 */ /* 0x000e620000000800 */
[C---:B----4-:R-:W-:Y:S02]  /*5fd0*/  IMAD.WIDE R194, R210.reuse, 0x4, R146 ;  /* 0x00000004d2c27825 */ /* 0x050fe400078e0292 */
[----:B------:R4:W-:Y:S02]  /*5fe0*/  LDGSTS.E [R0+0x2300], desc[UR10][R186.64], !P2 ;  /* 0x02300000ba007fae */ /* 0x0009e4000d12184a */
[----:B--2---:R-:W-:-:S02]  /*5ff0*/  IMAD.WIDE R192, R210, 0x4, R144 ;  /* 0x00000004d2c07825 */ /* 0x004fc400078e0290 */
[----:B------:R2:W-:Y:S02]  /*6000*/  STL.64 [R1+0xe10], R188 ;  /* 0x000e10bc01007387 */ /* 0x0005e40000100a00 */
[C---:B------:R-:W-:Y:S02]  /*6010*/  IMAD.WIDE R196, R210.reuse, 0x4, R148 ;  /* 0x00000004d2c47825 */ /* 0x040fe400078e0294 */
[----:B------:R-:W-:Y:S02]  /*6020*/  LDGSTS.E [R0+0x2380], desc[UR10][R184.64], !P2 ;  /* 0x02380000b8007fae */ /* 0x000fe4000d12184a */
[C---:B---3--:R-:W-:Y:S02]  /*6030*/  IMAD.WIDE R190, R210.reuse, 0x4, R142 ;  /* 0x00000004d2be7825 */ /* 0x048fe400078e028e */
[----:B------:R4:W-:Y:S02]  /*6040*/  STL.64 [R1+0xe08], R186 ;  /* 0x000e08ba01007387 */ /* 0x0009e40000100a00 */
[----:B------:R-:W-:-:S02]  /*6050*/  IMAD.WIDE R198, R210, 0x4, R150 ;  /* 0x00000004d2c67825 */ /* 0x000fc400078e0296 */
[----:B------:R3:W-:Y:S02]  /*6060*/  LDGSTS.E [R0+0x2400], desc[UR10][R182.64], !P2 ;  /* 0x02400000b6007fae */ /* 0x0007e4000d12184a */
[C---:B--2---:R-:W-:Y:S02]  /*6070*/  IMAD.WIDE R188, R210.reuse, 0x4, R140 ;  /* 0x00000004d2bc7825 */ /* 0x044fe400078e028c */
[----:B------:R-:W-:Y:S02]  /*6080*/  STL.64 [R1+0xe00], R184 ;  /* 0x000e00b801007387 */ /* 0x000fe40000100a00 */
[C---:B------:R-:W-:Y:S02]  /*6090*/  IMAD.WIDE R208, R210.reuse, 0x4, R160 ;  /* 0x00000004d2d07825 */ /* 0x040fe400078e02a0 */
[----:B------:R2:W-:Y:S02]  /*60a0*/  LDGSTS.E [R0+0x2480], desc[UR10][R180.64], !P2 ;  /* 0x02480000b4007fae */ /* 0x0005e4000d12184a */
[----:B----4-:R-:W-:-:S02]  /*60b0*/  IMAD.WIDE R186, R210, 0x4, R138 ;  /* 0x00000004d2ba7825 */ /* 0x010fc400078e028a */
[----:B------:R3:W-:Y:S02]  /*60c0*/  STL.64 [R1+0xdf8], R182 ;  /* 0x000df8b601007387 */ /* 0x0007e40000100a00 */
[C---:B------:R-:W-:Y:S02]  /*60d0*/  IMAD.WIDE R232, R242.reuse, 0x4, R152 ;  /* 0x00000004f2e87825 */ /* 0x040fe400078e0298 */
[----:B------:R4:W-:Y:S02]  /*60e0*/  LDGSTS.E [R0+0x2500], desc[UR10][R178.64], !P2 ;  /* 0x02500000b2007fae */ /* 0x0009e4000d12184a */
[C---:B------:R-:W-:Y:S02]  /*60f0*/  IMAD.WIDE R234, R242.reuse, 0x4, R154 ;  /* 0x00000004f2ea7825 */ /* 0x040fe400078e029a */
[----:B------:R2:W-:Y:S02]  /*6100*/  STL.64 [R1+0xdf0], R180 ;  /* 0x000df0b401007387 */ /* 0x0005e40000100a00 */
[----:B------:R-:W-:-:S02]  /*6110*/  IMAD.WIDE R236, R242, 0x4, R156 ;  /* 0x00000004f2ec7825 */ /* 0x000fc400078e029c */
[----:B------:R5:W-:Y:S02]  /*6120*/  LDGSTS.E [R0+0x2580], desc[UR10][R176.64], !P2 ;  /* 0x02580000b0007fae */ /* 0x000be4000d12184a */
[----:B---3--:R-:W-:Y:S02]  /*6130*/  IMAD.WIDE R182, R2, 0x4, R164 ;  /* 0x0000000402b67825 */ /* 0x008fe400078e02a4 */
[----:B------:R4:W-:Y:S02]  /*6140*/  STL.64 [R1+0xde8], R178 ;  /* 0x000de8b201007387 */ /* 0x0009e40000100a00 */
[----:B------:R-:W-:Y:S02]  /*6150*/  IMAD.WIDE R238, R242, 0x4, R158 ;  /* 0x00000004f2ee7825 */ /* 0x000fe400078e029e */
[----:B------:R3:W-:Y:S02]  /*6160*/  LDGSTS.E [R0+0x2600], desc[UR10][R174.64], !P2 ;  /* 0x02600000ae007fae */ /* 0x0007e4000d12184a */
[----:B--2---:R-:W-:-:S02]  /*6170*/  IMAD.WIDE R180, R2, 0x4, R134 ;  /* 0x0000000402b47825 */ /* 0x004fc400078e0286 */
[----:B------:R5:W-:Y:S02]  /*6180*/  STL.64 [R1+0xde0], R176 ;  /* 0x000de0b001007387 */ /* 0x000be40000100a00 */
[----:B------:R-:W-:Y:S02]  /*6190*/  IMAD.WIDE R240, R242, 0x4, R160 ;  /* 0x00000004f2f07825 */ /* 0x000fe400078e02a0 */
[----:B------:R2:W-:Y:S02]  /*61a0*/  LDGSTS.E [R0+0x2680], desc[UR10][R172.64], !P2 ;  /* 0x02680000ac007fae */ /* 0x0005e4000d12184a */
[C---:B----4-:R-:W-:Y:S02]  /*61b0*/  IMAD.WIDE R178, R2.reuse, 0x4, R136 ;  /* 0x0000000402b27825 */ /* 0x050fe400078e0288 */
[----:B------:R3:W-:Y:S04]  /*61c0*/  STL.64 [R1+0xaf0], R174 ;  /* 0x000af0ae01007387 */ /* 0x0007e80000100a00 */
[----:B------:R4:W-:Y:S01]  /*61d0*/  LDGSTS.E [R0+0x2700], desc[UR10][R170.64], !P2 ;  /* 0x02700000aa007fae */ /* 0x0009e2000d12184a */
[----:B-----5:R-:W-:-:S03]  /*61e0*/  IMAD.WIDE R176, R2, 0x4, R138 ;  /* 0x0000000402b07825 */ /* 0x020fc600078e028a */
[----:B------:R2:W-:Y:S04]  /*61f0*/  STL.64 [R1+0x8d8], R172 ;  /* 0x0008d8ac01007387 */ /* 0x0005e80000100a00 */
[----:B------:R5:W-:Y:S01]  /*6200*/  LDGSTS.E [R0+0x2780], desc[UR10][R168.64], !P2 ;  /* 0x02780000a8007fae */ /* 0x000be2000d12184a */
[----:B---3--:R-:W-:Y:S01]  /*6210*/  IMAD.WIDE R174, R2, 0x4, R140 ;  /* 0x0000000402ae7825 */ /* 0x008fe200078e028c */
[----:B------:R-:W-:Y:S02]  /*6220*/  ISETP.GE.U32.AND P2, PT, R4, 0x7fffffc4, PT ;  /* 0x7fffffc40400780c */ /* 0x000fe40003f46070 */
[----:B------:R4:W-:Y:S01]  /*6230*/  STL.64 [R1+0x8d0], R170 ;  /* 0x0008d0aa01007387 */ /* 0x0009e20000100a00 */
[----:B------:R-:W3:Y:S01]  /*6240*/  LDC R4, c[0x0][0x230] ;  /* 0x00008c00ff047b82 */ /* 0x000ee20000000800 */
[----:B--2---:R-:W-:-:S02]  /*6250*/  IMAD.WIDE R172, R2, 0x4, R142 ;  /* 0x0000000402ac7825 */ /* 0x004fc400078e028e */
[----:B------:R2:W-:Y:S04]  /*6260*/  LDGSTS.E [R0+0x4000], desc[UR10][R182.64], !P0 ;  /* 0x04000000b6007fae */ /* 0x0005e8000c12184a */
[----:B------:R5:W-:Y:S01]  /*6270*/  STL.64 [R1+0x8c8], R168 ;  /* 0x0008c8a801007387 */ /* 0x000be20000100a00 */
[----:B----4-:R-:W-:-:S03]  /*6280*/  IMAD.WIDE R170, R2, 0x4, R144 ;  /* 0x0000000402aa7825 */ /* 0x010fc600078e0290 */
[----:B------:R4:W-:Y:S04]  /*6290*/  LDGSTS.E [R0+0x4080], desc[UR10][R180.64], !P0 ;  /* 0x04080000b4007fae */ /* 0x0009e8000c12184a */
[----:B------:R1:W-:Y:S01]  /*62a0*/  LDGSTS.E [R0+0x4100], desc[UR10][R178.64], !P0 ;  /* 0x04100000b2007fae */ /* 0x0003e2000c12184a */
[----:B-----5:R-:W-:-:S03]  /*62b0*/  IMAD.WIDE R168, R2, 0x4, R146 ;  /* 0x0000000402a87825 */ /* 0x020fc600078e0292 */
[----:B------:R5:W-:Y:S01]  /*62c0*/  LDGSTS.E [R0+0x4180], desc[UR10][R176.64], !P0 ;  /* 0x04180000b0007fae */ /* 0x000be2000c12184a */
[----:B------:R-:W-:-:S03]  /*62d0*/  IMAD.SHL.U32 R2, R246, 0x10, RZ ;  /* 0x00000010f6027824 */ /* 0x000fc600078e00ff */
[----:B------:R5:W-:Y:S01]  /*62e0*/  LDGSTS.E [R0+0x4200], desc[UR10][R174.64], !P0 ;  /* 0x04200000ae007fae */ /* 0x000be2000c12184a */
[----:B---3--:R-:W-:-:S03]  /*62f0*/  VIADD R4, R4, 0xfffffffa ;  /* 0xfffffffa04047836 */ /* 0x008fc60000000000 */
[----:B------:R3:W-:Y:S04]  /*6300*/  LDGSTS.E [R0+0x4280], desc[UR10][R172.64], !P0 ;  /* 0x04280000ac007fae */ /* 0x0007e8000c12184a */
[----:B------:R3:W-:Y:S04]  /*6310*/  LDGSTS.E [R0+0x4300], desc[UR10][R170.64], !P0 ;  /* 0x04300000aa007fae */ /* 0x0007e8000c12184a */
[----:B------:R3:W-:Y:S04]  /*6320*/  LDGSTS.E [R0+0x4380], desc[UR10][R168.64], !P0 ;  /* 0x04380000a8007fae */ /* 0x0007e8000c12184a */
[----:B------:R3:W-:Y:S04]  /*6330*/  LDGSTS.E [R0+0x4400], desc[UR10][R166.64], !P0 ;  /* 0x04400000a6007fae */ /* 0x0007e8000c12184a */
[----:B------:R3:W-:Y:S04]  /*6340*/  LDGSTS.E [R0+0x4480], desc[UR10][R132.64], !P0 ;  /* 0x0448000084007fae */ /* 0x0007e8000c12184a */
[----:B------:R3:W-:Y:S04]  /*6350*/  LDGSTS.E [R0+0x4500], desc[UR10][R108.64], !P0 ;  /* 0x045000006c007fae */ /* 0x0007e8000c12184a */
[----:B------:R3:W-:Y:S04]  /*6360*/  LDGSTS.E [R0+0x4580], desc[UR10][R64.64], !P0 ;  /* 0x0458000040007fae */ /* 0x0007e8000c12184a */
[----:B------:R2:W-:Y:S04]  /*6370*/  STL.64 [R1+0x7c0], R182 ;  /* 0x0007c0b601007387 */ /* 0x0005e80000100a00 */
[----:B------:R3:W-:Y:S04]  /*6380*/  LDGSTS.E [R0+0x4600], desc[UR10][R62.64], !P0 ;  /* 0x046000003e007fae */ /* 0x0007e8000c12184a */
[----:B------:R4:W-:Y:S04]  /*6390*/  STL.64 [R1+0x7b8], R180 ;  /* 0x0007b8b401007387 */ /* 0x0009e80000100a00 */
[----:B------:R3:W-:Y:S04]  /*63a0*/  LDGSTS.E [R0+0x4680], desc[UR10][R48.64], !P0 ;  /* 0x0468000030007fae */ /* 0x0007e8000c12184a */
[----:B------:R1:W-:Y:S04]  /*63b0*/  STL.64 [R1+0x7b0], R178 ;  /* 0x0007b0b201007387 */ /* 0x0003e80000100a00 */
[----:B------:R3:W-:Y:S04]  /*63c0*/  LDGSTS.E [R0+0x4700], desc[UR10][R30.64], !P0 ;  /* 0x047000001e007fae */ /* 0x0007e8000c12184a */
[----:B------:R5:W-:Y:S04]  /*63d0*/  STL.64 [R1+0x7a8], R176 ;  /* 0x0007a8b001007387 */ /* 0x000be80000100a00 */
[----:B------:R3:W-:Y:S01]  /*63e0*/  LDGSTS.E [R0+0x4780], desc[UR10][R22.64], !P0 ;  /* 0x0478000016007fae */ /* 0x0007e2000c12184a */
[----:B------:R-:W-:Y:S01]  /*63f0*/  ISETP.GE.U32.AND P0, PT, R3, 0x7fffffdf, PT ;  /* 0x7fffffdf0300780c */ /* 0x000fe20003f06070 */
[----:B------:R-:W-:-:S02]  /*6400*/  IMAD R3, R246, 0xc, RZ ;  /* 0x0000000cf6037824 */ /* 0x000fc400078e02ff */
[----:B------:R3:W-:Y:S02]  /*6410*/  STL.64 [R1+0x7a0], R174 ;  /* 0x0007a0ae01007387 */ /* 0x0007e40000100a00 */
[C---:B--2---:R-:W-:Y:S02]  /*6420*/  IMAD.WIDE R182, R3.reuse, 0x4, R164 ;  /* 0x0000000403b67825 */ /* 0x044fe400078e02a4 */
[----:B------:R2:W-:Y:S02]  /*6430*/  STL.64 [R1+0x798], R172 ;  /* 0x000798ac01007387 */ /* 0x0005e40000100a00 */
[C---:B----4-:R-:W-:Y:S02]  /*6440*/  IMAD.WIDE R180, R3.reuse, 0x4, R134 ;  /* 0x0000000403b47825 */ /* 0x050fe400078e0286 */
[----:B------:R4:W-:Y:S02]  /*6450*/  STL.64 [R1+0x790], R170 ;  /* 0x000790aa01007387 */ /* 0x0009e40000100a00 */
[----:B-1----:R-:W-:-:S02]  /*6460*/  IMAD.WIDE R178, R3, 0x4, R136 ;  /* 0x0000000403b27825 */ /* 0x002fc400078e0288 */
[----:B------:R1:W-:Y:S02]  /*6470*/  STL.64 [R1+0x788], R168 ;  /* 0x000788a801007387 */ /* 0x0003e40000100a00 */
[C---:B-----5:R-:W-:Y:S02]  /*6480*/  IMAD.WIDE R176, R3.reuse, 0x4, R138 ;  /* 0x0000000403b07825 */ /* 0x060fe400078e028a */
[----:B------:R5:W-:Y:S02]  /*6490*/  STL.64 [R1+0x780], R166 ;  /* 0x000780a601007387 */ /* 0x000be40000100a00 */
[C---:B---3--:R-:W-:Y:S02]  /*64a0*/  IMAD.WIDE R174, R3.reuse, 0x4, R140 ;  /* 0x0000000403ae7825 */ /* 0x048fe400078e028c */
[----:B------:R3:W-:Y:S02]  /*64b0*/  STL.64 [R1+0x778], R132 ;  /* 0x0007788401007387 */ /* 0x0007e40000100a00 */
[----:B--2---:R-:W-:-:S02]  /*64c0*/  IMAD.WIDE R172, R3, 0x4, R142 ;  /* 0x0000000403ac7825 */ /* 0x004fc400078e028e */
[----:B------:R2:W-:Y:S02]  /*64d0*/  STL.64 [R1+0x770], R108 ;  /* 0x0007706c01007387 */ /* 0x0005e40000100a00 */
[C---:B----4-:R-:W-:Y:S02]  /*64e0*/  IMAD.WIDE R170, R3.reuse, 0x4, R144 ;  /* 0x0000000403aa7825 */ /* 0x050fe400078e0290 */
[----:B------:R4:W-:Y:S02]  /*64f0*/  STL.64 [R1+0x768], R64 ;  /* 0x0007684001007387 */ /* 0x0009e40000100a00 */
[C---:B-1----:R-:W-:Y:S02]  /*6500*/  IMAD.WIDE R168, R3.reuse, 0x4, R146 ;  /* 0x0000000403a87825 */ /* 0x042fe400078e0292 */
[----:B------:R1:W-:Y:S02]  /*6510*/  STL.64 [R1+0x760], R62 ;  /* 0x0007603e01007387 */ /* 0x0003e40000100a00 */
[----:B-----5:R-:W-:-:S02]  /*6520*/  IMAD.WIDE R166, R3, 0x4, R148 ;  /* 0x0000000403a67825 */ /* 0x020fc400078e0294 */
[----:B------:R5:W-:Y:S02]  /*6530*/  STL.64 [R1+0x758], R48 ;  /* 0x0007583001007387 */ /* 0x000be40000100a00 */
[C---:B---3--:R-:W-:Y:S02]  /*6540*/  IMAD.WIDE R132, R3.reuse, 0x4, R150 ;  /* 0x0000000403847825 */ /* 0x048fe400078e0296 */
[----:B------:R3:W-:Y:S02]  /*6550*/  STL.64 [R1+0x750], R30 ;  /* 0x0007501e01007387 */ /* 0x0007e40000100a00 */
[C---:B--2---:R-:W-:Y:S02]  /*6560*/  IMAD.WIDE R108, R3.reuse, 0x4, R152 ;  /* 0x00000004036c7825 */ /* 0x044fe400078e0298 */
[----:B------:R2:W-:Y:S02]  /*6570*/  LDGSTS.E [R0+0x6000], desc[UR10][R182.64], !P4 ;  /* 0x06000000b6007fae */ /* 0x0005e4000e12184a */
[----:B----4-:R-:W-:-:S02]  /*6580*/  IMAD.WIDE R64, R3, 0x4, R154 ;  /* 0x0000000403407825 */ /* 0x010fc400078e029a */
[----:B------:R4:W-:Y:S02]  /*6590*/  STL.64 [R1+0x748], R22 ;  /* 0x0007481601007387 */ /* 0x0009e40000100a00 */
[C---:B-1----:R-:W-:Y:S02]  /*65a0*/  IMAD.WIDE R62, R3.reuse, 0x4, R156 ;  /* 0x00000004033e7825 */ /* 0x042fe400078e029c */
[----:B------:R1:W-:Y:S02]  /*65b0*/  LDGSTS.E [R0+0x6080], desc[UR10][R180.64], !P4 ;  /* 0x06080000b4007fae */ /* 0x0003e4000e12184a */
[C---:B-----5:R-:W-:Y:S02]  /*65c0*/  IMAD.WIDE R48, R3.reuse, 0x4, R158 ;  /* 0x0000000403307825 */ /* 0x060fe400078e029e */
[----:B------:R2:W-:Y:S02]  /*65d0*/  STL.64 [R1+0x640], R182 ;  /* 0x000640b601007387 */ /* 0x0005e40000100a00 */
[----:B---3--:R-:W-:-:S02]  /*65e0*/  IMAD.WIDE R30, R3, 0x4, R160 ;  /* 0x00000004031e7825 */ /* 0x008fc400078e02a0 */
[----:B------:R3:W-:Y:S02]  /*65f0*/  LDGSTS.E [R0+0x6100], desc[UR10][R178.64], !P4 ;  /* 0x06100000b2007fae */ /* 0x0007e4000e12184a */
[----:B----4-:R-:W-:Y:S02]  /*6600*/  IMAD.WIDE R22, R3, 0x4, R162 ;  /* 0x0000000403167825 */ /* 0x010fe400078e02a2 */
[----:B------:R1:W-:Y:S02]  /*6610*/  STL.64 [R1+0x638], R180 ;  /* 0x000638b401007387 */ /* 0x0003e40000100a00 */
[----:B------:R-:W-:Y:S02]  /*6620*/  VIADD R3, R5, 0xfffffff6 ;  /* 0xfffffff605037836 */ /* 0x000fe40000000000 */
[----:B------:R4:W-:Y:S01]  /*6630*/  LDGSTS.E [R0+0x6180], desc[UR10][R176.64], !P4 ;  /* 0x06180000b0007fae */ /* 0x0009e2000e12184a */
[C---:B--2---:R-:W-:Y:S01]  /*6640*/  IMAD.WIDE R182, R2.reuse, 0x4, R164 ;  /* 0x0000000402b67825 */ /* 0x044fe200078e02a4 */
[----:B------:R-:W2:Y:S02]  /*6650*/  LDC R5, c[0x0][0x230] ;  /* 0x00008c00ff057b82 */ /* 0x000ea40000000800 */
[----:B------:R3:W-:Y:S04]  /*6660*/  STL.64 [R1+0x630], R178 ;  /* 0x000630b201007387 */ /* 0x0007e80000100a00 */
[----:B------:R5:W-:Y:S01]  /*6670*/  LDGSTS.E [R0+0x6200], desc[UR10][R174.64], !P4 ;  /* 0x06200000ae007fae */ /* 0x000be2000e12184a */
[----:B-1----:R-:W-:-:S03]  /*6680*/  IMAD.WIDE R180, R2, 0x4, R134 ;  /* 0x0000000402b47825 */ /* 0x002fc600078e0286 */
[----:B------:R4:W-:Y:S04]  /*6690*/  STL.64 [R1+0x628], R176 ;  /* 0x000628b001007387 */ /* 0x0009e80000100a00 */
[----:B------:R1:W-:Y:S01]  /*66a0*/  LDGSTS.E [R0+0x6280], desc[UR10][R172.64], !P4 ;  /* 0x06280000ac007fae */ /* 0x0003e2000e12184a */
[----:B---3--:R-:W-:-:S03]  /*66b0*/  IMAD.WIDE R178, R2, 0x4, R136 ;  /* 0x0000000402b27825 */ /* 0x008fc600078e0288 */
[----:B------:R5:W-:Y:S04]  /*66c0*/  STL.64 [R1+0x620], R174 ;  /* 0x000620ae01007387 */ /* 0x000be80000100a00 */
[----:B------:R3:W-:Y:S01]  /*66d0*/  LDGSTS.E [R0+0x6300], desc[UR10][R170.64], !P4 ;  /* 0x06300000aa007fae */ /* 0x0007e2000e12184a */
[----:B----4-:R-:W-:-:S03]  /*66e0*/  IMAD.WIDE R176, R2, 0x4, R138 ;  /* 0x0000000402b07825 */ /* 0x010fc600078e028a */
[----:B------:R1:W-:Y:S04]  /*66f0*/  STL.64 [R1+0x618], R172 ;  /* 0x000618ac01007387 */ /* 0x0003e80000100a00 */
[----:B------:R4:W-:Y:S01]  /*6700*/  LDGSTS.E [R0+0x6380], desc[UR10][R168.64], !P4 ;  /* 0x06380000a8007fae */ /* 0x0009e2000e12184a */
[----:B-----5:R-:W-:-:S03]  /*6710*/  IMAD.WIDE R174, R2, 0x4, R140 ;  /* 0x0000000402ae7825 */ /* 0x020fc600078e028c */
        /* <DEDUP_REMOVED lines=23> */
[----:B------:R-:W-:Y:S01]  /*6890*/  ISETP.GE.U32.AND P4, PT, R4, 0x7fffffdb, PT ;  /* 0x7fffffdb0400780c */ /* 0x000fe20003f86070 */
[C---:B-----5:R-:W-:Y:S01]  /*68a0*/  IMAD.WIDE R62, R2.reuse, 0x4, R156 ;  /* 0x00000004023e7825 */ /* 0x060fe200078e029c */
[----:B------:R-:W5:Y:S01]  /*68b0*/  LDC R4, c[0x0][0x230] ;  /* 0x00008c00ff047b82 */ /* 0x000f620000000800 */
        /* <DEDUP_REMOVED lines=9> */
[----:B------:R1:W-:Y:S01]  /*6950*/  STL.64 [R1+0x4b8], R180 ;  /* 0x0004b8b401007387 */ /* 0x0003e20000100a00 */
[----:B------:R-:W-:Y:S02]  /*6960*/  IMAD R2, R246, 0x14, RZ ;  /* 0x00000014f6027824 */ /* 0x000fe400078e02ff */
[----:B-----5:R-:W-:Y:S01]  /*6970*/  VIADD R4, R4, 0xfffffff2 ;  /* 0xfffffff204047836 */ /* 0x020fe20000000000 */
[----:B------:R4:W-:Y:S01]  /*6980*/  LDGSTS.E [R0+0x8180], desc[UR10][R176.64], !P5 ;  /* 0x08180000b0007fae */ /* 0x0009e2000e92184a */
[----:B--2---:R-:W-:-:S03]  /*6990*/  IMAD.WIDE R182, R2, 0x4, R164 ;  /* 0x0000000402b67825 */ /* 0x004fc600078e02a4 */
        /* <DEDUP_REMOVED lines=36> */
[----:B------:R-:W-:Y:S02]  /*6be0*/  IMAD R3, R246, 0x18, RZ ;  /* 0x00000018f6037824 */ /* 0x000fe400078e02ff */
[----:B------:R3:W-:Y:S01]  /*6bf0*/  STL.64 [R1+0x450], R30 ;  /* 0x0004501e01007387 */ /* 0x0007e20000100a00 */
[----:B--2---:R-:W-:-:S03]  /*6c00*/  IMAD.WIDE R62, R2, 0x4, R156 ;  /* 0x00000004023e7825 */ /* 0x004fc600078e029c */
        /* <DEDUP_REMOVED lines=9> */
[----:B------:R-:W-:Y:S02]  /*6ca0*/  VIADD R2, R5, 0xffffffee ;  /* 0xffffffee05027836 */ /* 0x000fe40000000000 */
[----:B------:R-:W4:Y:S01]  /*6cb0*/  LDC R5, c[0x0][0x230] ;  /* 0x00008c00ff057b82 */ /* 0x000f220000000800 */
        /* <DEDUP_REMOVED lines=8> */
[----:B------:R2:W-:Y:S01]  /*6d40*/  STL.64 [R1+0x320], R174 ;  /* 0x000320ae01007387 */ /* 0x0005e20000100a00 */
[----:B----4-:R-:W-:-:S03]  /*6d50*/  VIADD R5, R5, 0xffffffe2 ;  /* 0xffffffe205057836 */ /* 0x010fc60000000000 */
[----:B------:R3:W-:Y:S01]  /*6d60*/  LDGSTS.E [R0+0xa300], desc[UR10][R170.64], !P6 ;  /* 0x0a300000aa007fae */ /* 0x0007e2000f12184a */
[----:B-----5:R-:W-:-:S03]  /*6d70*/  IMAD.WIDE R176, R3, 0x4, R138 ;  /* 0x0000000403b07825 */ /* 0x020fc600078e028a */
        /* <DEDUP_REMOVED lines=27> */
[C---:B--2---:R-:W-:Y:S01]  /*6f30*/  IMAD.WIDE R62, R3.reuse, 0x4, R156 ;  /* 0x00000004033e7825 */ /* 0x044fe200078e029c */
[----:B------:R-:W2:Y:S01]  /*6f40*/  LDC R4, c[0x0][0x230] ;  /* 0x00008c00ff047b82 */ /* 0x000ea20000000800 */
[----:B------:R3:W-:Y:S04]  /*6f50*/  STL.64 [R1+0x2d0], R30 ;  /* 0x0002d01e01007387 */ /* 0x0007e80000100a00 */
[----:B------:R-:W-:Y:S01]  /*6f60*/  LDGSTS.E [R0+0xc000], desc[UR10][R182.64], !P1 ;  /* 0x0c000000b6007fae */ /* 0x000fe2000c92184a */
[----:B-1----:R-:W-:-:S03]  /*6f70*/  IMAD.WIDE R48, R3, 0x4, R158 ;  /* 0x0000000403307825 */ /* 0x002fc600078e029e */
[----:B------:R4:W-:Y:S04]  /*6f80*/  STL.64 [R1+0x2c8], R22 ;  /* 0x0002c81601007387 */ /* 0x0009e80000100a00 */
[----:B------:R1:W-:Y:S01]  /*6f90*/  LDGSTS.E [R0+0xc080], desc[UR10][R180.64], !P1 ;  /* 0x0c080000b4007fae */ /* 0x0003e2000c92184a */
[----:B---3--:R-:W-:-:S03]  /*6fa0*/  IMAD.WIDE R30, R3, 0x4, R160 ;  /* 0x00000004031e7825 */ /* 0x008fc600078e02a0 */
[----:B------:R-:W-:Y:S04]  /*6fb0*/  STL.64 [R1+0x1c0], R182 ;  /* 0x0001c0b601007387 */ /* 0x000fe80000100a00 */
[----:B------:R3:W-:Y:S01]  /*6fc0*/  LDGSTS.E [R0+0xc100], desc[UR10][R178.64], !P1 ;  /* 0x0c100000b2007fae */ /* 0x0007e2000c92184a */
[----:B----4-:R-:W-:Y:S02]  /*6fd0*/  IMAD.WIDE R22, R3, 0x4, R162 ;  /* 0x0000000403167825 */ /* 0x010fe400078e02a2 */
[----:B------:R-:W4:Y:S01]  /*6fe0*/  LDC R3, c[0x0][0x230] ;  /* 0x00008c00ff037b82 */ /* 0x000f220000000800 */
[----:B------:R1:W-:Y:S04]  /*6ff0*/  STL.64 [R1+0x1b8], R180 ;  /* 0x0001b8b401007387 */ /* 0x0003e80000100a00 */
[----:B------:R5:W-:Y:S04]  /*7000*/  LDGSTS.E [R0+0xc180], desc[UR10][R176.64], !P1 ;  /* 0x0c180000b0007fae */ /* 0x000be8000c92184a */
[----:B------:R3:W-:Y:S04]  /*7010*/  STL.64 [R1+0x1b0], R178 ;  /* 0x0001b0b201007387 */ /* 0x0007e80000100a00 */
[----:B------:R2:W-:Y:S01]  /*7020*/  LDGSTS.E [R0+0xc200], desc[UR10][R174.64], !P1 ;  /* 0x0c200000ae007fae */ /* 0x0005e2000c92184a */
[----:B-1----:R-:W-:-:S03]  /*7030*/  IMAD R180, R246, 0x1c, RZ ;  /* 0x0000001cf6b47824 */ /* 0x002fc600078e02ff */
[----:B------:R5:W-:Y:S01]  /*7040*/  STL.64 [R1+0x1a8], R176 ;  /* 0x0001a8b001007387 */ /* 0x000be20000100a00 */
[----:B------:R-:W-:-:S03]  /*7050*/  IMAD.WIDE R184, R180, 0x4, R164 ;  /* 0x00000004b4b87825 */ /* 0x000fc600078e02a4 */
[----:B------:R1:W-:Y:S01]  /*7060*/  LDGSTS.E [R0+0xc280], desc[UR10][R172.64], !P1 ;  /* 0x0c280000ac007fae */ /* 0x0003e2000c92184a */
[----:B------:R-:W-:-:S03]  /*7070*/  IMAD.WIDE R182, R180, 0x4, R134 ;  /* 0x00000004b4b67825 */ /* 0x000fc600078e0286 */
[----:B------:R2:W-:Y:S01]  /*7080*/  STL.64 [R1+0x1a0], R174 ;  /* 0x0001a0ae01007387 */ /* 0x0005e20000100a00 */
[----:B---3--:R-:W-:-:S03]  /*7090*/  IMAD.WIDE R178, R180, 0x4, R160 ;  /* 0x00000004b4b27825 */ /* 0x008fc600078e02a0 */
[----:B------:R3:W-:Y:S01]  /*70a0*/  LDGSTS.E [R0+0xc300], desc[UR10][R170.64], !P1 ;  /* 0x0c300000aa007fae */ /* 0x0007e2000c92184a */
[----:B-----5:R-:W-:-:S03]  /*70b0*/  IMAD.WIDE R176, R180, 0x4, R158 ;  /* 0x00000004b4b07825 */ /* 0x020fc600078e029e */
[----:B------:R1:W-:Y:S01]  /*70c0*/  STL.64 [R1+0x198], R172 ;  /* 0x000198ac01007387 */ /* 0x0003e20000100a00 */
[----:B----4-:R-:W-:-:S03]  /*70d0*/  VIADD R3, R3, 0xffffffe6 ;  /* 0xffffffe603037836 */ /* 0x010fc60000000000 */
        /* <DEDUP_REMOVED lines=25> */
[----:B--2---:R-:W-:Y:S01]  /*7270*/  IMAD.WIDE R62, R180, 0x4, R142 ;  /* 0x00000004b43e7825 */ /* 0x004fe200078e028e */
[----:B------:R-:W-:Y:S02]  /*7280*/  ISETP.GE.U32.AND P1, PT, R2, 0x7fffffcf, PT ;  /* 0x7fffffcf0200780c */ /* 0x000fe40003f26070 */
[----:B------:R3:W-:Y:S01]  /*7290*/  STL.64 [R1+0x150], R30 ;  /* 0x0001501e01007387 */ /* 0x0007e20000100a00 */
[----:B------:R-:W-:Y:S01]  /*72a0*/  IADD3 R2, R4, -0x16, RZ ;  /* 0xffffffea04027810 */ /* 0x000fe20007ffe0ff */
[----:B------:R-:W-:-:S02]  /*72b0*/  IMAD R4, R246, 0x9, RZ ;  /* 0x00000009f6047824 */ /* 0x000fc400078e02ff */
[----:B------:R-:W-:Y:S01]  /*72c0*/  LDGSTS.E [R0+0xe000], desc[UR10][R184.64], !P2 ;  /* 0x0e000000b8007fae */ /* 0x000fe2000d12184a */
[----:B-1----:R-:W-:-:S03]  /*72d0*/  IMAD.WIDE R48, R180, 0x4, R144 ;  /* 0x00000004b4307825 */ /* 0x002fc600078e0290 */
[----:B------:R4:W-:Y:S04]  /*72e0*/  STL.64 [R1+0x148], R22 ;  /* 0x0001481601007387 */ /* 0x0009e80000100a00 */
[----:B------:R1:W-:Y:S01]  /*72f0*/  LDGSTS.E [R0+0xe080], desc[UR10][R182.64], !P2 ;  /* 0x0e080000b6007fae */ /* 0x0003e2000d12184a */
[----:B---3--:R-:W-:-:S03]  /*7300*/  IMAD.WIDE R30, R180, 0x4, R146 ;  /* 0x00000004b41e7825 */ /* 0x008fc600078e0292 */
[----:B------:R-:W-:Y:S01]  /*7310*/  STL.64 [R1+0x40], R184 ;  /* 0x000040b801007387 */ /* 0x000fe20000100a00 */
[----:B------:R-:W-:-:S03]  /*7320*/  IMAD.WIDE R180, R180, 0x4, R162 ;  /* 0x00000004b4b47825 */ /* 0x000fc600078e02a2 */
[----:B------:R2:W-:Y:S01]  /*7330*/  LDGSTS.E [R0+0xe100], desc[UR10][R132.64], !P2 ;  /* 0x0e10000084007fae */ /* 0x0005e2000d12184a */
[----:B----4-:R-:W-:-:S03]  /*7340*/  LOP3.LUT R22, R251, 0x20, RZ, 0x3c, !PT ;  /* 0x00000020fb167812 */ /* 0x010fc600078e3cff */
[----:B------:R1:W-:Y:S04]  /*7350*/  STL.64 [R1+0x38], R182 ;  /* 0x000038b601007387 */ /* 0x0003e80000100a00 */
[----:B------:R3:W-:Y:S04]  /*7360*/  LDGSTS.E [R0+0xe180], desc[UR10][R108.64], !P2 ;  /* 0x0e1800006c007fae */ /* 0x0007e8000d12184a */
[----:B------:R2:W-:Y:S04]  /*7370*/  STL.64 [R1+0x30], R132 ;  /* 0x0000308401007387 */ /* 0x0005e80000100a00 */
[----:B------:R4:W-:Y:S01]  /*7380*/  LDGSTS.E [R0+0xe200], desc[UR10][R64.64], !P2 ;  /* 0x0e20000040007fae */ /* 0x0009e2000d12184a */
[----:B-1----:R-:W-:-:S03]  /*7390*/  IMAD.WIDE R182, R246, 0x4, R164 ;  /* 0x00000004f6b67825 */ /* 0x002fc600078e02a4 */
[----:B------:R3:W-:Y:S04]  /*73a0*/  STL.64 [R1+0x28], R108 ;  /* 0x0000286c01007387 */ /* 0x0007e80000100a00 */
[----:B------:R1:W-:Y:S01]  /*73b0*/  LDGSTS.E [R0+0xe280], desc[UR10][R62.64], !P2 ;  /* 0x0e2800003e007fae */ /* 0x0003e2000d12184a */
[----:B--2---:R-:W-:-:S03]  /*73c0*/  IMAD.WIDE R132, R246, 0x4, R150 ;  /* 0x00000004f6847825 */ /* 0x004fc600078e0296 */
        /* <DEDUP_REMOVED lines=8> */
[----:B-1----:R-:W-:-:S03]  /*7450*/  IMAD.WIDE R62, R246, 0x4, R156 ;  /* 0x00000004f63e7825 */ /* 0x002fc600078e029c */
[----:B------:R3:W-:Y:S04]  /*7460*/  STL.64 [R1], R30 ;  /* 0x0000001e01007387 */ /* 0x0007e80000100a00 */
        /* <DEDUP_REMOVED lines=19> */
[----:B------:R-:W-:Y:S01]  /*75a0*/  ISETP.GE.U32.AND P2, PT, R2, 0x7fffffcb, PT ;  /* 0x7fffffcb0200780c */ /* 0x000fe20003f46070 */
[----:B------:R-:W-:Y:S02]  /*75b0*/  VIADD R2, R22, UR5 ;  /* 0x0000000516027c36 */ /* 0x000fe40008000000 */
[----:B------:R2:W-:Y:S01]  /*75c0*/  STL.64 [R1+0x2b00], R178 ;  /* 0x002b00b201007387 */ /* 0x0005e20000100a00 */
[----:B----4-:R-:W-:-:S03]  /*75d0*/  IMAD.WIDE R174, R246, 0x4, R140 ;  /* 0x00000004f6ae7825 */ /* 0x010fc600078e028c */
[----:B------:R3:W-:Y:S01]  /*75e0*/  STL.64 [R1+0x2b08], R180 ;  /* 0x002b08b401007387 */ /* 0x0007e20000100a00 */
[----:B-1----:R-:W-:-:S03]  /*75f0*/  IMAD.WIDE R176, R246, 0x4, R138 ;  /* 0x00000004f6b07825 */ /* 0x002fc600078e028a */
[----:B------:R1:W-:Y:S01]  /*7600*/  LDGSTS.E [R2+0x800], desc[UR10][R182.64], !P0 ;  /* 0x00800000b6027fae */ /* 0x0003e2000c12184a */
[----:B------:R-:W-:-:S03]  /*7610*/  IMAD.WIDE R22, R246, 0x4, R162 ;  /* 0x00000004f6167825 */ /* 0x000fc600078e02a2 */
[----:B------:R1:W-:Y:S01]  /*7620*/  STL.64 [R1+0xa58], R182 ;  /* 0x000a58b601007387 */ /* 0x0003e20000100a00 */
[----:B--2---:R-:W-:-:S04]  /*7630*/  IMAD.WIDE R178, R246, 0x4, R136 ;  /* 0x00000004f6b27825 */ /* 0x004fc800078e0288 */
[----:B---3--:R-:W-:-:S05]  /*7640*/  IMAD.WIDE R180, R246, 0x4, R134 ;  /* 0x00000004f6b47825 */ /* 0x008fca00078e0286 */
[----:B------:R2:W-:Y:S01]  /*7650*/  LDGSTS.E [R2+0x880], desc[UR10][R180.64], !P0 ;  /* 0x00880000b4027fae */ /* 0x0005e2000c12184a */
[----:B-1----:R-:W1:Y:S03]  /*7660*/  LDC R182, c[0x0][0x230] ;  /* 0x00008c00ffb67b82 */ /* 0x002e660000000800 */
[----:B------:R3:W-:Y:S04]  /*7670*/  LDGSTS.E [R2+0x900], desc[UR10][R178.64], !P0 ;  /* 0x00900000b2027fae */ /* 0x0007e8000c12184a */
        /* <DEDUP_REMOVED lines=12> */
[----:B------:R1:W-:Y:S01]  /*7740*/  LDGSTS.E [R2+0xf80], desc[UR10][R22.64], !P0 ;  /* 0x00f8000016027fae */ /* 0x0003e2000c12184a */
[----:B------:R-:W-:Y:S01]  /*7750*/  ISETP.GE.U32.AND P0, PT, R3, 0x7fffffc7, PT ;  /* 0x7fffffc70300780c */ /* 0x000fe20003f06070 */
[----:B------:R-:W-:-:S02]  /*7760*/  IMAD R3, R246, 0x5, RZ ;  /* 0x00000005f6037824 */ /* 0x000fc400078e02ff */
[----:B------:R2:W-:Y:S02]  /*7770*/  STL.64 [R1+0xa50], R180 ;  /* 0x000a50b401007387 */ /* 0x0005e40000100a00 */
[C---:B------:R-:W-:Y:S02]  /*7780*/  IMAD.WIDE R184, R3.reuse, 0x4, R164 ;  /* 0x0000000403b87825 */ /* 0x040fe400078e02a4 */
[----:B------:R3:W-:Y:S04]  /*7790*/  STL.64 [R1+0xa48], R178 ;  /* 0x000a48b201007387 */ /* 0x0007e80000100a00 */
[----:B------:R4:W-:Y:S01]  /*77a0*/  STL.64 [R1+0xa40], R176 ;  /* 0x000a40b001007387 */ /* 0x0009e20000100a00 */
[----:B--2---:R-:W-:-:S03]  /*77b0*/  IMAD.WIDE R180, R3, 0x4, R134 ;  /* 0x0000000403b47825 */ /* 0x004fc600078e0286 */
[----:B------:R5:W-:Y:S01]  /*77c0*/  STL.64 [R1+0xa38], R174 ;  /* 0x000a38ae01007387 */ /* 0x000be20000100a00 */
[----:B---3--:R-:W-:-:S03]  /*77d0*/  IMAD.WIDE R178, R3, 0x4, R136 ;  /* 0x0000000403b27825 */ /* 0x008fc600078e0288 */
[----:B------:R2:W-:Y:S01]  /*77e0*/  STL.64 [R1+0xa30], R172 ;  /* 0x000a30ac01007387 */ /* 0x0005e20000100a00 */
[----:B----4-:R-:W-:-:S03]  /*77f0*/  IMAD.WIDE R176, R3, 0x4, R138 ;  /* 0x0000000403b07825 */ /* 0x010fc600078e028a */
[----:B------:R3:W-:Y:S01]  /*7800*/  STL.64 [R1+0xa28], R170 ;  /* 0x000a28aa01007387 */ /* 0x0007e20000100a00 */
[----:B-----5:R-:W-:-:S03]  /*7810*/  IMAD.WIDE R174, R3, 0x4, R140 ;  /* 0x0000000403ae7825 */ /* 0x020fc600078e028c */
[----:B------:R4:W-:Y:S01]  /*7820*/  LDGSTS.E [R2+0x2800], desc[UR10][R184.64], !P4 ;  /* 0x02800000b8027fae */ /* 0x0009e2000e12184a */
[----:B--2---:R-:W-:-:S03]  /*7830*/  IMAD.WIDE R172, R3, 0x4, R142 ;  /* 0x0000000403ac7825 */ /* 0x004fc600078e028e */
[----:B------:R1:W-:Y:S01]  /*7840*/  STL.64 [R1+0xa20], R168 ;  /* 0x000a20a801007387 */ /* 0x0003e20000100a00 */
[----:B---3--:R-:W-:-:S03]  /*7850*/  IMAD.WIDE R170, R3, 0x4, R144 ;  /* 0x0000000403aa7825 */ /* 0x008fc600078e0290 */
[----:B------:R2:W-:Y:S04]  /*7860*/  LDGSTS.E [R2+0x2880], desc[UR10][R180.64], !P4 ;  /* 0x02880000b4027fae */ /* 0x0005e8000e12184a */
[----:B------:R3:W-:Y:S01]  /*7870*/  STL.64 [R1+0xa18], R166 ;  /* 0x000a18a601007387 */ /* 0x0007e20000100a00 */
[----:B-1----:R-:W-:-:S03]  /*7880*/  IMAD.WIDE R168, R3, 0x4, R146 ;  /* 0x0000000403a87825 */ /* 0x002fc600078e0292 */
[----:B------:R1:W-:Y:S04]  /*7890*/  LDGSTS.E [R2+0x2900], desc[UR10][R178.64], !P4 ;  /* 0x02900000b2027fae */ /* 0x0003e8000e12184a */
[----:B------:R5:W-:Y:S01]  /*78a0*/  STL.64 [R1+0xa10], R132 ;  /* 0x000a108401007387 */ /* 0x000be20000100a00 */
[----:B---3--:R-:W-:-:S03]  /*78b0*/  IMAD.WIDE R166, R3, 0x4, R148 ;  /* 0x0000000403a67825 */ /* 0x008fc600078e0294 */
[----:B------:R3:W-:Y:S04]  /*78c0*/  LDGSTS.E [R2+0x2980], desc[UR10][R176.64], !P4 ;  /* 0x02980000b0027fae */ /* 0x0007e8000e12184a */
[----:B------:R4:W-:Y:S01]  /*78d0*/  STL.64 [R1+0xa08], R108 ;  /* 0x000a086c01007387 */ /* 0x0009e20000100a00 */
[----:B-----5:R-:W-:-:S03]  /*78e0*/  IMAD.WIDE R132, R3, 0x4, R150 ;  /* 0x0000000403847825 */ /* 0x020fc600078e0296 */
[----:B------:R5:W-:Y:S04]  /*78f0*/  LDGSTS.E [R2+0x2a00], desc[UR10][R174.64], !P4 ;  /* 0x02a00000ae027fae */ /* 0x000be8000e12184a */
[----:B------:R2:W-:Y:S01]  /*7900*/  STL.64 [R1+0xa00], R64 ;  /* 0x000a004001007387 */ /* 0x0005e20000100a00 */
[----:B----4-:R-:W-:-:S03]  /*7910*/  IMAD.WIDE R108, R3, 0x4, R152 ;  /* 0x00000004036c7825 */ /* 0x010fc600078e0298 */
[----:B------:R4:W-:Y:S04]  /*7920*/  LDGSTS.E [R2+0x2a80], desc[UR10][R172.64], !P4 ;  /* 0x02a80000ac027fae */ /* 0x0009e8000e12184a */
[----:B------:R1:W-:Y:S01]  /*7930*/  STL.64 [R1+0x9f8], R62 ;  /* 0x0009f83e01007387 */ /* 0x0003e20000100a00 */
[----:B--2---:R-:W-:-:S03]  /*7940*/  IMAD.WIDE R64, R3, 0x4, R154 ;  /* 0x0000000403407825 */ /* 0x004fc600078e029a */
        /* <DEDUP_REMOVED lines=12> */
[----:B------:R4:W-:Y:S01]  /*7a10*/  LDGSTS.E [R2+0x2d00], desc[UR10][R108.64], !P4 ;  /* 0x02d000006c027fae */ /* 0x0009e2000e12184a */
[----:B------:R-:W-:-:S03]  /*7a20*/  VIADD R3, R182, 0xfffffffd ;  /* 0xfffffffdb6037836 */ /* 0x000fc60000000000 */
[----:B------:R1:W-:Y:S01]  /*7a30*/  STL.64 [R1+0x8b8], R180 ;  /* 0x0008b8b401007387 */ /* 0x0003e20000100a00 */
[----:B------:R-:W4:Y:S01]  /*7a40*/  LDC R182, c[0x0][0x230] ;  /* 0x00008c00ffb67b82 */ /* 0x000f220000000800 */
[C---:B--2---:R-:W-:Y:S02]  /*7a50*/  IMAD.WIDE R184, R4.reuse, 0x4, R164 ;  /* 0x0000000404b87825 */ /* 0x044fe400078e02a4 */
[----:B------:R2:W-:Y:S04]  /*7a60*/  LDGSTS.E [R2+0x2d80], desc[UR10][R64.64], !P4 ;  /* 0x02d8000040027fae */ /* 0x0005e8000e12184a */
        /* <DEDUP_REMOVED lines=8> */
[----:B-1----:R-:W-:-:S03]  /*7af0*/  IMAD.WIDE R176, R4, 0x4, R138 ;  /* 0x0000000404b07825 */ /* 0x002fc600078e028a */
[----:B------:R1:W-:Y:S04]  /*7b00*/  STL.64 [R1+0x898], R172 ;  /* 0x000898ac01007387 */ /* 0x0003e80000100a00 */
[----:B------:R2:W-:Y:S01]  /*7b10*/  LDGSTS.E [R2+0x2f80], desc[UR10][R22.64], !P4 ;  /* 0x02f8000016027fae */ /* 0x0005e2000e12184a */
[C---:B---3--:R-:W-:Y:S01]  /*7b20*/  IMAD.WIDE R174, R4.reuse, 0x4, R140 ;  /* 0x0000000404ae7825 */ /* 0x048fe200078e028c */
[----:B------:R-:W-:Y:S02]  /*7b30*/  ISETP.GE.U32.AND P4, PT, R5, 0x7fffffc3, PT ;  /* 0x7fffffc30500780c */ /* 0x000fe40003f86070 */
[----:B------:R3:W-:Y:S01]  /*7b40*/  STL.64 [R1+0x890], R170 ;  /* 0x000890aa01007387 */ /* 0x0007e20000100a00 */
[----:B------:R-:W5:Y:S01]  /*7b50*/  LDC R5, c[0x0][0x230] ;  /* 0x00008c00ff057b82 */ /* 0x000f620000000800 */
[----:B-1----:R-:W-:-:S02]  /*7b60*/  IMAD.WIDE R172, R4, 0x4, R142 ;  /* 0x0000000404ac7825 */ /* 0x002fc400078e028e */
[----:B------:R1:W-:Y:S04]  /*7b70*/  LDGSTS.E [R2+0x4800], desc[UR10][R184.64], !P5 ;  /* 0x04800000b8027fae */ /* 0x0003e8000e92184a */
[----:B------:R2:W-:Y:S01]  /*7b80*/  STL.64 [R1+0x888], R168 ;  /* 0x000888a801007387 */ /* 0x0005e20000100a00 */
[----:B---3--:R-:W-:-:S03]  /*7b90*/  IMAD.WIDE R170, R4, 0x4, R144 ;  /* 0x0000000404aa7825 */ /* 0x008fc600078e0290 */
[----:B------:R3:W-:Y:S04]  /*7ba0*/  LDGSTS.E [R2+0x4880], desc[UR10][R180.64], !P5 ;  /* 0x04880000b4027fae */ /* 0x0007e8000e92184a */
[----:B------:R4:W-:Y:S01]  /*7bb0*/  STL.64 [R1+0x880], R166 ;  /* 0x000880a601007387 */ /* 0x0009e20000100a00 */
[----:B--2---:R-:W-:-:S03]  /*7bc0*/  IMAD.WIDE R168, R4, 0x4, R146 ;  /* 0x0000000404a87825 */ /* 0x004fc600078e0292 */
[----:B------:R2:W-:Y:S01]  /*7bd0*/  LDGSTS.E [R2+0x4900], desc[UR10][R178.64], !P5 ;  /* 0x04900000b2027fae */ /* 0x0005e2000e92184a */
[----:B-----5:R-:W-:-:S03]  /*7be0*/  VIADD R5, R5, 0xfffffff9 ;  /* 0xfffffff905057836 */ /* 0x020fc60000000000 */
[----:B------:R5:W-:Y:S01]  /*7bf0*/  STL.64 [R1+0x878], R132 ;  /* 0x0008788401007387 */ /* 0x000be20000100a00 */
[----:B----4-:R-:W-:-:S03]  /*7c00*/  IMAD.WIDE R166, R4, 0x4, R148 ;  /* 0x0000000404a67825 */ /* 0x010fc600078e0294 */
[----:B------:R4:W-:Y:S04]  /*7c10*/  LDGSTS.E [R2+0x4980], desc[UR10][R176.64], !P5 ;  /* 0x04980000b0027fae */ /* 0x0009e8000e92184a */
[----:B------:R1:W-:Y:S01]  /*7c20*/  STL.64 [R1+0x870], R108 ;  /* 0x0008706c01007387 */ /* 0x0003e20000100a00 */
[----:B-----5:R-:W-:-:S03]  /*7c30*/  IMAD.WIDE R132, R4, 0x4, R150 ;  /* 0x0000000404847825 */ /* 0x020fc600078e0296 */
        /* <DEDUP_REMOVED lines=8> */
[----:B--2---:R-:W-:-:S03]  /*7cc0*/  IMAD.WIDE R62, R4, 0x4, R156 ;  /* 0x00000004043e7825 */ /* 0x004fc600078e029c */
[----:B------:R2:W-:Y:S04]  /*7cd0*/  LDGSTS.E [R2+0x4b80], desc[UR10][R168.64], !P5 ;  /* 0x04b80000a8027fae */ /* 0x0005e8000e92184a */
[----:B------:R5:W-:Y:S01]  /*7ce0*/  STL.64 [R1+0x850], R30 ;  /* 0x0008501e01007387 */ /* 0x000be20000100a00 */
[----:B----4-:R-:W-:-:S03]  /*7cf0*/  IMAD.WIDE R48, R4, 0x4, R158 ;  /* 0x0000000404307825 */ /* 0x010fc600078e029e */
[----:B------:R4:W-:Y:S04]  /*7d00*/  LDGSTS.E [R2+0x4c00], desc[UR10][R166.64], !P5 ;  /* 0x04c00000a6027fae */ /* 0x0009e8000e92184a */
[----:B------:R1:W-:Y:S01]  /*7d10*/  STL.64 [R1+0x848], R22 ;  /* 0x0008481601007387 */ /* 0x0003e20000100a00 */
[----:B-----5:R-:W-:-:S03]  /*7d20*/  IMAD.WIDE R30, R4, 0x4, R160 ;  /* 0x00000004041e7825 */ /* 0x020fc600078e02a0 */
[----:B------:R5:W-:Y:S04]  /*7d30*/  LDGSTS.E [R2+0x4c80], desc[UR10][R132.64], !P5 ;  /* 0x04c8000084027fae */ /* 0x000be8000e92184a */
[----:B------:R5:W-:Y:S01]  /*7d40*/  LDGSTS.E [R2+0x4d00], desc[UR10][R108.64], !P5 ;  /* 0x04d000006c027fae */ /* 0x000be2000e92184a */
[----:B-1----:R-:W-:-:S03]  /*7d50*/  IMAD.WIDE R22, R4, 0x4, R162 ;  /* 0x0000000404167825 */ /* 0x002fc600078e02a2 */
[----:B------:R1:W-:Y:S01]  /*7d60*/  LDGSTS.E [R2+0x4d80], desc[UR10][R64.64], !P5 ;  /* 0x04d8000040027fae */ /* 0x0003e2000e92184a */
[----:B------:R-:W-:-:S03]  /*7d70*/  IMAD R4, R246, 0x11, RZ ;  /* 0x00000011f6047824 */ /* 0x000fc600078e02ff */
[----:B------:R1:W-:Y:S04]  /*7d80*/  LDGSTS.E [R2+0x4e00], desc[UR10][R62.64], !P5 ;  /* 0x04e000003e027fae */ /* 0x0003e8000e92184a */
[----:B------:R1:W-:Y:S04]  /*7d90*/  LDGSTS.E [R2+0x4e80], desc[UR10][R48.64], !P5 ;  /* 0x04e8000030027fae */ /* 0x0003e8000e92184a */
[----:B------:R1:W-:Y:S04]  /*7da0*/  LDGSTS.E [R2+0x4f00], desc[UR10][R30.64], !P5 ;  /* 0x04f000001e027fae */ /* 0x0003e8000e92184a */
[----:B------:R1:W-:Y:S01]  /*7db0*/  LDGSTS.E [R2+0x4f80], desc[UR10][R22.64], !P5 ;  /* 0x04f8000016027fae */ /* 0x0003e2000e92184a */
[----:B------:R-:W-:Y:S01]  /*7dc0*/  ISETP.GE.U32.AND P5, PT, R3, 0x7fffffde, PT ;  /* 0x7fffffde0300780c */ /* 0x000fe20003fa6070 */
[----:B------:R-:W-:-:S02]  /*7dd0*/  IMAD R3, R246, 0xd, RZ ;  /* 0x0000000df6037824 */ /* 0x000fc400078e02ff */
[----:B------:R3:W-:Y:S04]  /*7de0*/  STL.64 [R1+0x740], R184 ;  /* 0x000740b801007387 */ /* 0x0007e80000100a00 */
[----:B------:R2:W-:Y:S04]  /*7df0*/  STL.64 [R1+0x738], R180 ;  /* 0x000738b401007387 */ /* 0x0005e80000100a00 */
[----:B------:R4:W-:Y:S01]  /*7e00*/  STL.64 [R1+0x730], R178 ;  /* 0x000730b201007387 */ /* 0x0009e20000100a00 */
[----:B---3--:R-:W-:-:S03]  /*7e10*/  IMAD.WIDE R184, R3, 0x4, R164 ;  /* 0x0000000403b87825 */ /* 0x008fc600078e02a4 */
[----:B------:R3:W-:Y:S01]  /*7e20*/  STL.64 [R1+0x728], R176 ;  /* 0x000728b001007387 */ /* 0x0007e20000100a00 */
[----:B--2---:R-:W-:-:S03]  /*7e30*/  IMAD.WIDE R180, R3, 0x4, R134 ;  /* 0x0000000403b47825 */ /* 0x004fc600078e0286 */
[----:B------:R2:W-:Y:S01]  /*7e40*/  STL.64 [R1+0x720], R174 ;  /* 0x000720ae01007387 */ /* 0x0005e20000100a00 */
[----:B----4-:R-:W-:-:S03]  /*7e50*/  IMAD.WIDE R178, R3, 0x4, R136 ;  /* 0x0000000403b27825 */ /* 0x010fc600078e0288 */
[----:B------:R4:W-:Y:S01]  /*7e60*/  STL.64 [R1+0x718], R172 ;  /* 0x000718ac01007387 */ /* 0x0009e20000100a00 */
[----:B---3--:R-:W-:-:S03]  /*7e70*/  IMAD.WIDE R176, R3, 0x4, R138 ;  /* 0x0000000403b07825 */ /* 0x008fc600078e028a */
[----:B------:R3:W-:Y:S01]  /*7e80*/  STL.64 [R1+0x710], R170 ;  /* 0x000710aa01007387 */ /* 0x0007e20000100a00 */
[----:B--2---:R-:W-:-:S03]  /*7e90*/  IMAD.WIDE R174, R3, 0x4, R140 ;  /* 0x0000000403ae7825 */ /* 0x004fc600078e028c */
[----:B------:R2:W-:Y:S01]  /*7ea0*/  LDGSTS.E [R2+0x6800], desc[UR10][R184.64], !P6 ;  /* 0x06800000b8027fae */ /* 0x0005e2000f12184a */
[----:B----4-:R-:W-:-:S03]  /*7eb0*/  IMAD.WIDE R172, R3, 0x4, R142 ;  /* 0x0000000403ac7825 */ /* 0x010fc600078e028e */
[----:B------:R4:W-:Y:S01]  /*7ec0*/  STL.64 [R1+0x708], R168 ;  /* 0x000708a801007387 */ /* 0x0009e20000100a00 */
[----:B---3--:R-:W-:-:S03]  /*7ed0*/  IMAD.WIDE R170, R3, 0x4, R144 ;  /* 0x0000000403aa7825 */ /* 0x008fc600078e0290 */
[----:B------:R3:W-:Y:S04]  /*7ee0*/  LDGSTS.E [R2+0x6880], desc[UR10][R180.64], !P6 ;  /* 0x06880000b4027fae */ /* 0x0007e8000f12184a */
        /* <DEDUP_REMOVED lines=10> */
[----:B--2---:R-:W-:-:S03]  /*7f90*/  IMAD.WIDE R108, R3, 0x4, R152 ;  /* 0x00000004036c7825 */ /* 0x004fc600078e0298 */
[----:B------:R2:W-:Y:S04]  /*7fa0*/  LDGSTS.E [R2+0x6a80], desc[UR10][R172.64], !P6 ;  /* 0x06a80000ac027fae */ /* 0x0005e8000f12184a */
        /* <DEDUP_REMOVED lines=14> */
[----:B------:R2:W-:Y:S01]  /*8090*/  LDGSTS.E [R2+0x6d00], desc[UR10][R108.64], !P6 ;  /* 0x06d000006c027fae */ /* 0x0005e2000f12184a */
[----:B------:R-:W-:-:S03]  /*80a0*/  VIADD R3, R182, 0xfffffff5 ;  /* 0xfffffff5b6037836 */ /* 0x000fc60000000000 */
[----:B------:R4:W-:Y:S01]  /*80b0*/  STL.64 [R1+0x5b8], R180 ;  /* 0x0005b8b401007387 */ /* 0x0009e20000100a00 */
[----:B------:R-:W2:Y:S03]  /*80c0*/  LDC R182, c[0x0][0x230] ;  /* 0x00008c00ffb67b82 */ /* 0x000ea60000000800 */
[----:B------:R2:W-:Y:S01]  /*80d0*/  LDGSTS.E [R2+0x6d80], desc[UR10][R64.64], !P6 ;  /* 0x06d8000040027fae */ /* 0x0005e2000f12184a */
[----:B---3--:R-:W-:-:S03]  /*80e0*/  IMAD.WIDE R184, R4, 0x4, R164 ;  /* 0x0000000404b87825 */ /* 0x008fc600078e02a4 */
[----:B------:R3:W-:Y:S04]  /*80f0*/  STL.64 [R1+0x5b0], R178 ;  /* 0x0005b0b201007387 */ /* 0x0007e80000100a00 */
[----:B------:R2:W-:Y:S01]  /*8100*/  LDGSTS.E [R2+0x6e00], desc[UR10][R62.64], !P6 ;  /* 0x06e000003e027fae */ /* 0x0005e2000f12184a */
[----:B----4-:R-:W-:-:S03]  /*8110*/  IMAD.WIDE R180, R4, 0x4, R134 ;  /* 0x0000000404b47825 */ /* 0x010fc600078e0286 */
        /* <DEDUP_REMOVED lines=8> */
[C---:B---3--:R-:W-:Y:S01]  /*81a0*/  IMAD.WIDE R174, R4.reuse, 0x4, R140 ;  /* 0x0000000404ae7825 */ /* 0x048fe200078e028c */
[----:B------:R-:W-:Y:S02]  /*81b0*/  ISETP.GE.U32.AND P6, PT, R5, 0x7fffffda, PT ;  /* 0x7fffffda0500780c */ /* 0x000fe40003fc6070 */
[----:B------:R3:W-:Y:S01]  /*81c0*/  STL.64 [R1+0x590], R170 ;  /* 0x000590aa01007387 */ /* 0x0007e20000100a00 */
[----:B------:R-:W5:Y:S01]  /*81d0*/  LDC R5, c[0x0][0x230] ;  /* 0x00008c00ff057b82 */ /* 0x000f620000000800 */
[----:B----4-:R-:W-:-:S02]  /*81e0*/  IMAD.WIDE R172, R4, 0x4, R142 ;  /* 0x0000000404ac7825 */ /* 0x010fc400078e028e */
[----:B------:R4:W-:Y:S04]  /*81f0*/  LDGSTS.E [R2+0x8800], desc[UR10][R184.64], !P1 ;  /* 0x08800000b8027fae */ /* 0x0009e8000c92184a */
[----:B------:R1:W-:Y:S01]  /*8200*/  STL.64 [R1+0x588], R168 ;  /* 0x000588a801007387 */ /* 0x0003e20000100a00 */
[----:B---3--:R-:W-:-:S03]  /*8210*/  IMAD.WIDE R170, R4, 0x4, R144 ;  /* 0x0000000404aa7825 */ /* 0x008fc600078e0290 */
[----:B------:R3:W-:Y:S04]  /*8220*/  LDGSTS.E [R2+0x8880], desc[UR10][R180.64], !P1 ;  /* 0x08880000b4027fae */ /* 0x0007e8000c92184a */
[----:B------:R2:W-:Y:S01]  /*8230*/  STL.64 [R1+0x580], R166 ;  /* 0x000580a601007387 */ /* 0x0005e20000100a00 */
[----:B-1----:R-:W-:-:S03]  /*8240*/  IMAD.WIDE R168, R4, 0x4, R146 ;  /* 0x0000000404a87825 */ /* 0x002fc600078e0292 */
[----:B------:R1:W-:Y:S01]  /*8250*/  LDGSTS.E [R2+0x8900], desc[UR10][R178.64], !P1 ;  /* 0x08900000b2027fae */ /* 0x0003e2000c92184a */
[----:B-----5:R-:W-:-:S03]  /*8260*/  VIADD R5, R5, 0xfffffff1 ;  /* 0xfffffff105057836 */ /* 0x020fc60000000000 */
[----:B------:R5:W-:Y:S01]  /*8270*/  STL.64 [R1+0x578], R132 ;  /* 0x0005788401007387 */ /* 0x000be20000100a00 */
[----:B--2---:R-:W-:-:S03]  /*8280*/  IMAD.WIDE R166, R4, 0x4, R148 ;  /* 0x0000000404a67825 */ /* 0x004fc600078e0294 */
        /* <DEDUP_REMOVED lines=8> */
[----:B---3--:R-:W-:-:S03]  /*8310*/  IMAD.WIDE R64, R4, 0x4, R154 ;  /* 0x0000000404407825 */ /* 0x008fc600078e029a */
        /* <DEDUP_REMOVED lines=8> */
[----:B-----5:R-:W-:-:S03]  /*83a0*/  IMAD.WIDE R30, R4, 0x4, R160 ;  /* 0x00000004041e7825 */ /* 0x020fc600078e02a0 */
[----:B------:R5:W-:Y:S04]  /*83b0*/  LDGSTS.E [R2+0x8c80], desc[UR10][R132.64], !P1 ;  /* 0x08c8000084027fae */ /* 0x000be8000c92184a */
[----:B------:R5:W-:Y:S01]  /*83c0*/  LDGSTS.E [R2+0x8d00], desc[UR10][R108.64], !P1 ;  /* 0x08d000006c027fae */ /* 0x000be2000c92184a */
[----:B----4-:R-:W-:-:S03]  /*83d0*/  IMAD.WIDE R22, R4, 0x4, R162 ;  /* 0x0000000404167825 */ /* 0x010fc600078e02a2 */
        /* <DEDUP_REMOVED lines=13> */
[----:B-1----:R-:W-:-:S03]  /*84b0*/  IMAD.WIDE R180, R3, 0x4, R134 ;  /* 0x0000000403b47825 */ /* 0x002fc600078e0286 */
[----:B------:R1:W-:Y:S01]  /*84c0*/  STL.64 [R1+0x420], R174 ;  /* 0x000420ae01007387 */ /* 0x0003e20000100a00 */
[----:B--2---:R-:W-:-:S03]  /*84d0*/  IMAD.WIDE R178, R3, 0x4, R136 ;  /* 0x0000000403b27825 */ /* 0x004fc600078e0288 */
[----:B------:R2:W-:Y:S01]  /*84e0*/  STL.64 [R1+0x418], R172 ;  /* 0x000418ac01007387 */ /* 0x0005e20000100a00 */
[----:B---3--:R-:W-:-:S03]  /*84f0*/  IMAD.WIDE R176, R3, 0x4, R138 ;  /* 0x0000000403b07825 */ /* 0x008fc600078e028a */
[----:B------:R3:W-:Y:S01]  /*8500*/  STL.64 [R1+0x410], R170 ;  /* 0x000410aa01007387 */ /* 0x0007e20000100a00 */
[----:B-1----:R-:W-:-:S03]  /*8510*/  IMAD.WIDE R174, R3, 0x4, R140 ;  /* 0x0000000403ae7825 */ /* 0x002fc600078e028c */
[----:B------:R1:W-:Y:S01]  /*8520*/  LDGSTS.E [R2+0xa800], desc[UR10][R184.64], !P2 ;  /* 0x0a800000b8027fae */ /* 0x0003e2000d12184a */
[----:B--2---:R-:W-:-:S03]  /*8530*/  IMAD.WIDE R172, R3, 0x4, R142 ;  /* 0x0000000403ac7825 */ /* 0x004fc600078e028e */
[----:B------:R2:W-:Y:S01]  /*8540*/  STL.64 [R1+0x408], R168 ;  /* 0x000408a801007387 */ /* 0x0005e20000100a00 */
[----:B---3--:R-:W-:-:S03]  /*8550*/  IMAD.WIDE R170, R3, 0x4, R144 ;  /* 0x0000000403aa7825 */ /* 0x008fc600078e0290 */
[----:B------:R3:W-:Y:S04]  /*8560*/  LDGSTS.E [R2+0xa880], desc[UR10][R180.64], !P2 ;  /* 0x0a880000b4027fae */ /* 0x0007e8000d12184a */
        /* <DEDUP_REMOVED lines=26> */
[----:B------:R1:W-:Y:S01]  /*8710*/  LDGSTS.E [R2+0xad00], desc[UR10][R108.64], !P2 ;  /* 0x0ad000006c027fae */ /* 0x0003e2000d12184a */
[----:B------:R-:W-:-:S03]  /*8720*/  VIADD R3, R182, 0xffffffed ;  /* 0xffffffedb6037836 */ /* 0x000fc60000000000 */
[----:B------:R2:W-:Y:S01]  /*8730*/  STL.64 [R1+0x2b8], R180 ;  /* 0x0002b8b401007387 */ /* 0x0005e20000100a00 */
[----:B------:R-:W-:-:S03]  /*8740*/  IMAD.WIDE R182, R210, 0x4, R134 ;  /* 0x00000004d2b67825 */ /* 0x000fc600078e0286 */
[----:B------:R1:W-:Y:S01]  /*8750*/  LDGSTS.E [R2+0xad80], desc[UR10][R64.64], !P2 ;  /* 0x0ad8000040027fae */ /* 0x0003e2000d12184a */
[----:B---3--:R-:W-:-:S03]  /*8760*/  IMAD.WIDE R184, R4, 0x4, R164 ;  /* 0x0000000404b87825 */ /* 0x008fc600078e02a4 */
        /* <DEDUP_REMOVED lines=8> */
[----:B--2---:R-:W-:-:S03]  /*87f0*/  IMAD.WIDE R176, R4, 0x4, R138 ;  /* 0x0000000404b07825 */ /* 0x004fc600078e028a */
[----:B------:R2:W-:Y:S04]  /*8800*/  STL.64 [R1+0x298], R172 ;  /* 0x000298ac01007387 */ /* 0x0005e80000100a00 */
[----:B------:R1:W-:Y:S01]  /*8810*/  LDGSTS.E [R2+0xaf80], desc[UR10][R22.64], !P2 ;  /* 0x0af8000016027fae */ /* 0x0003e2000d12184a */
[C---:B---3--:R-:W-:Y:S01]  /*8820*/  IMAD.WIDE R174, R4.reuse, 0x4, R140 ;  /* 0x0000000404ae7825 */ /* 0x048fe200078e028c */
[----:B------:R-:W-:Y:S02]  /*8830*/  ISETP.GE.U32.AND P2, PT, R5, 0x7fffffd2, PT ;  /* 0x7fffffd20500780c */ /* 0x000fe40003f46070 */
[----:B------:R3:W-:Y:S01]  /*8840*/  STL.64 [R1+0x290], R170 ;  /* 0x000290aa01007387 */ /* 0x0007e20000100a00 */
[----:B------:R-:W1:Y:S01]  /*8850*/  LDC R5, c[0x0][0x230] ;  /* 0x00008c00ff057b82 */ /* 0x000e620000000800 */
[----:B--2---:R-:W-:-:S02]  /*8860*/  IMAD.WIDE R172, R4, 0x4, R142 ;  /* 0x0000000404ac7825 */ /* 0x004fc400078e028e */
        /* <DEDUP_REMOVED lines=28> */
[----:B------:R2:W-:Y:S01]  /*8a30*/  LDGSTS.E [R2+0xcd00], desc[UR10][R108.64], !P0 ;  /* 0x0cd000006c027fae */ /* 0x0005e2000c12184a */
[----:B-1----:R-:W-:-:S03]  /*8a40*/  IMAD.WIDE R22, R4, 0x4, R162 ;  /* 0x0000000404167825 */ /* 0x002fc600078e02a2 */
[----:B------:R1:W-:Y:S01]  /*8a50*/  LDGSTS.E [R2+0xcd80], desc[UR10][R64.64], !P0 ;  /* 0x0cd8000040027fae */ /* 0x0003e2000c12184a */
[----:B------:R-:W-:-:S03]  /*8a60*/  VIADD R4, R5, 0xffffffe9 ;  /* 0xffffffe905047836 */ /* 0x000fc60000000000 */
[----:B------:R3:W-:Y:S01]  /*8a70*/  STL.64 [R1+0x140], R184 ;  /* 0x000140b801007387 */ /* 0x0007e20000100a00 */
[----:B------:R-:W-:Y:S01]  /*8a80*/  IADD3 R5, R214, -0x1b, RZ ;  /* 0xffffffe5d6057810 */ /* 0x000fe20007ffe0ff */
[----:B------:R-:W-:Y:S02]  /*8a90*/  VIADD R214, R215, 0xffffffe1 ;  /* 0xffffffe1d7d67836 */ /* 0x000fe40000000000 */
[----:B------:R1:W-:Y:S01]  /*8aa0*/  LDGSTS.E [R2+0xce00], desc[UR10][R62.64], !P0 ;  /* 0x0ce000003e027fae */ /* 0x0003e2000c12184a */
[----:B------:R-:W1:Y:S03]  /*8ab0*/  LDC R215, c[0x0][0x230] ;  /* 0x00008c00ffd77b82 */ /* 0x000e660000000800 */
[----:B------:R5:W-:Y:S04]  /*8ac0*/  STL.64 [R1+0x138], R180 ;  /* 0x000138b401007387 */ /* 0x000be80000100a00 */
[----:B------:R1:W-:Y:S01]  /*8ad0*/  LDGSTS.E [R2+0xce80], desc[UR10][R48.64], !P0 ;  /* 0x0ce8000030027fae */ /* 0x0003e2000c12184a */
[----:B---3--:R-:W-:-:S03]  /*8ae0*/  IMAD.WIDE R184, R210, 0x4, R136 ;  /* 0x00000004d2b87825 */ /* 0x008fc600078e0288 */
[----:B------:R3:W-:Y:S01]  /*8af0*/  STL.64 [R1+0x130], R178 ;  /* 0x000130b201007387 */ /* 0x0007e20000100a00 */
[----:B------:R-:W-:-:S03]  /*8b00*/  IMAD.WIDE R210, R210, 0x4, R162 ;  /* 0x00000004d2d27825 */ /* 0x000fc600078e02a2 */
[----:B------:R1:W-:Y:S04]  /*8b10*/  LDGSTS.E [R2+0xcf00], desc[UR10][R30.64], !P0 ;  /* 0x0cf000001e027fae */ /* 0x0003e8000c12184a */
[----:B------:R4:W-:Y:S04]  /*8b20*/  STL.64 [R1+0x128], R176 ;  /* 0x000128b001007387 */ /* 0x0009e80000100a00 */
[----:B------:R1:W-:Y:S01]  /*8b30*/  LDGSTS.E [R2+0xcf80], desc[UR10][R22.64], !P0 ;  /* 0x0cf8000016027fae */ /* 0x0003e2000c12184a */
[----:B------:R-:W-:Y:S01]  /*8b40*/  ISETP.GE.U32.AND P0, PT, R3, 0x7fffffce, PT ;  /* 0x7fffffce0300780c */ /* 0x000fe20003f06070 */
[----:B------:R-:W-:-:S02]  /*8b50*/  IMAD.SHL.U32 R3, R246, 0x2, RZ ;  /* 0x00000002f6037824 */ /* 0x000fc400078e00ff */
[----:B------:R2:W-:Y:S02]  /*8b60*/  STL.64 [R1+0x120], R174 ;  /* 0x000120ae01007387 */ /* 0x0005e40000100a00 */
[C---:B-----5:R-:W-:Y:S02]  /*8b70*/  IMAD.WIDE R180, R3.reuse, 0x4, R134 ;  /* 0x0000000403b47825 */ /* 0x060fe400078e0286 */
[----:B------:R5:W-:Y:S02]  /*8b80*/  LDGSTS.E [R2+0xe800], desc[UR10][R212.64], !P4 ;  /* 0x0e800000d4027fae */ /* 0x000be4000e12184a */
[C---:B---3--:R-:W-:Y:S02]  /*8b90*/  IMAD.WIDE R178, R3.reuse, 0x4, R136 ;  /* 0x0000000403b27825 */ /* 0x048fe400078e0288 */
[----:B------:R3:W-:Y:S02]  /*8ba0*/  STL.64 [R1+0x118], R172 ;  /* 0x000118ac01007387 */ /* 0x0007e40000100a00 */
[----:B----4-:R-:W-:-:S02]  /*8bb0*/  IMAD.WIDE R176, R3, 0x4, R138 ;  /* 0x0000000403b07825 */ /* 0x010fc400078e028a */
[----:B------:R-:W-:Y:S02]  /*8bc0*/  LDGSTS.E [R2+0xe880], desc[UR10][R182.64], !P4 ;  /* 0x0e880000b6027fae */ /* 0x000fe4000e12184a */
[C---:B--2---:R-:W-:Y:S02]  /*8bd0*/  IMAD.WIDE R174, R3.reuse, 0x4, R140 ;  /* 0x0000000403ae7825 */ /* 0x044fe400078e028c */
[----:B------:R2:W-:Y:S04]  /*8be0*/  STL.64 [R1+0x110], R170 ;  /* 0x000110aa01007387 */ /* 0x0005e80000100a00 */
[----:B------:R-:W-:Y:S01]  /*8bf0*/  LDGSTS.E [R2+0xe900], desc[UR10][R184.64], !P4 ;  /* 0x0e900000b8027fae */ /* 0x000fe2000e12184a */
[----:B---3--:R-:W-:-:S03]  /*8c00*/  IMAD.WIDE R172, R3, 0x4, R142 ;  /* 0x0000000403ac7825 */ /* 0x008fc600078e028e */
[----:B------:R3:W-:Y:S04]  /*8c10*/  STL.64 [R1+0x108], R168 ;  /* 0x000108a801007387 */ /* 0x0007e80000100a00 */
[----:B------:R-:W-:Y:S01]  /*8c20*/  LDGSTS.E [R2+0xe980], desc[UR10][R186.64], !P4 ;  /* 0x0e980000ba027fae */ /* 0x000fe2000e12184a */
[----:B--2---:R-:W-:-:S03]  /*8c30*/  IMAD.WIDE R170, R3, 0x4, R144 ;  /* 0x0000000403aa7825 */ /* 0x004fc600078e0290 */
        /* <DEDUP_REMOVED lines=14> */
[----:B-1----:R-:W-:-:S03]  /*8d20*/  IMAD.WIDE R64, R3, 0x4, R154 ;  /* 0x0000000403407825 */ /* 0x002fc600078e029a */
        /* <DEDUP_REMOVED lines=9> */
[----:B------:R-:W-:Y:S01]  /*8dc0*/  LDGSTS.E [R2+0xee00], desc[UR10][R204.64], !P4 ;  /* 0x0ee00000cc027fae */ /* 0x000fe2000e12184a */
[----:B-1----:R-:W-:-:S03]  /*8dd0*/  LOP3.LUT R22, R251, 0x40, RZ, 0x3c, !PT ;  /* 0x00000040fb167812 */ /* 0x002fc600078e3cff */
[----:B------:R-:W-:Y:S04]  /*8de0*/  LDGSTS.E [R2+0xee80], desc[UR10][R206.64], !P4 ;  /* 0x0ee80000ce027fae */ /* 0x000fe8000e12184a */
[----:B------:R-:W-:Y:S04]  /*8df0*/  LDGSTS.E [R2+0xef00], desc[UR10][R208.64], !P4 ;  /* 0x0ef00000d0027fae */ /* 0x000fe8000e12184a */
[----:B------:R-:W-:Y:S01]  /*8e00*/  LDGSTS.E [R2+0xef80], desc[UR10][R210.64], !P4 ;  /* 0x0ef80000d2027fae */ /* 0x000fe2000e12184a */
[----:B------:R-:W-:Y:S01]  /*8e10*/  ISETP.GE.U32.AND P4, PT, R4, 0x7fffffca, PT ;  /* 0x7fffffca0400780c */ /* 0x000fe20003f86070 */
[----:B------:R-:W-:-:S02]  /*8e20*/  VIADD R4, R22, UR5 ;  /* 0x0000000516047c36 */ /* 0x000fc40008000000 */
[----:B------:R5:W-:Y:S01]  /*8e30*/  STL.64 [R1+0x2ac8], R212 ;  /* 0x002ac8d401007387 */ /* 0x000be20000100a00 */
[----:B------:R-:W-:-:S04]  /*8e40*/  IMAD.WIDE R22, R3, 0x4, R162 ;  /* 0x0000000403167825 */ /* 0x000fc800078e02a2 */
[----:B-----5:R-:W-:-:S04]  /*8e50*/  IMAD.WIDE R212, R3, 0x4, R164 ;  /* 0x0000000403d47825 */ /* 0x020fc800078e02a4 */
[----:B------:R-:W-:Y:S01]  /*8e60*/  IMAD R3, R246, 0x6, RZ ;  /* 0x00000006f6037824 */ /* 0x000fe200078e02ff */
        /* <DEDUP_REMOVED lines=26> */
[----:B-----5:R-:W-:Y:S01]  /*9010*/  IMAD.WIDE R174, R3, 0x4, R140 ;  /* 0x0000000403ae7825 */ /* 0x020fe200078e028c */
[----:B------:R-:W-:Y:S02]  /*9020*/  ISETP.GE.U32.AND P5, PT, R5, 0x7fffffc6, PT ;  /* 0x7fffffc60500780c */ /* 0x000fe40003fa6070 */
[----:B------:R5:W-:Y:S01]  /*9030*/  STL.64 [R1+0x9a8], R170 ;  /* 0x0009a8aa01007387 */ /* 0x000be20000100a00 */
[----:B------:R-:W-:Y:S02]  /*9040*/  IMAD R5, R246, 0xa, RZ ;  /* 0x0000000af6057824 */ /* 0x000fe400078e02ff */
[C---:B----4-:R-:W-:Y:S01]  /*9050*/  IMAD.WIDE R172, R3.reuse, 0x4, R142 ;  /* 0x0000000403ac7825 */ /* 0x050fe200078e028e */
        /* <DEDUP_REMOVED lines=30> */
[----:B------:R4:W-:Y:S01]  /*9240*/  LDGSTS.E [R4+0x3500], desc[UR10][R108.64], !P6 ;  /* 0x035000006c047fae */ /* 0x0009e2000f12184a */
[----:B------:R-:W-:-:S03]  /*9250*/  VIADD R3, R216, 0xfffffffc ;  /* 0xfffffffcd8037836 */ /* 0x000fc60000000000 */
[----:B------:R1:W-:Y:S01]  /*9260*/  STL.64 [R1+0x838], R180 ;  /* 0x000838b401007387 */ /* 0x0003e20000100a00 */
[----:B------:R-:W-:-:S03]  /*9270*/  IMAD.WIDE R216, R242, 0x4, R136 ;  /* 0x00000004f2d87825 */ /* 0x000fc600078e0288 */
[----:B------:R4:W-:Y:S01]  /*9280*/  LDGSTS.E [R4+0x3580], desc[UR10][R64.64], !P6 ;  /* 0x0358000040047fae */ /* 0x0009e2000f12184a */
[----:B-----5:R-:W-:-:S03]  /*9290*/  IMAD.WIDE R212, R5, 0x4, R164 ;  /* 0x0000000405d47825 */ /* 0x020fc600078e02a4 */
[----:B------:R5:W-:Y:S04]  /*92a0*/  STL.64 [R1+0x830], R178 ;  /* 0x000830b201007387 */ /* 0x000be80000100a00 */
[----:B------:R4:W-:Y:S01]  /*92b0*/  LDGSTS.E [R4+0x3600], desc[UR10][R62.64], !P6 ;  /* 0x036000003e047fae */ /* 0x0009e2000f12184a */
[----:B-1----:R-:W-:-:S03]  /*92c0*/  IMAD.WIDE R180, R5, 0x4, R134 ;  /* 0x0000000405b47825 */ /* 0x002fc600078e0286 */
        /* <DEDUP_REMOVED lines=8> */
[C---:B-----5:R-:W-:Y:S01]  /*9350*/  IMAD.WIDE R174, R5.reuse, 0x4, R140 ;  /* 0x0000000405ae7825 */ /* 0x060fe200078e028c */
[----:B------:R-:W-:Y:S02]  /*9360*/  ISETP.GE.U32.AND P6, PT, R214, 0x7fffffc2, PT ;  /* 0x7fffffc2d600780c */ /* 0x000fe40003fc6070 */
[----:B------:R5:W-:Y:S01]  /*9370*/  STL.64 [R1+0x810], R170 ;  /* 0x000810aa01007387 */ /* 0x000be20000100a00 */
[----:B------:R-:W2:Y:S01]  /*9380*/  LDC R214, c[0x0][0x230] ;  /* 0x00008c00ffd67b82 */ /* 0x000ea20000000800 */
[----:B-1----:R-:W-:-:S02]  /*9390*/  IMAD.WIDE R172, R5, 0x4, R142 ;  /* 0x0000000405ac7825 */ /* 0x002fc400078e028e */
[----:B------:R1:W-:Y:S04]  /*93a0*/  LDGSTS.E [R4+0x5000], desc[UR10][R212.64], !P1 ;  /* 0x05000000d4047fae */ /* 0x0003e8000c92184a */
[----:B------:R3:W-:Y:S01]  /*93b0*/  STL.64 [R1+0x808], R168 ;  /* 0x000808a801007387 */ /* 0x0007e20000100a00 */
[----:B-----5:R-:W-:-:S03]  /*93c0*/  IMAD.WIDE R170, R5, 0x4, R144 ;  /* 0x0000000405aa7825 */ /* 0x020fc600078e0290 */
[----:B------:R5:W-:Y:S04]  /*93d0*/  LDGSTS.E [R4+0x5080], desc[UR10][R180.64], !P1 ;  /* 0x05080000b4047fae */ /* 0x000be8000c92184a */
[----:B------:R4:W-:Y:S01]  /*93e0*/  STL.64 [R1+0x800], R166 ;  /* 0x000800a601007387 */ /* 0x0009e20000100a00 */
[----:B---3--:R-:W-:-:S03]  /*93f0*/  IMAD.WIDE R168, R5, 0x4, R146 ;  /* 0x0000000405a87825 */ /* 0x008fc600078e0292 */
[----:B------:R3:W-:Y:S01]  /*9400*/  LDGSTS.E [R4+0x5100], desc[UR10][R178.64], !P1 ;  /* 0x05100000b2047fae */ /* 0x0007e2000c92184a */
[----:B--2---:R-:W-:-:S03]  /*9410*/  VIADD R214, R214, 0xfffffff8 ;  /* 0xfffffff8d6d67836 */ /* 0x004fc60000000000 */
        /* <DEDUP_REMOVED lines=10> */
[----:B-----5:R-:W-:-:S03]  /*94c0*/  IMAD.WIDE R64, R5, 0x4, R154 ;  /* 0x0000000405407825 */ /* 0x020fc600078e029a */
        /* <DEDUP_REMOVED lines=23> */
[----:B-----5:R-:W-:-:S03]  /*9640*/  IMAD.WIDE R212, R3, 0x4, R164 ;  /* 0x0000000403d47825 */ /* 0x020fc600078e02a4 */
[----:B------:R5:W-:Y:S01]  /*9650*/  STL.64 [R1+0x6a8], R176 ;  /* 0x0006a8b001007387 */ /* 0x000be20000100a00 */
[----:B---3--:R-:W-:-:S03]  /*9660*/  IMAD.WIDE R180, R3, 0x4, R134 ;  /* 0x0000000403b47825 */ /* 0x008fc600078e0286 */
[----:B------:R3:W-:Y:S01]  /*9670*/  STL.64 [R1+0x6a0], R174 ;  /* 0x0006a0ae01007387 */ /* 0x0007e20000100a00 */
[----:B----4-:R-:W-:-:S03]  /*9680*/  IMAD.WIDE R178, R3, 0x4, R136 ;  /* 0x0000000403b27825 */ /* 0x010fc600078e0288 */
[----:B------:R4:W-:Y:S01]  /*9690*/  STL.64 [R1+0x698], R172 ;  /* 0x000698ac01007387 */ /* 0x0009e20000100a00 */
[----:B-----5:R-:W-:-:S03]  /*96a0*/  IMAD.WIDE R176, R3, 0x4, R138 ;  /* 0x0000000403b07825 */ /* 0x020fc600078e028a */
[----:B------:R5:W-:Y:S01]  /*96b0*/  STL.64 [R1+0x690], R170 ;  /* 0x000690aa01007387 */ /* 0x000be20000100a00 */
[----:B---3--:R-:W-:-:S03]  /*96c0*/  IMAD.WIDE R174, R3, 0x4, R140 ;  /* 0x0000000403ae7825 */ /* 0x008fc600078e028c */
[----:B------:R3:W-:Y:S01]  /*96d0*/  LDGSTS.E [R4+0x7000], desc[UR10][R212.64], !P2 ;  /* 0x07000000d4047fae */ /* 0x0007e2000d12184a */
[----:B----4-:R-:W-:-:S03]  /*96e0*/  IMAD.WIDE R172, R3, 0x4, R142 ;  /* 0x0000000403ac7825 */ /* 0x010fc600078e028e */
        /* <DEDUP_REMOVED lines=29> */
[----:B------:R3:W-:Y:S01]  /*98c0*/  LDGSTS.E [R4+0x7500], desc[UR10][R108.64], !P2 ;  /* 0x075000006c047fae */ /* 0x0007e2000d12184a */
[----:B------:R-:W-:-:S03]  /*98d0*/  VIADD R3, R215, 0xfffffff4 ;  /* 0xfffffff4d7037836 */ /* 0x000fc60000000000 */
[----:B------:R4:W-:Y:S01]  /*98e0*/  STL.64 [R1+0x538], R180 ;  /* 0x000538b401007387 */ /* 0x0009e20000100a00 */
[----:B------:R-:W3:Y:S03]  /*98f0*/  LDC R215, c[0x0][0x230] ;  /* 0x00008c00ffd77b82 */ /* 0x000ee60000000800 */
[----:B------:R3:W-:Y:S01]  /*9900*/  LDGSTS.E [R4+0x7580], desc[UR10][R64.64], !P2 ;  /* 0x0758000040047fae */ /* 0x0007e2000d12184a */
[----:B-----5:R-:W-:-:S03]  /*9910*/  IMAD.WIDE R212, R5, 0x4, R164 ;  /* 0x0000000405d47825 */ /* 0x020fc600078e02a4 */
        /* <DEDUP_REMOVED lines=8> */
[----:B----4-:R-:W-:-:S03]  /*99a0*/  IMAD.WIDE R176, R5, 0x4, R138 ;  /* 0x0000000405b07825 */ /* 0x010fc600078e028a */
[----:B------:R4:W-:Y:S04]  /*99b0*/  STL.64 [R1+0x518], R172 ;  /* 0x000518ac01007387 */ /* 0x0009e80000100a00 */
[----:B------:R3:W-:Y:S01]  /*99c0*/  LDGSTS.E [R4+0x7780], desc[UR10][R22.64], !P2 ;  /* 0x0778000016047fae */ /* 0x0007e2000d12184a */
[C---:B-----5:R-:W-:Y:S01]  /*99d0*/  IMAD.WIDE R174, R5.reuse, 0x4, R140 ;  /* 0x0000000405ae7825 */ /* 0x060fe200078e028c */
[----:B------:R-:W-:Y:S02]  /*99e0*/  ISETP.GE.U32.AND P2, PT, R214, 0x7fffffd9, PT ;  /* 0x7fffffd9d600780c */ /* 0x000fe40003f46070 */
[----:B------:R5:W-:Y:S01]  /*99f0*/  STL.64 [R1+0x510], R170 ;  /* 0x000510aa01007387 */ /* 0x000be20000100a00 */
[----:B------:R-:W2:Y:S01]  /*9a00*/  LDC R214, c[0x0][0x230] ;  /* 0x00008c00ffd67b82 */ /* 0x000ea20000000800 */
[----:B----4-:R-:W-:-:S02]  /*9a10*/  IMAD.WIDE R172, R5, 0x4, R142 ;  /* 0x0000000405ac7825 */ /* 0x010fc400078e028e */
[----:B------:R4:W-:Y:S04]  /*9a20*/  LDGSTS.E [R4+0x9000], desc[UR10][R212.64], !P0 ;  /* 0x09000000d4047fae */ /* 0x0009e8000c12184a */
[----:B------:R1:W-:Y:S01]  /*9a30*/  STL.64 [R1+0x508], R168 ;  /* 0x000508a801007387 */ /* 0x0003e20000100a00 */
[----:B-----5:R-:W-:-:S03]  /*9a40*/  IMAD.WIDE R170, R5, 0x4, R144 ;  /* 0x0000000405aa7825 */ /* 0x020fc600078e0290 */
[----:B------:R5:W-:Y:S04]  /*9a50*/  LDGSTS.E [R4+0x9080], desc[UR10][R180.64], !P0 ;  /* 0x09080000b4047fae */ /* 0x000be8000c12184a */
[----:B------:R3:W-:Y:S01]  /*9a60*/  STL.64 [R1+0x500], R166 ;  /* 0x000500a601007387 */ /* 0x0007e20000100a00 */
[----:B-1----:R-:W-:-:S03]  /*9a70*/  IMAD.WIDE R168, R5, 0x4, R146 ;  /* 0x0000000405a87825 */ /* 0x002fc600078e0292 */
[----:B------:R1:W-:Y:S01]  /*9a80*/  LDGSTS.E [R4+0x9100], desc[UR10][R178.64], !P0 ;  /* 0x09100000b2047fae */ /* 0x0003e2000c12184a */
[----:B--2---:R-:W-:-:S03]  /*9a90*/  VIADD R214, R214, 0xfffffff0 ;  /* 0xfffffff0d6d67836 */ /* 0x004fc60000000000 */
        /* <DEDUP_REMOVED lines=36> */
[----:B-1----:R-:W-:-:S03]  /*9ce0*/  IMAD.WIDE R180, R3, 0x4, R134 ;  /* 0x0000000403b47825 */ /* 0x002fc600078e0286 */
[----:B------:R1:W-:Y:S01]  /*9cf0*/  STL.64 [R1+0x3a0], R174 ;  /* 0x0003a0ae01007387 */ /* 0x0003e20000100a00 */
[----:B---3--:R-:W-:-:S03]  /*9d00*/  IMAD.WIDE R178, R3, 0x4, R136 ;  /* 0x0000000403b27825 */ /* 0x008fc600078e0288 */
[----:B------:R3:W-:Y:S01]  /*9d10*/  STL.64 [R1+0x398], R172 ;  /* 0x000398ac01007387 */ /* 0x0007e20000100a00 */
[----:B-----5:R-:W-:-:S03]  /*9d20*/  IMAD.WIDE R176, R3, 0x4, R138 ;  /* 0x0000000403b07825 */ /* 0x020fc600078e028a */
[----:B------:R5:W-:Y:S01]  /*9d30*/  STL.64 [R1+0x390], R170 ;  /* 0x000390aa01007387 */ /* 0x000be20000100a00 */
[----:B-1----:R-:W-:-:S03]  /*9d40*/  IMAD.WIDE R174, R3, 0x4, R140 ;  /* 0x0000000403ae7825 */ /* 0x002fc600078e028c */
[----:B------:R1:W-:Y:S01]  /*9d50*/  LDGSTS.E [R4+0xb000], desc[UR10][R212.64], !P4 ;  /* 0x0b000000d4047fae */ /* 0x0003e2000e12184a */
[----:B---3--:R-:W-:-:S03]  /*9d60*/  IMAD.WIDE R172, R3, 0x4, R142 ;  /* 0x0000000403ac7825 */ /* 0x008fc600078e028e */
[----:B------:R3:W-:Y:S01]  /*9d70*/  STL.64 [R1+0x388], R168 ;  /* 0x000388a801007387 */ /* 0x0007e20000100a00 */
[----:B-----5:R-:W-:-:S03]  /*9d80*/  IMAD.WIDE R170, R3, 0x4, R144 ;  /* 0x0000000403aa7825 */ /* 0x020fc600078e0290 */
        /* <DEDUP_REMOVED lines=25> */
[----:B------:R4:W-:Y:S01]  /*9f20*/  LDGSTS.E [R4+0xb500], desc[UR10][R108.64], !P4 ;  /* 0x0b5000006c047fae */ /* 0x0009e2000e12184a */
[----:B-1----:R-:W-:-:S03]  /*9f30*/  IMAD.WIDE R22, R3, 0x4, R162 ;  /* 0x0000000403167825 */ /* 0x002fc600078e02a2 */
[----:B------:R1:W-:Y:S01]  /*9f40*/  LDGSTS.E [R4+0xb580], desc[UR10][R64.64], !P4 ;  /* 0x0b58000040047fae */ /* 0x0003e2000e12184a */
[----:B------:R-:W-:-:S03]  /*9f50*/  VIADD R3, R215, 0xffffffec ;  /* 0xffffffecd7037836 */ /* 0x000fc60000000000 */
[----:B------:R1:W-:Y:S04]  /*9f60*/  LDGSTS.E [R4+0xb600], desc[UR10][R62.64], !P4 ;  /* 0x0b6000003e047fae */ /* 0x0003e8000e12184a */
[----:B------:R1:W-:Y:S04]  /*9f70*/  LDGSTS.E [R4+0xb680], desc[UR10][R48.64], !P4 ;  /* 0x0b68000030047fae */ /* 0x0003e8000e12184a */
[----:B------:R1:W-:Y:S04]  /*9f80*/  LDGSTS.E [R4+0xb700], desc[UR10][R30.64], !P4 ;  /* 0x0b7000001e047fae */ /* 0x0003e8000e12184a */
[----:B------:R1:W-:Y:S01]  /*9f90*/  LDGSTS.E [R4+0xb780], desc[UR10][R22.64], !P4 ;  /* 0x0b78000016047fae */ /* 0x0003e2000e12184a */
[----:B------:R-:W-:-:S02]  /*9fa0*/  ISETP.GE.U32.AND P4, PT, R214, 0x7fffffd1, PT ;  /* 0x7fffffd1d600780c */ /* 0x000fc40003f86070 */
[----:B------:R-:W1:Y:S01]  /*9fb0*/  LDC R214, c[0x0][0x230] ;  /* 0x00008c00ffd67b82 */ /* 0x000e620000000800 */
[----:B------:R5:W-:Y:S04]  /*9fc0*/  STL.64 [R1+0x240], R212 ;  /* 0x000240d401007387 */ /* 0x000be80000100a00 */
[----:B------:R3:W-:Y:S04]  /*9fd0*/  STL.64 [R1+0x238], R180 ;  /* 0x000238b401007387 */ /* 0x0007e80000100a00 */
[----:B------:R2:W-:Y:S01]  /*9fe0*/  STL.64 [R1+0x230], R178 ;  /* 0x000230b201007387 */ /* 0x0005e20000100a00 */
[----:B-----5:R-:W-:-:S03]  /*9ff0*/  IMAD.WIDE R212, R5, 0x4, R164 ;  /* 0x0000000405d47825 */ /* 0x020fc600078e02a4 */
[----:B------:R5:W-:Y:S01]  /*a000*/  STL.64 [R1+0x228], R176 ;  /* 0x000228b001007387 */ /* 0x000be20000100a00 */
[----:B---3--:R-:W-:-:S03]  /*a010*/  IMAD.WIDE R180, R5, 0x4, R134 ;  /* 0x0000000405b47825 */ /* 0x008fc600078e0286 */
[----:B------:R3:W-:Y:S01]  /*a020*/  STL.64 [R1+0x220], R174 ;  /* 0x000220ae01007387 */ /* 0x0007e20000100a00 */
[----:B--2---:R-:W-:-:S03]  /*a030*/  IMAD.WIDE R178, R5, 0x4, R136 ;  /* 0x0000000405b27825 */ /* 0x004fc600078e0288 */
[----:B------:R2:W-:Y:S01]  /*a040*/  STL.64 [R1+0x218], R172 ;  /* 0x000218ac01007387 */ /* 0x0005e20000100a00 */
[----:B-----5:R-:W-:-:S03]  /*a050*/  IMAD.WIDE R176, R5, 0x4, R138 ;  /* 0x0000000405b07825 */ /* 0x020fc600078e028a */
[----:B------:R5:W-:Y:S01]  /*a060*/  STL.64 [R1+0x210], R170 ;  /* 0x000210aa01007387 */ /* 0x000be20000100a00 */
[----:B---3--:R-:W-:-:S03]  /*a070*/  IMAD.WIDE R174, R5, 0x4, R140 ;  /* 0x0000000405ae7825 */ /* 0x008fc600078e028c */
[----:B------:R3:W-:Y:S01]  /*a080*/  LDGSTS.E [R4+0xd000], desc[UR10][R212.64], !P5 ;  /* 0x0d000000d4047fae */ /* 0x0007e2000e92184a */
[----:B--2---:R-:W-:-:S03]  /*a090*/  IMAD.WIDE R172, R5, 0x4, R142 ;  /* 0x0000000405ac7825 */ /* 0x004fc600078e028e */
[----:B------:R2:W-:Y:S01]  /*a0a0*/  STL.64 [R1+0x208], R168 ;  /* 0x000208a801007387 */ /* 0x0005e20000100a00 */
[----:B-----5:R-:W-:-:S03]  /*a0b0*/  IMAD.WIDE R170, R5, 0x4, R144 ;  /* 0x0000000405aa7825 */ /* 0x020fc600078e0290 */
[----:B------:R5:W-:Y:S04]  /*a0c0*/  LDGSTS.E [R4+0xd080], desc[UR10][R180.64], !P5 ;  /* 0x0d080000b4047fae */ /* 0x000be8000e92184a */
[----:B------:R4:W-:Y:S01]  /*a0d0*/  STL.64 [R1+0x200], R166 ;  /* 0x000200a601007387 */ /* 0x0009e20000100a00 */
[----:B--2---:R-:W-:-:S03]  /*a0e0*/  IMAD.WIDE R168, R5, 0x4, R146 ;  /* 0x0000000405a87825 */ /* 0x004fc600078e0292 */
[----:B------:R2:W-:Y:S04]  /*a0f0*/  LDGSTS.E [R4+0xd100], desc[UR10][R178.64], !P5 ;  /* 0x0d100000b2047fae */ /* 0x0005e8000e92184a */
[----:B------:R3:W-:Y:S01]  /*a100*/  STL.64 [R1+0x1f8], R132 ;  /* 0x0001f88401007387 */ /* 0x0007e20000100a00 */
[----:B----4-:R-:W-:-:S03]  /*a110*/  IMAD.WIDE R166, R5, 0x4, R148 ;  /* 0x0000000405a67825 */ /* 0x010fc600078e0294 */
[----:B------:R-:W-:Y:S04]  /*a120*/  LDGSTS.E [R4+0xd180], desc[UR10][R176.64], !P5 ;  /* 0x0d180000b0047fae */ /* 0x000fe8000e92184a */
[----:B------:R4:W-:Y:S01]  /*a130*/  STL.64 [R1+0x1f0], R108 ;  /* 0x0001f06c01007387 */ /* 0x0009e20000100a00 */
[----:B---3--:R-:W-:-:S03]  /*a140*/  IMAD.WIDE R132, R5, 0x4, R150 ;  /* 0x0000000405847825 */ /* 0x008fc600078e0296 */
[----:B------:R-:W-:Y:S04]  /*a150*/  LDGSTS.E [R4+0xd200], desc[UR10][R174.64], !P5 ;  /* 0x0d200000ae047fae */ /* 0x000fe8000e92184a */
[----:B------:R1:W-:Y:S01]  /*a160*/  STL.64 [R1+0x1e8], R64 ;  /* 0x0001e84001007387 */ /* 0x0003e20000100a00 */
[----:B----4-:R-:W-:-:S03]  /*a170*/  IMAD.WIDE R108, R5, 0x4, R152 ;  /* 0x00000004056c7825 */ /* 0x010fc600078e0298 */
[----:B------:R-:W-:Y:S04]  /*a180*/  LDGSTS.E [R4+0xd280], desc[UR10][R172.64], !P5 ;  /* 0x0d280000ac047fae */ /* 0x000fe8000e92184a */
[----:B------:R3:W-:Y:S01]  /*a190*/  STL.64 [R1+0x1e0], R62 ;  /* 0x0001e03e01007387 */ /* 0x0007e20000100a00 */
[----:B-1----:R-:W-:-:S03]  /*a1a0*/  IMAD.WIDE R64, R5, 0x4, R154 ;  /* 0x0000000405407825 */ /* 0x002fc600078e029a */
[----:B------:R-:W-:Y:S04]  /*a1b0*/  LDGSTS.E [R4+0xd300], desc[UR10][R170.64], !P5 ;  /* 0x0d300000aa047fae */ /* 0x000fe8000e92184a */
[----:B------:R1:W-:Y:S01]  /*a1c0*/  STL.64 [R1+0x1d8], R48 ;  /* 0x0001d83001007387 */ /* 0x0003e20000100a00 */
[----:B---3--:R-:W-:-:S03]  /*a1d0*/  IMAD.WIDE R62, R5, 0x4, R156 ;  /* 0x00000004053e7825 */ /* 0x008fc600078e029c */
[----:B------:R-:W-:Y:S04]  /*a1e0*/  LDGSTS.E [R4+0xd380], desc[UR10][R168.64], !P5 ;  /* 0x0d380000a8047fae */ /* 0x000fe8000e92184a */
[----:B------:R3:W-:Y:S01]  /*a1f0*/  STL.64 [R1+0x1d0], R30 ;  /* 0x0001d01e01007387 */ /* 0x0007e20000100a00 */
[----:B-1----:R-:W-:-:S03]  /*a200*/  IMAD.WIDE R48, R5, 0x4, R158 ;  /* 0x0000000405307825 */ /* 0x002fc600078e029e */
[----:B------:R-:W-:Y:S04]  /*a210*/  LDGSTS.E [R4+0xd400], desc[UR10][R166.64], !P5 ;  /* 0x0d400000a6047fae */ /* 0x000fe8000e92184a */
[----:B------:R1:W-:Y:S01]  /*a220*/  STL.64 [R1+0x1c8], R22 ;  /* 0x0001c81601007387 */ /* 0x0003e20000100a00 */
[----:B---3--:R-:W-:-:S03]  /*a230*/  IMAD.WIDE R30, R5, 0x4, R160 ;  /* 0x00000004051e7825 */ /* 0x008fc600078e02a0 */
[----:B------:R-:W-:Y:S04]  /*a240*/  LDGSTS.E [R4+0xd480], desc[UR10][R132.64], !P5 ;  /* 0x0d48000084047fae */ /* 0x000fe8000e92184a */
[----:B------:R-:W-:Y:S01]  /*a250*/  LDGSTS.E [R4+0xd500], desc[UR10][R108.64], !P5 ;  /* 0x0d5000006c047fae */ /* 0x000fe2000e92184a */
[----:B-1----:R-:W-:-:S03]  /*a260*/  IMAD.WIDE R22, R5, 0x4, R162 ;  /* 0x0000000405167825 */ /* 0x002fc600078e02a2 */
[----:B------:R-:W-:Y:S01]  /*a270*/  LDGSTS.E [R4+0xd580], desc[UR10][R64.64], !P5 ;  /* 0x0d58000040047fae */ /* 0x000fe2000e92184a */
[----:B------:R-:W-:-:S03]  /*a280*/  IMAD R5, R246, 0x7, RZ ;  /* 0x00000007f6057824 */ /* 0x000fc600078e02ff */
[----:B------:R-:W-:Y:S04]  /*a290*/  LDGSTS.E [R4+0xd600], desc[UR10][R62.64], !P5 ;  /* 0x0d6000003e047fae */ /* 0x000fe8000e92184a */
[----:B------:R-:W-:Y:S04]  /*a2a0*/  LDGSTS.E [R4+0xd680], desc[UR10][R48.64], !P5 ;  /* 0x0d68000030047fae */ /* 0x000fe8000e92184a */
[----:B------:R-:W-:Y:S04]  /*a2b0*/  LDGSTS.E [R4+0xd700], desc[UR10][R30.64], !P5 ;  /* 0x0d7000001e047fae */ /* 0x000fe8000e92184a */
[----:B------:R1:W-:Y:S01]  /*a2c0*/  LDGSTS.E [R4+0xd780], desc[UR10][R22.64], !P5 ;  /* 0x0d78000016047fae */ /* 0x0003e2000e92184a */
[----:B------:R-:W-:Y:S01]  /*a2d0*/  ISETP.GE.U32.AND P5, PT, R3, 0x7fffffcd, PT ;  /* 0x7fffffcd0300780c */ /* 0x000fe20003fa6070 */
[----:B------:R-:W-:-:S02]  /*a2e0*/  VIADD R3, R214, 0xffffffe8 ;  /* 0xffffffe8d6037836 */ /* 0x000fc40000000000 */
[C---:B------:R-:W-:Y:S01]  /*a2f0*/  IMAD.WIDE R214, R242.reuse, 0x4, R134 ;  /* 0x00000004f2d67825 */ /* 0x040fe200078e0286 */
[----:B------:R-:W-:Y:S03]  /*a300*/  LDGSTS.E [R4+0xf000], desc[UR10][R244.64], !P6 ;  /* 0x0f000000f4047fae */ /* 0x000fe6000f12184a */
[----:B------:R-:W-:Y:S01]  /*a310*/  IMAD.WIDE R242, R242, 0x4, R162 ;  /* 0x00000004f2f27825 */ /* 0x000fe200078e02a2 */
[----:B------:R3:W-:Y:S04]  /*a320*/  STL.64 [R1+0xc0], R212 ;  /* 0x0000c0d401007387 */ /* 0x0007e80000100a00 */
[----:B------:R-:W-:Y:S04]  /*a330*/  LDGSTS.E [R4+0xf080], desc[UR10][R214.64], !P6 ;  /* 0x0f080000d6047fae */ /* 0x000fe8000f12184a */
[----:B------:R5:W-:Y:S04]  /*a340*/  STL.64 [R1+0xb8], R180 ;  /* 0x0000b8b401007387 */ /* 0x000be80000100a00 */
[----:B------:R-:W-:Y:S04]  /*a350*/  LDGSTS.E [R4+0xf100], desc[UR10][R216.64], !P6 ;  /* 0x0f100000d8047fae */ /* 0x000fe8000f12184a */
[----:B------:R2:W-:Y:S04]  /*a360*/  STL.64 [R1+0xb0], R178 ;  /* 0x0000b0b201007387 */ /* 0x0005e80000100a00 */
[----:B------:R-:W-:Y:S04]  /*a370*/  LDGSTS.E [R4+0xf180], desc[UR10][R218.64], !P6 ;  /* 0x0f180000da047fae */ /* 0x000fe8000f12184a */
[----:B------:R-:W-:Y:S04]  /*a380*/  STL.64 [R1+0xa8], R176 ;  /* 0x0000a8b001007387 */ /* 0x000fe80000100a00 */
        /* <DEDUP_REMOVED lines=22> */
[----:B------:R-:W-:Y:S01]  /*a4f0*/  LDGSTS.E [R4+0xf780], desc[UR10][R242.64], !P6 ;  /* 0x0f780000f2047fae */ /* 0x000fe2000f12184a */
[----:B------:R-:W-:Y:S01]  /*a500*/  ISETP.GE.U32.AND P6, PT, R3, 0x7fffffc9, PT ;  /* 0x7fffffc90300780c */ /* 0x000fe20003fc6070 */
[----:B------:R-:W-:-:S02]  /*a510*/  IMAD R3, R246, 0x3, RZ ;  /* 0x00000003f6037824 */ /* 0x000fc400078e02ff */
[----:B------:R1:W-:Y:S02]  /*a520*/  STL.64 [R1+0x48], R22 ;  /* 0x0000481601007387 */ /* 0x0003e40000100a00 */
[----:B---3--:R-:W-:-:S04]  /*a530*/  IMAD.WIDE R212, R3, 0x4, R164 ;  /* 0x0000000403d47825 */ /* 0x008fc800078e02a4 */
[C---:B-----5:R-:W-:Y:S01]  /*a540*/  IMAD.WIDE R180, R3.reuse, 0x4, R134 ;  /* 0x0000000403b47825 */ /* 0x060fe200078e0286 */
[----:B------:R3:W-:Y:S03]  /*a550*/  STL.64 [R1+0x958], R212 ;  /* 0x000958d401007387 */ /* 0x0007e60000100a00 */
[----:B--2---:R-:W-:Y:S01]  /*a560*/  IMAD.WIDE R178, R3, 0x4, R136 ;  /* 0x0000000403b27825 */ /* 0x004fe200078e0288 */
[----:B------:R2:W-:Y:S01]  /*a570*/  STL.64 [R1+0x950], R180 ;  /* 0x000950b401007387 */ /* 0x0005e20000100a00 */
[----:B-1----:R-:W-:Y:S02]  /*a580*/  LOP3.LUT R22, R251, 0x60, RZ, 0x3c, !PT ;  /* 0x00000060fb167812 */ /* 0x002fe400078e3cff */
[----:B------:R-:W-:Y:S01]  /*a590*/  IMAD.WIDE R176, R3, 0x4, R138 ;  /* 0x0000000403b07825 */ /* 0x000fe200078e028a */
[----:B------:R1:W-:Y:S01]  /*a5a0*/  STL.64 [R1+0x948], R178 ;  /* 0x000948b201007387 */ /* 0x0003e20000100a00 */
[----:B------:R-:W-:-:S02]  /*a5b0*/  IADD3 R248, R22, UR5, RZ ;  /* 0x0000000516f87c10 */ /* 0x000fc4000fffe0ff */
[C---:B------:R-:W-:Y:S01]  /*a5c0*/  IMAD.WIDE R174, R3.reuse, 0x4, R140 ;  /* 0x0000000403ae7825 */ /* 0x040fe200078e028c */
[----:B------:R4:W-:Y:S03]  /*a5d0*/  STL.64 [R1+0x940], R176 ;  /* 0x000940b001007387 */ /* 0x0009e60000100a00 */
[C---:B------:R-:W-:Y:S01]  /*a5e0*/  IMAD.WIDE R172, R3.reuse, 0x4, R142 ;  /* 0x0000000403ac7825 */ /* 0x040fe200078e028e */
[----:B------:R3:W-:Y:S03]  /*a5f0*/  LDGSTS.E [R248+0x1800], desc[UR10][R212.64], !P1 ;  /* 0x01800000d4f87fae */ /* 0x0007e6000c92184a */
        /* <DEDUP_REMOVED lines=18> */
[----:B------:R-:W-:Y:S01]  /*a720*/  IMAD.WIDE R22, R3, 0x4, R162 ;  /* 0x0000000403167825 */ /* 0x000fe200078e02a2 */
[----:B------:R5:W-:Y:S03]  /*a730*/  STL.64 [R1+0x938], R174 ;  /* 0x000938ae01007387 */ /* 0x000be60000100a00 */
[C---:B---3--:R-:W-:Y:S01]  /*a740*/  IMAD.WIDE R212, R5.reuse, 0x4, R164 ;  /* 0x0000000405d47825 */ /* 0x048fe200078e02a4 */
[----:B------:R3:W-:Y:S03]  /*a750*/  LDGSTS.E [R248+0x1d00], desc[UR10][R108.64], !P1 ;  /* 0x01d000006cf87fae */ /* 0x0007e6000c92184a */
[C---:B--2---:R-:W-:Y:S01]  /*a760*/  IMAD.WIDE R180, R5.reuse, 0x4, R134 ;  /* 0x0000000405b47825 */ /* 0x044fe200078e0286 */
[----:B------:R2:W-:Y:S03]  /*a770*/  STL.64 [R1+0x930], R172 ;  /* 0x000930ac01007387 */ /* 0x0005e60000100a00 */
[C---:B-1----:R-:W-:Y:S01]  /*a780*/  IMAD.WIDE R178, R5.reuse, 0x4, R136 ;  /* 0x0000000405b27825 */ /* 0x042fe200078e0288 */
[----:B------:R1:W-:Y:S03]  /*a790*/  LDGSTS.E [R248+0x1d80], desc[UR10][R64.64], !P1 ;  /* 0x01d8000040f87fae */ /* 0x0003e6000c92184a */
[C---:B----4-:R-:W-:Y:S01]  /*a7a0*/  IMAD.WIDE R176, R5.reuse, 0x4, R138 ;  /* 0x0000000405b07825 */ /* 0x050fe200078e028a */
[----:B------:R4:W-:Y:S03]  /*a7b0*/  STL.64 [R1+0x928], R170 ;  /* 0x000928aa01007387 */ /* 0x0009e60000100a00 */
[C---:B-----5:R-:W-:Y:S01]  /*a7c0*/  IMAD.WIDE R174, R5.reuse, 0x4, R140 ;  /* 0x0000000405ae7825 */ /* 0x060fe200078e028c */
[----:B------:R5:W-:Y:S03]  /*a7d0*/  LDGSTS.E [R248+0x1e00], desc[UR10][R62.64], !P1 ;  /* 0x01e000003ef87fae */ /* 0x000be6000c92184a */
[C---:B--2---:R-:W-:Y:S01]  /*a7e0*/  IMAD.WIDE R172, R5.reuse, 0x4, R142 ;  /* 0x0000000405ac7825 */ /* 0x044fe200078e028e */
        /* <DEDUP_REMOVED lines=8> */
[----:B----4-:R-:W-:Y:S01]  /*a870*/  IMAD.WIDE R166, R5, 0x4, R148 ;  /* 0x0000000405a67825 */ /* 0x010fe200078e0294 */
[----:B------:R-:W-:Y:S02]  /*a880*/  ISETP.GE.AND P1, PT, R250, R247, PT ;  /* 0x000000f7fa00720c */ /* 0x000fe40003f26270 */
[----:B------:R3:W-:Y:S01]  /*a890*/  STL.64 [R1+0x908], R108 ;  /* 0x0009086c01007387 */ /* 0x0007e20000100a00 */
[----:B------:R-:W4:Y:S01]  /*a8a0*/  LDC R250, c[0x0][0x230] ;  /* 0x00008c00fffa7b82 */ /* 0x000f220000000800 */
[----:B------:R-:W-:-:S02]  /*a8b0*/  SEL R3, RZ, 0x4, P1 ;  /* 0x00000004ff037807 */ /* 0x000fc40000800000 */
[----:B------:R4:W-:Y:S01]  /*a8c0*/  LDGSTS.E [R248+0x3800], desc[UR10][R212.64], !P2 ;  /* 0x03800000d4f87fae */ /* 0x0009e2000d12184a */
[----:B--2---:R-:W-:Y:S01]  /*a8d0*/  IMAD.WIDE R132, R5, 0x4, R150 ;  /* 0x0000000405847825 */ /* 0x004fe200078e0296 */
[----:B------:R-:W-:Y:S02]  /*a8e0*/  ISETP.GE.U32.AND P1, PT, R249, 0x7fffffc5, PT ;  /* 0x7fffffc5f900780c */ /* 0x000fe40003f26070 */
[----:B------:R1:W-:Y:S01]  /*a8f0*/  STL.64 [R1+0x900], R64 ;  /* 0x0009004001007387 */ /* 0x0003e20000100a00 */
[----:B------:R-:W2:Y:S03]  /*a900*/  LDC R249, c[0x0][0x230] ;  /* 0x00008c00fff97b82 */ /* 0x000ea60000000800 */
[----:B------:R4:W-:Y:S01]  /*a910*/  LDGSTS.E [R248+0x3880], desc[UR10][R180.64], !P2 ;  /* 0x03880000b4f87fae */ /* 0x0009e2000d12184a */
[----:B---3--:R-:W-:-:S03]  /*a920*/  IMAD.WIDE R108, R5, 0x4, R152 ;  /* 0x00000004056c7825 */ /* 0x008fc600078e0298 */
        /* <DEDUP_REMOVED lines=12> */
[----:B------:R5:W-:Y:S01]  /*a9f0*/  LDGSTS.E [R248+0x3b00], desc[UR10][R170.64], !P2 ;  /* 0x03b00000aaf87fae */ /* 0x000be2000d12184a */
[----:B-1----:R-:W-:-:S03]  /*aa00*/  IMAD.WIDE R22, R5, 0x4, R162 ;  /* 0x0000000405167825 */ /* 0x002fc600078e02a2 */
[----:B------:R1:W-:Y:S01]  /*aa10*/  LDGSTS.E [R248+0x3b80], desc[UR10][R168.64], !P2 ;  /* 0x03b80000a8f87fae */ /* 0x0003e2000d12184a */
[----:B------:R-:W-:-:S03]  /*aa20*/  IMAD R5, R246, 0xb, RZ ;  /* 0x0000000bf6057824 */ /* 0x000fc600078e02ff */
[----:B------:R1:W-:Y:S04]  /*aa30*/  LDGSTS.E [R248+0x3c00], desc[UR10][R166.64], !P2 ;  /* 0x03c00000a6f87fae */ /* 0x0003e8000d12184a */
[----:B------:R1:W-:Y:S04]  /*aa40*/  LDGSTS.E [R248+0x3c80], desc[UR10][R132.64], !P2 ;  /* 0x03c8000084f87fae */ /* 0x0003e8000d12184a */
[----:B------:R4:W-:Y:S04]  /*aa50*/  STL.64 [R1+0xdd8], R212 ;  /* 0x000dd8d401007387 */ /* 0x0009e80000100a00 */
[----:B------:R1:W-:Y:S04]  /*aa60*/  LDGSTS.E [R248+0x3d00], desc[UR10][R108.64], !P2 ;  /* 0x03d000006cf87fae */ /* 0x0003e8000d12184a */
        /* <DEDUP_REMOVED lines=14> */
[----:B--2---:R-:W-:Y:S01]  /*ab50*/  IMAD.WIDE R174, R5, 0x4, R140 ;  /* 0x0000000405ae7825 */ /* 0x004fe200078e028c */
[----:B------:R-:W-:Y:S02]  /*ab60*/  PLOP3.LUT P2, PT, PT, PT, UP0, 0x80, 0x0 ;  /* 0x000000000000781c */ /* 0x000fe40003f4f008 */
[----:B------:R5:W-:Y:S02]  /*ab70*/  STL.64 [R1+0xda8], R170 ;  /* 0x000da8aa01007387 */ /* 0x000be40000100a00 */
[----:B------:R-:W-:Y:S01]  /*ab80*/  SEL R3, R3, RZ, P2 ;  /* 0x000000ff03037207 */ /* 0x000fe20001000000 */
[----:B---3--:R-:W-:Y:S01]  /*ab90*/  IMAD.WIDE R172, R5, 0x4, R142 ;  /* 0x0000000405ac7825 */ /* 0x008fe200078e028e */
[----:B------:R2:W-:Y:S01]  /*aba0*/  LDGSTS.E [R248+0x5800], desc[UR10][R212.64], !P0 ;  /* 0x05800000d4f87fae */ /* 0x0005e2000c12184a */
[----:B------:R-:W-:-:S02]  /*abb0*/  ISETP.GE.U32.AND P2, PT, R247, 0x7fffffc1, PT ;  /* 0x7fffffc1f700780c */ /* 0x000fc40003f46070 */
[----:B------:R-:W-:Y:S01]  /*abc0*/  VIADD R247, R249, 0xffffffdf ;  /* 0xffffffdff9f77836 */ /* 0x000fe20000000000 */
[----:B------:R1:W-:Y:S01]  /*abd0*/  STL.64 [R1+0xda0], R168 ;  /* 0x000da0a801007387 */ /* 0x0003e20000100a00 */
[----:B------:R-:W3:Y:S01]  /*abe0*/  LDC R249, c[0x0][0x230] ;  /* 0x00008c00fff97b82 */ /* 0x000ee20000000800 */
[C---:B-----5:R-:W-:Y:S02]  /*abf0*/  IMAD.WIDE R170, R5.reuse, 0x4, R144 ;  /* 0x0000000405aa7825 */ /* 0x060fe400078e0290 */
[----:B------:R5:W-:Y:S04]  /*ac00*/  LDGSTS.E [R248+0x5880], desc[UR10][R180.64], !P0 ;  /* 0x05880000b4f87fae */ /* 0x000be8000c12184a */
[----:B------:R4:W-:Y:S01]  /*ac10*/  STL.64 [R1+0xd98], R166 ;  /* 0x000d98a601007387 */ /* 0x0009e20000100a00 */
[----:B-1----:R-:W-:-:S03]  /*ac20*/  IMAD.WIDE R168, R5, 0x4, R146 ;  /* 0x0000000405a87825 */ /* 0x002fc600078e0292 */
        /* <DEDUP_REMOVED lines=20> */
[----:B---3--:R-:W-:-:S03]  /*ad70*/  IMAD.WIDE R30, R5, 0x4, R160 ;  /* 0x00000004051e7825 */ /* 0x008fc600078e02a0 */
[----:B------:R3:W-:Y:S04]  /*ad80*/  LDGSTS.E [R248+0x5c80], desc[UR10][R132.64], !P0 ;  /* 0x05c8000084f87fae */ /* 0x0007e8000c12184a */
[----:B------:R3:W-:Y:S01]  /*ad90*/  LDGSTS.E [R248+0x5d00], desc[UR10][R108.64], !P0 ;  /* 0x05d000006cf87fae */ /* 0x0007e2000c12184a */
[----:B-----5:R-:W-:-:S03]  /*ada0*/  IMAD.WIDE R22, R5, 0x4, R162 ;  /* 0x0000000405167825 */ /* 0x020fc600078e02a2 */
[----:B------:R5:W-:Y:S01]  /*adb0*/  LDGSTS.E [R248+0x5d80], desc[UR10][R64.64], !P0 ;  /* 0x05d8000040f87fae */ /* 0x000be2000c12184a */
[----:B------:R-:W-:-:S03]  /*adc0*/  IMAD R5, R246, 0x13, RZ ;  /* 0x00000013f6057824 */ /* 0x000fc600078e02ff */
[----:B------:R5:W-:Y:S04]  /*add0*/  LDGSTS.E [R248+0x5e00], desc[UR10][R62.64], !P0 ;  /* 0x05e000003ef87fae */ /* 0x000be8000c12184a */
[----:B------:R5:W-:Y:S04]  /*ade0*/  LDGSTS.E [R248+0x5e80], desc[UR10][R48.64], !P0 ;  /* 0x05e8000030f87fae */ /* 0x000be8000c12184a */
[----:B------:R5:W-:Y:S04]  /*adf0*/  LDGSTS.E [R248+0x5f00], desc[UR10][R30.64], !P0 ;  /* 0x05f000001ef87fae */ /* 0x000be8000c12184a */
[----:B------:R5:W-:Y:S01]  /*ae00*/  LDGSTS.E [R248+0x5f80], desc[UR10][R22.64], !P0 ;  /* 0x05f8000016f87fae */ /* 0x000be2000c12184a */
[----:B------:R-:W-:Y:S01]  /*ae10*/  ISETP.NE.U32.AND P0, PT, R3, RZ, PT ;  /* 0x000000ff0300720c */ /* 0x000fe20003f05070 */
[----:B------:R-:W-:-:S02]  /*ae20*/  IMAD R3, R246, 0xf, RZ ;  /* 0x0000000ff6037824 */ /* 0x000fc400078e02ff */
[----:B------:R1:W-:Y:S04]  /*ae30*/  STL.64 [R1+0xd58], R212 ;  /* 0x000d58d401007387 */ /* 0x0003e80000100a00 */
[----:B------:R4:W-:Y:S04]  /*ae40*/  STL.64 [R1+0xd50], R180 ;  /* 0x000d50b401007387 */ /* 0x0009e80000100a00 */
[----:B------:R2:W-:Y:S01]  /*ae50*/  STL.64 [R1+0xd48], R178 ;  /* 0x000d48b201007387 */ /* 0x0005e20000100a00 */
[----:B-1----:R-:W-:-:S03]  /*ae60*/  IMAD.WIDE R212, R3, 0x4, R164 ;  /* 0x0000000403d47825 */ /* 0x002fc600078e02a4 */
[----:B------:R1:W-:Y:S01]  /*ae70*/  STL.64 [R1+0xd40], R176 ;  /* 0x000d40b001007387 */ /* 0x0003e20000100a00 */
[----:B----4-:R-:W-:-:S03]  /*ae80*/  IMAD.WIDE R180, R3, 0x4, R134 ;  /* 0x0000000403b47825 */ /* 0x010fc600078e0286 */
[----:B------:R4:W-:Y:S01]  /*ae90*/  STL.64 [R1+0xd38], R174 ;  /* 0x000d38ae01007387 */ /* 0x0009e20000100a00 */
[----:B--2---:R-:W-:-:S03]  /*aea0*/  IMAD.WIDE R178, R3, 0x4, R136 ;  /* 0x0000000403b27825 */ /* 0x004fc600078e0288 */
[----:B------:R2:W-:Y:S01]  /*aeb0*/  STL.64 [R1+0xd30], R172 ;  /* 0x000d30ac01007387 */ /* 0x0005e20000100a00 */
[----:B-1----:R-:W-:-:S03]  /*aec0*/  IMAD.WIDE R176, R3, 0x4, R138 ;  /* 0x0000000403b07825 */ /* 0x002fc600078e028a */
[----:B------:R1:W-:Y:S01]  /*aed0*/  STL.64 [R1+0xd28], R170 ;  /* 0x000d28aa01007387 */ /* 0x0003e20000100a00 */
[----:B----4-:R-:W-:-:S03]  /*aee0*/  IMAD.WIDE R174, R3, 0x4, R140 ;  /* 0x0000000403ae7825 */ /* 0x010fc600078e028c */
[----:B------:R4:W-:Y:S01]  /*aef0*/  LDGSTS.E [R248+0x7800], desc[UR10][R212.64], !P4 ;  /* 0x07800000d4f87fae */ /* 0x0009e2000e12184a */
[----:B--2---:R-:W-:-:S03]  /*af00*/  IMAD.WIDE R172, R3, 0x4, R142 ;  /* 0x0000000403ac7825 */ /* 0x004fc600078e028e */
        /* <DEDUP_REMOVED lines=32> */
[----:B------:R-:W4:Y:S03]  /*b110*/  LDC R250, c[0x0][0x230] ;  /* 0x00008c00fffa7b82 */ /* 0x000f260000000800 */
[----:B------:R4:W-:Y:S01]  /*b120*/  LDGSTS.E [R248+0x7d80], desc[UR10][R64.64], !P4 ;  /* 0x07d8000040f87fae */ /* 0x0009e2000e12184a */
[----:B-1----:R-:W-:-:S03]  /*b130*/  IMAD.WIDE R212, R5, 0x4, R164 ;  /* 0x0000000405d47825 */ /* 0x002fc600078e02a4 */
        /* <DEDUP_REMOVED lines=11> */
[----:B-1----:R-:W-:Y:S01]  /*b1f0*/  IMAD.WIDE R174, R5, 0x4, R140 ;  /* 0x0000000405ae7825 */ /* 0x002fe200078e028c */
[----:B------:R-:W-:Y:S02]  /*b200*/  ISETP.GE.U32.AND P4, PT, R247, 0x7fffffc0, PT ;  /* 0x7fffffc0f700780c */ /* 0x000fe40003f86070 */
[----:B------:R1:W-:Y:S01]  /*b210*/  STL.64 [R1+0xca8], R170 ;  /* 0x000ca8aa01007387 */ /* 0x0003e20000100a00 */
[----:B------:R-:W3:Y:S01]  /*b220*/  LDC R247, c[0x0][0x230] ;  /* 0x00008c00fff77b82 */ /* 0x000ee20000000800 */
[----:B--2---:R-:W-:-:S02]  /*b230*/  IMAD.WIDE R172, R5, 0x4, R142 ;  /* 0x0000000405ac7825 */ /* 0x004fc400078e028e */
[----:B------:R2:W-:Y:S04]  /*b240*/  LDGSTS.E [R248+0x9800], desc[UR10][R212.64], !P5 ;  /* 0x09800000d4f87fae */ /* 0x0005e8000e92184a */
[----:B------:R5:W-:Y:S01]  /*b250*/  STL.64 [R1+0xca0], R168 ;  /* 0x000ca0a801007387 */ /* 0x000be20000100a00 */
[----:B-1----:R-:W-:-:S03]  /*b260*/  IMAD.WIDE R170, R5, 0x4, R144 ;  /* 0x0000000405aa7825 */ /* 0x002fc600078e0290 */
[----:B------:R1:W-:Y:S04]  /*b270*/  LDGSTS.E [R248+0x9880], desc[UR10][R180.64], !P5 ;  /* 0x09880000b4f87fae */ /* 0x0003e8000e92184a */
[----:B------:R4:W-:Y:S01]  /*b280*/  STL.64 [R1+0xc98], R166 ;  /* 0x000c98a601007387 */ /* 0x0009e20000100a00 */
[----:B-----5:R-:W-:-:S03]  /*b290*/  IMAD.WIDE R168, R5, 0x4, R146 ;  /* 0x0000000405a87825 */ /* 0x020fc600078e0292 */
[----:B------:R5:W-:Y:S01]  /*b2a0*/  LDGSTS.E [R248+0x9900], desc[UR10][R178.64], !P5 ;  /* 0x09900000b2f87fae */ /* 0x000be2000e92184a */
[----:B---3--:R-:W-:-:S03]  /*b2b0*/  VIADD R247, R247, 0xffffffd7 ;  /* 0xffffffd7f7f77836 */ /* 0x008fc60000000000 */
[----:B------:R3:W-:Y:S01]  /*b2c0*/  STL.64 [R1+0xc90], R132 ;  /* 0x000c908401007387 */ /* 0x0007e20000100a00 */
[----:B----4-:R-:W-:-:S03]  /*b2d0*/  IMAD.WIDE R166, R5, 0x4, R148 ;  /* 0x0000000405a67825 */ /* 0x010fc600078e0294 */
        /* <DEDUP_REMOVED lines=19> */
[----:B------:R3:W-:Y:S01]  /*b410*/  LDGSTS.E [R248+0x9d00], desc[UR10][R108.64], !P5 ;  /* 0x09d000006cf87fae */ /* 0x0007e2000e92184a */
[----:B--2---:R-:W-:-:S03]  /*b420*/  IMAD.WIDE R22, R5, 0x4, R162 ;  /* 0x0000000405167825 */ /* 0x004fc600078e02a2 */
        /* <DEDUP_REMOVED lines=10> */
[----:B------:R4:W-:Y:S04]  /*b4d0*/  STL.64 [R1+0xc48], R178 ;  /* 0x000c48b201007387 */ /* 0x0009e80000100a00 */
[----:B------:R3:W-:Y:S01]  /*b4e0*/  STL.64 [R1+0xc40], R176 ;  /* 0x000c40b001007387 */ /* 0x0007e20000100a00 */
[----:B-1----:R-:W-:-:S03]  /*b4f0*/  IMAD.WIDE R212, R3, 0x4, R164 ;  /* 0x0000000403d47825 */ /* 0x002fc600078e02a4 */
[----:B------:R1:W-:Y:S01]  /*b500*/  STL.64 [R1+0xc38], R174 ;  /* 0x000c38ae01007387 */ /* 0x0003e20000100a00 */
[----:B-----5:R-:W-:-:S03]  /*b510*/  IMAD.WIDE R180, R3, 0x4, R134 ;  /* 0x0000000403b47825 */ /* 0x020fc600078e0286 */
[----:B------:R5:W-:Y:S01]  /*b520*/  STL.64 [R1+0xc30], R172 ;  /* 0x000c30ac01007387 */ /* 0x000be20000100a00 */
[----:B----4-:R-:W-:-:S03]  /*b530*/  IMAD.WIDE R178, R3, 0x4, R136 ;  /* 0x0000000403b27825 */ /* 0x010fc600078e0288 */
[----:B------:R4:W-:Y:S01]  /*b540*/  STL.64 [R1+0xc28], R170 ;  /* 0x000c28aa01007387 */ /* 0x0009e20000100a00 */
[----:B---3--:R-:W-:-:S03]  /*b550*/  IMAD.WIDE R176, R3, 0x4, R138 ;  /* 0x0000000403b07825 */ /* 0x008fc600078e028a */
[----:B------:R3:W-:Y:S01]  /*b560*/  STL.64 [R1+0xc20], R168 ;  /* 0x000c20a801007387 */ /* 0x0007e20000100a00 */
[----:B-1----:R-:W-:-:S03]  /*b570*/  IMAD.WIDE R174, R3, 0x4, R140 ;  /* 0x0000000403ae7825 */ /* 0x002fc600078e028c */
[----:B------:R1:W-:Y:S01]  /*b580*/  STL.64 [R1+0xc18], R166 ;  /* 0x000c18a601007387 */ /* 0x0003e20000100a00 */
[----:B-----5:R-:W-:-:S03]  /*b590*/  IMAD.WIDE R172, R3, 0x4, R142 ;  /* 0x0000000403ac7825 */ /* 0x020fc600078e028e */
[----:B------:R5:W-:Y:S01]  /*b5a0*/  STL.64 [R1+0xc10], R132 ;  /* 0x000c108401007387 */ /* 0x000be20000100a00 */
[----:B----4-:R-:W-:-:S03]  /*b5b0*/  IMAD.WIDE R170, R3, 0x4, R144 ;  /* 0x0000000403aa7825 */ /* 0x010fc600078e0290 */
[----:B------:R4:W-:Y:S01]  /*b5c0*/  LDGSTS.E [R248+0xb800], desc[UR10][R212.64], !P6 ;  /* 0x0b800000d4f87fae */ /* 0x0009e2000f12184a */
[----:B---3--:R-:W-:-:S03]  /*b5d0*/  IMAD.WIDE R168, R3, 0x4, R146 ;  /* 0x0000000403a87825 */ /* 0x008fc600078e0292 */
[----:B------:R3:W-:Y:S01]  /*b5e0*/  STL.64 [R1+0xc08], R108 ;  /* 0x000c086c01007387 */ /* 0x0007e20000100a00 */
[----:B-1----:R-:W-:-:S03]  /*b5f0*/  IMAD.WIDE R166, R3, 0x4, R148 ;  /* 0x0000000403a67825 */ /* 0x002fc600078e0294 */
[----:B------:R1:W-:Y:S01]  /*b600*/  LDGSTS.E [R248+0xb880], desc[UR10][R180.64], !P6 ;  /* 0x0b880000b4f87fae */ /* 0x0003e2000f12184a */
[----:B-----5:R-:W-:-:S03]  /*b610*/  IMAD.WIDE R132, R3, 0x4, R150 ;  /* 0x0000000403847825 */ /* 0x020fc600078e0296 */
        /* <DEDUP_REMOVED lines=18> */
[----:B------:R1:W-:Y:S01]  /*b740*/  STL.64 [R1+0xbd0], R180 ;  /* 0x000bd0b401007387 */ /* 0x0003e20000100a00 */
[----:B------:R-:W-:Y:S02]  /*b750*/  VIADD R3, R249, 0xffffffd3 ;  /* 0xffffffd3f9037836 */ /* 0x000fe40000000000 */
[----:B------:R-:W2:Y:S01]  /*b760*/  LDC R249, c[0x0][0x230] ;  /* 0x00008c00fff97b82 */ /* 0x000ea20000000800 */
[----:B------:R3:W-:Y:S01]  /*b770*/  LDGSTS.E [R248+0xbc00], desc[UR10][R166.64], !P6 ;  /* 0x0bc00000a6f87fae */ /* 0x0007e2000f12184a */
[----:B----4-:R-:W-:-:S03]  /*b780*/  IMAD.WIDE R212, R5, 0x4, R164 ;  /* 0x0000000405d47825 */ /* 0x010fc600078e02a4 */
        /* <DEDUP_REMOVED lines=20> */
[----:B---3--:R-:W-:Y:S01]  /*b8d0*/  IMAD.WIDE R168, R5, 0x4, R146 ;  /* 0x0000000405a87825 */ /* 0x008fe200078e0292 */
[----:B------:R-:W-:Y:S02]  /*b8e0*/  ISETP.GE.U32.AND P6, PT, R247, 0x7fffffb8, PT ;  /* 0x7fffffb8f700780c */ /* 0x000fe40003fc6070 */
        /* <DEDUP_REMOVED lines=10> */
[----:B------:R-:W-:Y:S01]  /*b990*/  LDGSTS.E [R248+0xd980], desc[UR10][R176.64], !P1 ;  /* 0x0d980000b0f87fae */ /* 0x000fe2000c92184a */
[----:B--2---:R-:W-:-:S03]  /*b9a0*/  IMAD.WIDE R64, R5, 0x4, R154 ;  /* 0x0000000405407825 */ /* 0x004fc600078e029a */
[----:B------:R2:W-:Y:S04]  /*b9b0*/  STL.64 [R1+0xb70], R48 ;  /* 0x000b703001007387 */ /* 0x0005e80000100a00 */
[----:B------:R-:W-:Y:S01]  /*b9c0*/  LDGSTS.E [R248+0xda00], desc[UR10][R174.64], !P1 ;  /* 0x0da00000aef87fae */ /* 0x000fe2000c92184a */
[----:B-----5:R-:W-:-:S03]  /*b9d0*/  IMAD.WIDE R62, R5, 0x4, R156 ;  /* 0x00000004053e7825 */ /* 0x020fc600078e029c */
        /* <DEDUP_REMOVED lines=9> */
[----:B------:R1:W-:Y:S01]  /*ba70*/  STL.64 [R1+0xb50], R180 ;  /* 0x000b50b401007387 */ /* 0x0003e20000100a00 */
[----:B------:R-:W-:-:S03]  /*ba80*/  VIADD R5, R250, 0xffffffcf ;  /* 0xffffffcffa057836 */ /* 0x000fc60000000000 */
[----:B------:R-:W-:Y:S04]  /*ba90*/  LDGSTS.E [R248+0xdc00], desc[UR10][R166.64], !P1 ;  /* 0x0dc00000a6f87fae */ /* 0x000fe8000c92184a */
[----:B------:R4:W-:Y:S04]  /*baa0*/  STL.64 [R1+0xb48], R178 ;  /* 0x000b48b201007387 */ /* 0x0009e80000100a00 */
[----:B------:R2:W-:Y:S04]  /*bab0*/  LDGSTS.E [R248+0xdc80], desc[UR10][R132.64], !P1 ;  /* 0x0dc8000084f87fae */ /* 0x0005e8000c92184a */
[----:B------:R-:W-:Y:S04]  /*bac0*/  STL.64 [R1+0xb40], R176 ;  /* 0x000b40b001007387 */ /* 0x000fe80000100a00 */
        /* <DEDUP_REMOVED lines=10> */
[----:B------:R5:W-:Y:S01]  /*bb70*/  LDGSTS.E [R248+0xdf80], desc[UR10][R22.64], !P1 ;  /* 0x0df8000016f87fae */ /* 0x000be2000c92184a */
[----:B------:R-:W-:Y:S01]  /*bb80*/  ISETP.GE.U32.AND P1, PT, R3, 0x7fffffb4, PT ;  /* 0x7fffffb40300780c */ /* 0x000fe20003f26070 */
[----:B------:R-:W-:-:S02]  /*bb90*/  IMAD R3, R246, 0x1f, RZ ;  /* 0x0000001ff6037824 */ /* 0x000fc400078e02ff */
[----:B------:R2:W-:Y:S01]  /*bba0*/  STL.64 [R1+0xb10], R132 ;  /* 0x000b108401007387 */ /* 0x0005e20000100a00 */
[----:B------:R-:W5:Y:S01]  /*bbb0*/  LDC.64 R246, c[0x0][0x238] ;  /* 0x00008e00fff67b82 */ /* 0x000f620000000a00 */
[C---:B---3--:R-:W-:Y:S02]  /*bbc0*/  IMAD.WIDE R212, R3.reuse, 0x4, R146 ;  /* 0x0000000403d47825 */ /* 0x048fe400078e0292 */
[----:B------:R5:W-:Y:S02]  /*bbd0*/  STL.64 [R1+0xb08], R108 ;  /* 0x000b086c01007387 */ /* 0x000be40000100a00 */
[C---:B-1----:R-:W-:Y:S02]  /*bbe0*/  IMAD.WIDE R180, R3.reuse, 0x4, R148 ;  /* 0x0000000403b47825 */ /* 0x042fe400078e0294 */
[----:B------:R1:W-:Y:S02]  /*bbf0*/  STL.64 [R1+0xb00], R64 ;  /* 0x000b004001007387 */ /* 0x0003e40000100a00 */
[----:B----4-:R-:W-:-:S02]  /*bc00*/  IMAD.WIDE R178, R3, 0x4, R150 ;  /* 0x0000000403b27825 */ /* 0x010fc400078e0296 */
[----:B------:R3:W-:Y:S02]  /*bc10*/  STL.64 [R1+0xaf8], R62 ;  /* 0x000af83e01007387 */ /* 0x0007e40000100a00 */
[C---:B--2---:R-:W-:Y:S02]  /*bc20*/  IMAD.WIDE R132, R3.reuse, 0x4, R144 ;  /* 0x0000000403847825 */ /* 0x044fe400078e0290 */
[----:B------:R2:W-:Y:S02]  /*bc30*/  STL.64 [R1+0xae8], R48 ;  /* 0x000ae83001007387 */ /* 0x0005e40000100a00 */
[C---:B-----5:R-:W-:Y:S02]  /*bc40*/  IMAD.WIDE R108, R3.reuse, 0x4, R138 ;  /* 0x00000004036c7825 */ /* 0x060fe400078e028a */
[----:B------:R4:W-:Y:S02]  /*bc50*/  STL.64 [R1+0xae0], R30 ;  /* 0x000ae01e01007387 */ /* 0x0009e40000100a00 */
[----:B-1----:R-:W-:-:S02]  /*bc60*/  IMAD.WIDE R64, R3, 0x4, R142 ;  /* 0x0000000403407825 */ /* 0x002fc400078e028e */
[----:B------:R1:W-:Y:S02]  /*bc70*/  STL.64 [R1+0xad8], R22 ;  /* 0x000ad81601007387 */ /* 0x0003e40000100a00 */
[----:B---3--:R-:W-:-:S04]  /*bc80*/  IMAD.WIDE R62, R3, 0x4, R140 ;  /* 0x00000004033e7825 */ /* 0x008fc800078e028c */
[----:B--2---:R-:W-:-:S04]  /*bc90*/  IMAD.WIDE R48, R3, 0x4, R164 ;  /* 0x0000000403307825 */ /* 0x004fc800078e02a4 */
[C---:B----4-:R-:W-:Y:S01]  /*bca0*/  IMAD.WIDE R30, R3.reuse, 0x4, R134 ;  /* 0x00000004031e7825 */ /* 0x050fe200078e0286 */
[----:B------:R2:W-:Y:S03]  /*bcb0*/  STL.64 [R1+0xad0], R48 ;  /* 0x000ad03001007387 */ /* 0x0005e60000100a00 */
[C---:B-1----:R-:W-:Y:S01]  /*bcc0*/  IMAD.WIDE R22, R3.reuse, 0x4, R136 ;  /* 0x0000000403167825 */ /* 0x042fe200078e0288 */
[----:B------:R1:W-:Y:S03]  /*bcd0*/  STL.64 [R1+0xac8], R30 ;  /* 0x000ac81e01007387 */ /* 0x0003e60000100a00 */
[C---:B------:R-:W-:Y:S01]  /*bce0*/  IMAD.WIDE R176, R3.reuse, 0x4, R152 ;  /* 0x0000000403b07825 */ /* 0x040fe200078e0298 */
        /* <DEDUP_REMOVED lines=9> */
[----:B------:R-:W-:Y:S01]  /*bd80*/  IMAD.WIDE R166, R3, 0x4, R162 ;  /* 0x0000000403a67825 */ /* 0x000fe200078e02a2 */
[----:B------:R-:W-:Y:S04]  /*bd90*/  STL.64 [R1+0xa98], R212 ;  /* 0x000a98d401007387 */ /* 0x000fe80000100a00 */
[----:B------:R-:W-:Y:S04]  /*bda0*/  STL.64 [R1+0xa90], R180 ;  /* 0x000a90b401007387 */ /* 0x000fe80000100a00 */
[----:B------:R-:W-:Y:S04]  /*bdb0*/  STL.64 [R1+0xa88], R178 ;  /* 0x000a88b201007387 */ /* 0x000fe80000100a00 */
[----:B------:R-:W-:Y:S04]  /*bdc0*/  STL.64 [R1+0xa80], R176 ;  /* 0x000a80b001007387 */ /* 0x000fe80000100a00 */
[----:B------:R-:W-:Y:S04]  /*bdd0*/  STL.64 [R1+0xa78], R174 ;  /* 0x000a78ae01007387 */ /* 0x000fe80000100a00 */
[----:B------:R5:W-:Y:S04]  /*bde0*/  STL.64 [R1+0xa70], R172 ;  /* 0x000a70ac01007387 */ /* 0x000be80000100a00 */
[----:B------:R-:W-:Y:S04]  /*bdf0*/  LDGSTS.E [R248+0xf800], desc[UR10][R48.64], !P2 ;  /* 0x0f80000030f87fae */ /* 0x000fe8000d12184a */
[----:B------:R-:W-:Y:S04]  /*be00*/  LDGSTS.E [R248+0xf880], desc[UR10][R30.64], !P2 ;  /* 0x0f8800001ef87fae */ /* 0x000fe8000d12184a */
[----:B------:R-:W-:Y:S04]  /*be10*/  LDGSTS.E [R248+0xf900], desc[UR10][R22.64], !P2 ;  /* 0x0f90000016f87fae */ /* 0x000fe8000d12184a */
[----:B--2---:R-:W2:Y:S04]  /*be20*/  LDL.LU.64 R48, [R1+0x2b40] ;  /* 0x002b400001307983 */ /* 0x004ea80000300a00 */
[----:B------:R-:W-:Y:S04]  /*be30*/  STL.64 [R1+0xa68], R170 ;  /* 0x000a68aa01007387 */ /* 0x000fe80000100a00 */
[----:B-1----:R-:W2:Y:S04]  /*be40*/  LDL.LU.64 R30, [R1+0x2b38] ;  /* 0x002b3800011e7983 */ /* 0x002ea80000300a00 */
[----:B------:R-:W-:Y:S04]  /*be50*/  STL.64 [R1+0xa60], R168 ;  /* 0x000a60a801007387 */ /* 0x000fe80000100a00 */
[----:B---3--:R-:W3:Y:S04]  /*be60*/  LDL.LU.64 R22, [R1+0x2b30] ;  /* 0x002b300001167983 */ /* 0x008ee80000300a00 */
[----:B------:R1:W-:Y:S04]  /*be70*/  STL.64 [R1+0x10], R166 ;  /* 0x000010a601007387 */ /* 0x0003e80000100a00 */
[----:B------:R-:W-:Y:S04]  /*be80*/  LDGSTS.E [R248+0xf980], desc[UR10][R108.64], !P2 ;  /* 0x0f9800006cf87fae */ /* 0x000fe8000d12184a */
[----:B------:R-:W-:Y:S04]  /*be90*/  LDGSTS.E [R248+0xfa00], desc[UR10][R62.64], !P2 ;  /* 0x0fa000003ef87fae */ /* 0x000fe8000d12184a */
[----:B------:R-:W-:Y:S04]  /*bea0*/  LDGSTS.E [R248+0xfa80], desc[UR10][R64.64], !P2 ;  /* 0x0fa8000040f87fae */ /* 0x000fe8000d12184a */
[----:B----4-:R-:W4:Y:S04]  /*beb0*/  LDL.LU.64 R108, [R1+0x2b28] ;  /* 0x002b2800016c7983 */ /* 0x010f280000300a00 */
[----:B-----5:R-:W5:Y:S04]  /*bec0*/  LDL.LU.64 R62, [R1+0x2b20] ;  /* 0x002b2000013e7983 */ /* 0x020f680000300a00 */
[----:B------:R-:W2:Y:S04]  /*bed0*/  LDL.LU.64 R64, [R1+0x2b18] ;  /* 0x002b180001407983 */ /* 0x000ea80000300a00 */
[----:B------:R-:W-:Y:S04]  /*bee0*/  LDGSTS.E [R248+0xfb00], desc[UR10][R132.64], !P2 ;  /* 0x0fb0000084f87fae */ /* 0x000fe8000d12184a */
[----:B------:R-:W-:Y:S04]  /*bef0*/  LDGSTS.E [R248+0xfb80], desc[UR10][R212.64], !P2 ;  /* 0x0fb80000d4f87fae */ /* 0x000fe8000d12184a */
[----:B------:R-:W-:Y:S04]  /*bf00*/  LDGSTS.E [R248+0xfc00], desc[UR10][R180.64], !P2 ;  /* 0x0fc00000b4f87fae */ /* 0x000fe8000d12184a */
[----:B------:R-:W3:Y:S01]  /*bf10*/  LDL.LU.64 R132, [R1+0x2b10] ;  /* 0x002b100001847983 */ /* 0x000ee20000300a00 */
[----:B------:R-:W-:Y:S01]  /*bf20*/  IMAD.SHL.U32 R3, R246, 0x20, RZ ;  /* 0x00000020f6037824 */ /* 0x000fe200078e00ff */
[----:B------:R-:W-:-:S02]  /*bf30*/  LOP3.LUT R246, R251, 0x10, RZ, 0x3c, !PT ;  /* 0x00000010fbf67812 */ /* 0x000fc400078e3cff */
[----:B------:R-:W-:Y:S01]  /*bf40*/  LDGSTS.E [R248+0xfc80], desc[UR10][R178.64], !P2 ;  /* 0x0fc80000b2f87fae */ /* 0x000fe2000d12184a */
[----:B------:R-:W-:Y:S01]  /*bf50*/  LOP3.LUT R250, R251, 0x50, RZ, 0x3c, !PT ;  /* 0x00000050fbfa7812 */ /* 0x000fe200078e3cff */
[C---:B------:R-:W-:Y:S02]  /*bf60*/  IMAD.WIDE R164, R3.reuse, 0x4, R164 ;  /* 0x0000000403a47825 */ /* 0x040fe400078e02a4 */
[----:B------:R-:W-:Y:S02]  /*bf70*/  LDGSTS.E [R248+0xfd00], desc[UR10][R176.64], !P2 ;  /* 0x0fd00000b0f87fae */ /* 0x000fe4000d12184a */
[----:B------:R-:W-:Y:S02]  /*bf80*/  VIADD R246, R246, UR5 ;  /* 0x00000005f6f67c36 */ /* 0x000fe40008000000 */
[----:B------:R-:W-:Y:S01]  /*bf90*/  LDGSTS.E [R248+0xfd80], desc[UR10][R174.64], !P2 ;  /* 0x0fd80000aef87fae */ /* 0x000fe2000d12184a */
[----:B------:R-:W-:Y:S02]  /*bfa0*/  VIADD R250, R250, UR5 ;  /* 0x00000005fafa7c36 */ /* 0x000fe40008000000 */
[C---:B------:R-:W-:Y:S01]  /*bfb0*/  IMAD.WIDE R134, R3.reuse, 0x4, R134 ;  /* 0x0000000403867825 */ /* 0x040fe200078e0286 */
[----:B------:R1:W-:Y:S03]  /*bfc0*/  LDGSTS.E [R248+0xfe00], desc[UR10][R172.64], !P2 ;  /* 0x0fe00000acf87fae */ /* 0x0003e6000d12184a */
[C---:B------:R-:W-:Y:S01]  /*bfd0*/  IMAD.WIDE R136, R3.reuse, 0x4, R136 ;  /* 0x0000000403887825 */ /* 0x040fe200078e0288 */
[----:B------:R-:W-:Y:S03]  /*bfe0*/  LDGSTS.E [R248+0xfe80], desc[UR10][R170.64], !P2 ;  /* 0x0fe80000aaf87fae */ /* 0x000fe6000d12184a */
[C---:B------:R-:W-:Y:S01]  /*bff0*/  IMAD.WIDE R138, R3.reuse, 0x4, R138 ;  /* 0x00000004038a7825 */ /* 0x040fe200078e028a */
[----:B------:R-:W-:Y:S03]  /*c000*/  LDGSTS.E [R248+0xff00], desc[UR10][R168.64], !P2 ;  /* 0x0ff00000a8f87fae */ /* 0x000fe6000d12184a */
[----:B------:R-:W-:Y:S01]  /*c010*/  IMAD.WIDE R140, R3, 0x4, R140 ;  /* 0x00000004038c7825 */ /* 0x000fe200078e028c */
[----:B------:R1:W-:Y:S01]  /*c020*/  LDGSTS.E [R248+0xff80], desc[UR10][R166.64], !P2 ;  /* 0x0ff80000a6f87fae */ /* 0x0003e2000d12184a */
[----:B------:R-:W-:-:S02]  /*c030*/  ISETP.GE.U32.AND P2, PT, R5, 0x7fffffb0, PT ;  /* 0x7fffffb00500780c */ /* 0x000fc40003f46070 */
[----:B------:R-:W-:Y:S01]  /*c040*/  VIADD R5, R249, 0xffffffcb ;  /* 0xffffffcbf9057836 */ /* 0x000fe20000000000 */
[----:B------:R-:W0:Y:S01]  /*c050*/  LDGDEPBAR ;  /* 0x00000000000079af */ /* 0x000e220000000000 */
[----:B------:R-:W-:Y:S01]  /*c060*/  LOP3.LUT R249, R251, 0x30, RZ, 0x3c, !PT ;  /* 0x00000030fbf97812 */ /* 0x000fe200078e3cff */
[----:B-1----:R-:W-:Y:S01]  /*c070*/  IMAD.WIDE R172, R3, 0x4, R142 ;  /* 0x0000000403ac7825 */ /* 0x002fe200078e028e */
[----:B------:R-:W-:Y:S01]  /*c080*/  LOP3.LUT R251, R251, 0x70, RZ, 0x3c, !PT ;  /* 0x00000070fbfb7812 */ /* 0x000fe200078e3cff */
[----:B------:R1:W-:Y:S02]  /*c090*/  STL.64 [R1+0x1800], R164 ;  /* 0x001800a401007387 */ /* 0x0003e40000100a00 */
[----:B------:R-:W-:Y:S01]  /*c0a0*/  VIADD R249, R249, UR5 ;  /* 0x00000005f9f97c36 */ /* 0x000fe20008000000 */
[----:B------:R-:W-:Y:S01]  /*c0b0*/  IADD3 R251, R251, UR5, RZ ;  /* 0x00000005fbfb7c10 */ /* 0x000fe2000fffe0ff */
[----:B------:R-:W1:Y:S01]  /*c0c0*/  LDC R166, c[0x0][0x230] ;  /* 0x00008c00ffa67b82 */ /* 0x000e620000000800 */
[----:B------:R1:W-:Y:S01]  /*c0d0*/  STL.64 [R1+0x1808], R134 ;  /* 0x0018088601007387 */ /* 0x0003e20000100a00 */
[----:B------:R-:W-:-:S03]  /*c0e0*/  IMAD.WIDE R170, R3, 0x4, R144 ;  /* 0x0000000403aa7825 */ /* 0x000fc600078e0290 */
[----:B------:R-:W-:Y:S01]  /*c0f0*/  STL.64 [R1+0x1810], R136 ;  /* 0x0018108801007387 */ /* 0x000fe20000100a00 */
[----:B------:R-:W-:-:S03]  /*c100*/  IMAD.WIDE R168, R3, 0x4, R146 ;  /* 0x0000000403a87825 */ /* 0x000fc600078e0292 */
[----:B------:R-:W-:Y:S01]  /*c110*/  STL.64 [R1+0x1818], R138 ;  /* 0x0018188a01007387 */ /* 0x000fe20000100a00 */
[----:B------:R-:W-:-:S03]  /*c120*/  IMAD.WIDE R148, R3, 0x4, R148 ;  /* 0x0000000403947825 */ /* 0x000fc600078e0294 */
[----:B------:R1:W-:Y:S01]  /*c130*/  STL.64 [R1+0x1820], R140 ;  /* 0x0018208c01007387 */ /* 0x0003e20000100a00 */
[----:B------:R-:W-:-:S03]  /*c140*/  IMAD.WIDE R150, R3, 0x4, R150 ;  /* 0x0000000403967825 */ /* 0x000fc600078e0296 */
[----:B------:R1:W-:Y:S01]  /*c150*/  STL.64 [R1+0x1828], R172 ;  /* 0x001828ac01007387 */ /* 0x0003e20000100a00 */
[----:B------:R-:W-:-:S03]  /*c160*/  IMAD.WIDE R152, R3, 0x4, R152 ;  /* 0x0000000403987825 */ /* 0x000fc600078e0298 */
[----:B------:R1:W-:Y:S01]  /*c170*/  STL.64 [R1+0x1830], R170 ;  /* 0x001830aa01007387 */ /* 0x0003e20000100a00 */
[----:B------:R-:W-:-:S03]  /*c180*/  IMAD.WIDE R154, R3, 0x4, R154 ;  /* 0x00000004039a7825 */ /* 0x000fc600078e029a */
[----:B------:R1:W-:Y:S01]  /*c190*/  STL.64 [R1+0x1838], R168 ;  /* 0x001838a801007387 */ /* 0x0003e20000100a00 */
[----:B------:R-:W-:-:S03]  /*c1a0*/  IMAD.WIDE R156, R3, 0x4, R156 ;  /* 0x00000004039c7825 */ /* 0x000fc600078e029c */
[----:B------:R-:W-:Y:S01]  /*c1b0*/  STL.64 [R1+0x1840], R148 ;  /* 0x0018409401007387 */ /* 0x000fe20000100a00 */
[----:B------:R-:W-:-:S03]  /*c1c0*/  IMAD.WIDE R158, R3, 0x4, R158 ;  /* 0x00000004039e7825 */ /* 0x000fc600078e029e */
[----:B------:R-:W-:Y:S01]  /*c1d0*/  STL.64 [R1+0x1848], R150 ;  /* 0x0018489601007387 */ /* 0x000fe20000100a00 */
[----:B------:R-:W-:-:S03]  /*c1e0*/  IMAD.WIDE R160, R3, 0x4, R160 ;  /* 0x0000000403a07825 */ /* 0x000fc600078e02a0 */
[----:B------:R-:W-:Y:S01]  /*c1f0*/  STL.64 [R1+0x1850], R152 ;  /* 0x0018509801007387 */ /* 0x000fe20000100a00 */
[----:B------:R-:W-:-:S03]  /*c200*/  IMAD.WIDE R162, R3, 0x4, R162 ;  /* 0x0000000403a27825 */ /* 0x000fc600078e02a2 */
[----:B------:R-:W-:Y:S04]  /*c210*/  STL.64 [R1+0x1858], R154 ;  /* 0x0018589a01007387 */ /* 0x000fe80000100a00 */
[----:B------:R-:W-:Y:S04]  /*c220*/  STL.64 [R1+0x1860], R156 ;  /* 0x0018609c01007387 */ /* 0x000fe80000100a00 */
[----:B------:R-:W-:Y:S04]  /*c230*/  STL.64 [R1+0x1868], R158 ;  /* 0x0018689e01007387 */ /* 0x000fe80000100a00 */
[----:B------:R-:W-:Y:S04]  /*c240*/  STL.64 [R1+0x1870], R160 ;  /* 0x001870a001007387 */ /* 0x000fe80000100a00 */
[----:B------:R1:W-:Y:S04]  /*c250*/  STL.64 [R1+0x1878], R162 ;  /* 0x001878a201007387 */ /* 0x0003e80000100a00 */
[----:B---3--:R-:W-:Y:S04]  /*c260*/  LDGSTS.E [R0+0x20000], desc[UR10][R132.64], P3 ;  /* 0x2000000084007fae */ /* 0x008fe8000992184a */
[----:B------:R-:W-:Y:S04]  /*c270*/  LDGSTS.E [R0+0x20400], desc[UR10][R8.64], P3 ;  /* 0x2040000008007fae */ /* 0x000fe8000992184a */
[----:B------:R-:W-:Y:S04]  /*c280*/  LDGSTS.E [R0+0x20800], desc[UR10][R10.64], P3 ;  /* 0x208000000a007fae */ /* 0x000fe8000992184a */
[----:B------:R-:W-:Y:S04]  /*c290*/  LDGSTS.E [R0+0x20c00], desc[UR10][R12.64], P3 ;  /* 0x20c000000c007fae */ /* 0x000fe8000992184a */
[----:B------:R-:W-:Y:S04]  /*c2a0*/  LDGSTS.E [R0+0x21000], desc[UR10][R14.64], P3 ;  /* 0x210000000e007fae */ /* 0x000fe8000992184a */
[----:B------:R-:W-:Y:S04]  /*c2b0*/  LDGSTS.E [R0+0x21400], desc[UR10][R16.64], P3 ;  /* 0x2140000010007fae */ /* 0x000fe8000992184a */
[----:B------:R-:W-:Y:S04]  /*c2c0*/  LDGSTS.E [R0+0x21800], desc[UR10][R18.64], P3 ;  /* 0x2180000012007fae */ /* 0x000fe8000992184a */
[----:B------:R-:W-:Y:S04]  /*c2d0*/  LDGSTS.E [R0+0x21c00], desc[UR10][R20.64], P3 ;  /* 0x21c0000014007fae */ /* 0x000fe8000992184a */
[----:B--2---:R-:W-:Y:S04]  /*c2e0*/  LDGSTS.E [R246+0x20080], desc[UR10][R64.64], P3 ;  /* 0x2008000040f67fae */ /* 0x004fe8000992184a */
[----:B------:R-:W-:Y:S04]  /*c2f0*/  LDGSTS.E [R246+0x20480], desc[UR10][R122.64], P3 ;  /* 0x204800007af67fae */ /* 0x000fe8000992184a */
[----:B------:R-:W-:Y:S04]  /*c300*/  LDGSTS.E [R246+0x20880], desc[UR10][R118.64], P3 ;  /* 0x2088000076f67fae */ /* 0x000fe8000992184a */
[----:B------:R-:W-:Y:S04]  /*c310*/  LDGSTS.E [R246+0x20c80], desc[UR10][R60.64], P3 ;  /* 0x20c800003cf67fae */ /* 0x000fe8000992184a */
[----:B------:R-:W-:Y:S04]  /*c320*/  LDGSTS.E [R246+0x21080], desc[UR10][R34.64], P3 ;  /* 0x2108000022f67fae */ /* 0x000fe8000992184a */
[----:B------:R-:W-:Y:S04]  /*c330*/  LDGSTS.E [R246+0x21480], desc[UR10][R36.64], P3 ;  /* 0x2148000024f67fae */ /* 0x000fe8000992184a */
[----:B------:R-:W-:Y:S04]  /*c340*/  LDGSTS.E [R246+0x21880], desc[UR10][R38.64], P3 ;  /* 0x2188000026f67fae */ /* 0x000fe8000992184a */
[----:B------:R-:W-:Y:S04]  /*c350*/  LDGSTS.E [R246+0x21c80], desc[UR10][R40.64], P3 ;  /* 0x21c8000028f67fae */ /* 0x000fe8000992184a */
[----:B-----5:R-:W-:Y:S04]  /*c360*/  LDGSTS.E [R2+0x20100], desc[UR10][R62.64], P3 ;  /* 0x201000003e027fae */ /* 0x020fe8000992184a */
[----:B------:R-:W-:Y:S04]  /*c370*/  LDGSTS.E [R2+0x20500], desc[UR10][R44.64], P3 ;  /* 0x205000002c027fae */ /* 0x000fe8000992184a */
[----:B------:R-:W-:Y:S04]  /*c380*/  LDGSTS.E [R2+0x20900], desc[UR10][R46.64], P3 ;  /* 0x209000002e027fae */ /* 0x000fe8000992184a */
[----:B------:R-:W-:Y:S04]  /*c390*/  LDGSTS.E [R2+0x20d00], desc[UR10][R84.64], P3 ;  /* 0x20d0000054027fae */ /* 0x000fe8000992184a */
[----:B------:R-:W-:Y:S04]  /*c3a0*/  LDGSTS.E [R2+0x21100], desc[UR10][R76.64], P3 ;  /* 0x211000004c027fae */ /* 0x000fe8000992184a */
[----:B------:R-:W-:Y:S04]  /*c3b0*/  LDGSTS.E [R2+0x21500], desc[UR10][R86.64], P3 ;  /* 0x2150000056027fae */ /* 0x000fe8000992184a */
[----:B------:R-:W-:Y:S04]  /*c3c0*/  LDGSTS.E [R2+0x21900], desc[UR10][R50.64], P3 ;  /* 0x2190000032027fae */ /* 0x000fe8000992184a */
[----:B------:R-:W-:Y:S04]  /*c3d0*/  LDGSTS.E [R2+0x21d00], desc[UR10][R52.64], P3 ;  /* 0x21d0000034027fae */ /* 0x000fe8000992184a */
[----:B----4-:R-:W-:Y:S04]  /*c3e0*/  LDGSTS.E [R249+0x20180], desc[UR10][R108.64], P3 ;  /* 0x201800006cf97fae */ /* 0x010fe8000992184a */
[----:B------:R-:W-:Y:S04]  /*c3f0*/  LDGSTS.E [R249+0x20580], desc[UR10][R54.64], P3 ;  /* 0x2058000036f97fae */ /* 0x000fe8000992184a */
        /* <DEDUP_REMOVED lines=37> */
[----:B------:R-:W-:Y:S01]  /*c650*/  LDGSTS.E [R251+0x21f80], desc[UR10][R130.64], P3 ;  /* 0x21f8000082fb7fae */ /* 0x000fe2000992184a */
[----:B------:R-:W-:Y:S01]  /*c660*/  ISETP.GE.U32.AND P3, PT, R5, 0x7fffffac, PT ;  /* 0x7fffffac0500780c */ /* 0x000fe20003f66070 */
[----:B-1----:R-:W-:-:S02]  /*c670*/  VIADD R5, R166, 0xffffffc7 ;  /* 0xffffffc7a6057836 */ /* 0x002fc40000000000 */
[----:B------:R-:W0:Y:S01]  /*c680*/  LDGDEPBAR ;  /* 0x00000000000079af */ /* 0x000e220000000000 */
[----:B------:R-:W-:Y:S06]  /*c690*/  BAR.SYNC.DEFER_BLOCKING 0x0 ;  /* 0x0000000000007b1d */ /* 0x000fec0000010000 */
[----:B------:R-:W2:Y:S04]  /*c6a0*/  LDL.LU.64 R166, [R1+0xe38] ;  /* 0x000e380001a67983 */ /* 0x000ea80000300a00 */
[----:B------:R-:W-:Y:S01]  /*c6b0*/  @!PT LDS RZ, [RZ] ;  /* 0x00000000fffff984 */ /* 0x000fe20000000800 */
[----:B------:R-:W-:Y:S01]  /*c6c0*/  @!PT LDS RZ, [RZ] ;  /* 0x00000000fffff984 */ /* 0x000fe20000000800 */
[----:B------:R-:W-:Y:S01]  /*c6d0*/  @!PT LDS RZ, [RZ] ;  /* 0x00000000fffff984 */ /* 0x000fe20000000800 */
[----:B------:R-:W-:Y:S04]  /*c6e0*/  LDGSTS.E [R0+0x10000], desc[UR10][R164.64], !P4 ;  /* 0x10000000a4007fae */ /* 0x000fe8000e12184a */
[----:B------:R1:W-:Y:S04]  /*c6f0*/  LDGSTS.E [R0+0x10080], desc[UR10][R134.64], !P4 ;  /* 0x1008000086007fae */ /* 0x0003e8000e12184a */
[----:B------:R-:W-:Y:S04]  /*c700*/  LDGSTS.E [R0+0x10100], desc[UR10][R136.64], !P4 ;  /* 0x1010000088007fae */ /* 0x000fe8000e12184a */
[----:B------:R-:W3:Y:S04]  /*c710*/  LDL.LU.64 R164, [R1+0xe30] ;  /* 0x000e300001a47983 */ /* 0x000ee80000300a00 */
[----:B------:R-:W4:Y:S01]  /*c720*/  LDL.LU.64 R146, [R1+0xe28] ;  /* 0x000e280001927983 */ /* 0x000f220000300a00 */
[----:B-1----:R-:W1:Y:S03]  /*c730*/  LDC R134, c[0x0][0x230] ;  /* 0x00008c00ff867b82 */ /* 0x002e660000000800 */
[----:B------:R-:W-:Y:S04]  /*c740*/  LDGSTS.E [R0+0x10180], desc[UR10][R138.64], !P4 ;  /* 0x101800008a007fae */ /* 0x000fe8000e12184a */
[----:B------:R-:W5:Y:S01]  /*c750*/  LDL.LU.64 R144, [R1+0xe20] ;  /* 0x000e200001907983 */ /* 0x000f620000300a00 */
[----:B------:R-:W1:Y:S03]  /*c760*/  LDC R135, c[0x0][0x230] ;  /* 0x00008c00ff877b82 */ /* 0x000e660000000800 */
[----:B------:R5:W-:Y:S04]  /*c770*/  LDGSTS.E [R0+0x10200], desc[UR10][R140.64], !P4 ;  /* 0x102000008c007fae */ /* 0x000be8000e12184a */
[----:B------:R-:W5:Y:S04]  /*c780*/  LDL.LU.64 R142, [R1+0xe18] ;  /* 0x000e1800018e7983 */ /* 0x000f680000300a00 */
[----:B------:R-:W-:Y:S04]  /*c790*/  LDGSTS.E [R0+0x10280], desc[UR10][R172.64], !P4 ;  /* 0x10280000ac007fae */ /* 0x000fe8000e12184a */
[----:B------:R-:W5:Y:S04]  /*c7a0*/  LDL.LU.64 R140, [R1+0xe10] ;  /* 0x000e1000018c7983 */ /* 0x000f680000300a00 */
[----:B------:R-:W5:Y:S04]  /*c7b0*/  LDL.LU.64 R138, [R1+0xe08] ;  /* 0x000e0800018a7983 */ /* 0x000f680000300a00 */
[----:B------:R-:W5:Y:S04]  /*c7c0*/  LDL.LU.64 R136, [R1+0xe00] ;  /* 0x000e000001887983 */ /* 0x000f680000300a00 */
[----:B------:R-:W5:Y:S04]  /*c7d0*/  LDL.LU.64 R212, [R1+0xdf8] ;  /* 0x000df80001d47983 */ /* 0x000f680000300a00 */
[----:B------:R-:W5:Y:S04]  /*c7e0*/  LDL.LU.64 R180, [R1+0xdf0] ;  /* 0x000df00001b47983 */ /* 0x000f680000300a00 */
[----:B------:R-:W5:Y:S04]  /*c7f0*/  LDL.LU.64 R178, [R1+0xde8] ;  /* 0x000de80001b27983 */ /* 0x000f680000300a00 */
[----:B------:R-:W5:Y:S04]  /*c800*/  LDL.LU.64 R176, [R1+0xde0] ;  /* 0x000de00001b07983 */ /* 0x000f680000300a00 */
[----:B------:R-:W5:Y:S04]  /*c810*/  LDL.LU.64 R174, [R1+0xaf0] ;  /* 0x000af00001ae7983 */ /* 0x000f680000300a00 */
[----:B------:R-:W-:Y:S04]  /*c820*/  LDGSTS.E [R0+0x10300], desc[UR10][R170.64], !P4 ;  /* 0x10300000aa007fae */ /* 0x000fe8000e12184a */
[----:B------:R-:W5:Y:S04]  /*c830*/  LDL.LU.64 R172, [R1+0x8d8] ;  /* 0x0008d80001ac7983 */ /* 0x000f680000300a00 */
[----:B------:R-:W-:Y:S04]  /*c840*/  LDGSTS.E [R0+0x10380], desc[UR10][R168.64], !P4 ;  /* 0x10380000a8007fae */ /* 0x000fe8000e12184a */
[----:B------:R-:W5:Y:S04]  /*c850*/  LDL.LU.64 R170, [R1+0x8d0] ;  /* 0x0008d00001aa7983 */ /* 0x000f680000300a00 */
[----:B------:R-:W-:Y:S04]  /*c860*/  LDGSTS.E [R0+0x10400], desc[UR10][R148.64], !P4 ;  /* 0x1040000094007fae */ /* 0x000fe8000e12184a */
[----:B------:R-:W5:Y:S04]  /*c870*/  LDL.LU.64 R168, [R1+0x8c8] ;  /* 0x0008c80001a87983 */ /* 0x000f680000300a00 */
[----:B------:R-:W-:Y:S04]  /*c880*/  LDGSTS.E [R0+0x10480], desc[UR10][R150.64], !P4 ;  /* 0x1048000096007fae */ /* 0x000fe8000e12184a */
[----:B------:R-:W-:Y:S04]  /*c890*/  LDGSTS.E [R0+0x10500], desc[UR10][R152.64], !P4 ;  /* 0x1050000098007fae */ /* 0x000fe8000e12184a */
[----:B------:R-:W-:Y:S04]  /*c8a0*/  LDGSTS.E [R0+0x10580], desc[UR10][R154.64], !P4 ;  /* 0x105800009a007fae */ /* 0x000fe8000e12184a */
[----:B------:R-:W-:Y:S04]  /*c8b0*/  LDGSTS.E [R0+0x10600], desc[UR10][R156.64], !P4 ;  /* 0x106000009c007fae */ /* 0x000fe8000e12184a */
[----:B------:R-:W-:Y:S04]  /*c8c0*/  LDGSTS.E [R0+0x10680], desc[UR10][R158.64], !P4 ;  /* 0x106800009e007fae */ /* 0x000fe8000e12184a */
[----:B------:R-:W-:Y:S04]  /*c8d0*/  LDGSTS.E [R0+0x10700], desc[UR10][R160.64], !P4 ;  /* 0x10700000a0007fae */ /* 0x000fe8000e12184a */
[----:B------:R1:W-:Y:S01]  /*c8e0*/  LDGSTS.E [R0+0x10780], desc[UR10][R162.64], !P4 ;  /* 0x10780000a2007fae */ /* 0x0003e2000e12184a */
[----:B--2---:R-:W-:-:S05]  /*c8f0*/  IMAD.WIDE R166, R3, 0x4, R166 ;  /* 0x0000000403a67825 */ /* 0x004fca00078e02a6 */
[----:B------:R2:W-:Y:S04]  /*c900*/  STL.64 [R1+0x1388], R166 ;  /* 0x001388a601007387 */ /* 0x0005e80000100a00 */
[----:B------:R2:W-:Y:S01]  /*c910*/  LDGSTS.E [R0+0x12000], desc[UR10][R166.64], !P5 ;  /* 0x12000000a6007fae */ /* 0x0005e2000e92184a */
[----:B---3--:R-:W-:-:S04]  /*c920*/  IMAD.WIDE R164, R3, 0x4, R164 ;  /* 0x0000000403a47825 */ /* 0x008fc800078e02a4 */
[C---:B----4-:R-:W-:Y:S01]  /*c930*/  IMAD.WIDE R146, R3.reuse, 0x4, R146 ;  /* 0x0000000403927825 */ /* 0x050fe200078e0292 */
[----:B------:R3:W-:Y:S03]  /*c940*/  STL.64 [R1+0x1390], R164 ;  /* 0x001390a401007387 */ /* 0x0007e60000100a00 */
[C---:B-----5:R-:W-:Y:S01]  /*c950*/  IMAD.WIDE R144, R3.reuse, 0x4, R144 ;  /* 0x0000000403907825 */ /* 0x060fe200078e0290 */
        /* <DEDUP_REMOVED lines=24> */
[----:B------:R1:W-:Y:S04]  /*cae0*/  STL.64 [R1+0x13f8], R150 ;  /* 0x0013f89601007387 */ /* 0x0003e80000100a00 */
[----:B------:R1:W-:Y:S04]  /*caf0*/  STL.64 [R1+0x1400], R148 ;  /* 0x0014009401007387 */ /* 0x0003e80000100a00 */
[----:B------:R1:W-:Y:S04]  /*cb00*/  LDGSTS.E [R0+0x12080], desc[UR10][R164.64], !P5 ;  /* 0x12080000a4007fae */ /* 0x0003e8000e92184a */
[----:B--2---:R-:W2:Y:S04]  /*cb10*/  LDL.LU.64 R166, [R1+0x7c0] ;  /* 0x0007c00001a67983 */ /* 0x004ea80000300a00 */
[----:B------:R2:W-:Y:S04]  /*cb20*/  LDGSTS.E [R0+0x12100], desc[UR10][R146.64], !P5 ;  /* 0x1210000092007fae */ /* 0x0005e8000e92184a */
[----:B---3--:R-:W3:Y:S04]  /*cb30*/  LDL.LU.64 R164, [R1+0x7b8] ;  /* 0x0007b80001a47983 */ /* 0x008ee80000300a00 */
[----:B------:R3:W-:Y:S04]  /*cb40*/  LDGSTS.E [R0+0x12180], desc[UR10][R144.64], !P5 ;  /* 0x1218000090007fae */ /* 0x0007e8000e92184a */
[----:B----4-:R-:W4:Y:S04]  /*cb50*/  LDL.LU.64 R146, [R1+0x7b0] ;  /* 0x0007b00001927983 */ /* 0x010f280000300a00 */
[----:B------:R4:W-:Y:S04]  /*cb60*/  LDGSTS.E [R0+0x12200], desc[UR10][R142.64], !P5 ;  /* 0x122000008e007fae */ /* 0x0009e8000e92184a */
[----:B-----5:R-:W5:Y:S04]  /*cb70*/  LDL.LU.64 R144, [R1+0x7a8] ;  /* 0x0007a80001907983 */ /* 0x020f680000300a00 */
[----:B------:R5:W-:Y:S04]  /*cb80*/  LDGSTS.E [R0+0x12280], desc[UR10][R140.64], !P5 ;  /* 0x122800008c007fae */ /* 0x000be8000e92184a */
[----:B------:R-:W5:Y:S04]  /*cb90*/  LDL.LU.64 R142, [R1+0x7a0] ;  /* 0x0007a000018e7983 */ /* 0x000f680000300a00 */
[----:B------:R5:W-:Y:S04]  /*cba0*/  LDGSTS.E [R0+0x12300], desc[UR10][R138.64], !P5 ;  /* 0x123000008a007fae */ /* 0x000be8000e92184a */
[----:B------:R-:W5:Y:S04]  /*cbb0*/  LDL.LU.64 R140, [R1+0x798] ;  /* 0x00079800018c7983 */ /* 0x000f680000300a00 */
[----:B------:R5:W-:Y:S04]  /*cbc0*/  LDGSTS.E [R0+0x12380], desc[UR10][R136.64], !P5 ;  /* 0x1238000088007fae */ /* 0x000be8000e92184a */
[----:B------:R-:W5:Y:S04]  /*cbd0*/  LDL.LU.64 R138, [R1+0x790] ;  /* 0x00079000018a7983 */ /* 0x000f680000300a00 */
[----:B------:R5:W-:Y:S04]  /*cbe0*/  LDGSTS.E [R0+0x12400], desc[UR10][R162.64], !P5 ;  /* 0x12400000a2007fae */ /* 0x000be8000e92184a */
[----:B-1----:R-:W5:Y:S04]  /*cbf0*/  LDL.LU.64 R136, [R1+0x788] ;  /* 0x0007880001887983 */ /* 0x002f680000300a00 */
        /* <DEDUP_REMOVED lines=8> */
[----:B------:R1:W-:Y:S04]  /*cc80*/  LDGSTS.E [R0+0x12480], desc[UR10][R160.64], !P5 ;  /* 0x12480000a0007fae */ /* 0x0003e8000e92184a */
[----:B------:R1:W-:Y:S04]  /*cc90*/  LDGSTS.E [R0+0x12500], desc[UR10][R158.64], !P5 ;  /* 0x125000009e007fae */ /* 0x0003e8000e92184a */
[----:B------:R1:W-:Y:S04]  /*cca0*/  LDGSTS.E [R0+0x12580], desc[UR10][R156.64], !P5 ;  /* 0x125800009c007fae */ /* 0x0003e8000e92184a */
[----:B------:R1:W-:Y:S04]  /*ccb0*/  LDGSTS.E [R0+0x12600], desc[UR10][R154.64], !P5 ;  /* 0x126000009a007fae */ /* 0x0003e8000e92184a */
[----:B------:R1:W-:Y:S04]  /*ccc0*/  LDGSTS.E [R0+0x12680], desc[UR10][R152.64], !P5 ;  /* 0x1268000098007fae */ /* 0x0003e8000e92184a */
[----:B------:R1:W-:Y:S04]  /*ccd0*/  LDGSTS.E [R0+0x12700], desc[UR10][R150.64], !P5 ;  /* 0x1270000096007fae */ /* 0x0003e8000e92184a */
[----:B------:R1:W-:Y:S01]  /*cce0*/  LDGSTS.E [R0+0x12780], desc[UR10][R148.64], !P5 ;  /* 0x1278000094007fae */ /* 0x0003e2000e92184a */
[----:B--2---:R-:W-:-:S04]  /*ccf0*/  IMAD.WIDE R166, R3, 0x4, R166 ;  /* 0x0000000403a67825 */ /* 0x004fc800078e02a6 */
[C---:B---3--:R-:W-:Y:S01]  /*cd00*/  IMAD.WIDE R164, R3.reuse, 0x4, R164 ;  /* 0x0000000403a47825 */ /* 0x048fe200078e02a4 */
[----:B------:R2:W-:Y:S03]  /*cd10*/  STL.64 [R1+0x1500], R166 ;  /* 0x001500a601007387 */ /* 0x0005e60000100a00 */
        /* <DEDUP_REMOVED lines=28> */
[----:B------:R1:W-:Y:S04]  /*cee0*/  LDGSTS.E [R0+0x14000], desc[UR10][R166.64], !P6 ;  /* 0x14000000a6007fae */ /* 0x0003e8000f12184a */
[----:B------:R1:W-:Y:S04]  /*cef0*/  STL.64 [R1+0x1578], R148 ;  /* 0x0015789401007387 */ /* 0x0003e80000100a00 */
[----:B------:R1:W-:Y:S04]  /*cf00*/  LDGSTS.E [R0+0x14080], desc[UR10][R164.64], !P6 ;  /* 0x14080000a4007fae */ /* 0x0003e8000f12184a */
[----:B--2---:R-:W1:Y:S04]  /*cf10*/  LDL.LU.64 R166, [R1+0x640] ;  /* 0x0006400001a67983 */ /* 0x004e680000300a00 */
[----:B------:R2:W-:Y:S04]  /*cf20*/  LDGSTS.E [R0+0x14100], desc[UR10][R146.64], !P6 ;  /* 0x1410000092007fae */ /* 0x0005e8000f12184a */
[----:B---3--:R-:W3:Y:S04]  /*cf30*/  LDL.LU.64 R164, [R1+0x638] ;  /* 0x0006380001a47983 */ /* 0x008ee80000300a00 */
[----:B------:R2:W-:Y:S04]  /*cf40*/  LDGSTS.E [R0+0x14180], desc[UR10][R144.64], !P6 ;  /* 0x1418000090007fae */ /* 0x0005e8000f12184a */
[----:B----4-:R-:W2:Y:S04]  /*cf50*/  LDL.LU.64 R146, [R1+0x630] ;  /* 0x0006300001927983 */ /* 0x010ea80000300a00 */
[----:B------:R4:W-:Y:S04]  /*cf60*/  LDGSTS.E [R0+0x14200], desc[UR10][R142.64], !P6 ;  /* 0x142000008e007fae */ /* 0x0009e8000f12184a */
[----:B-----5:R-:W5:Y:S04]  /*cf70*/  LDL.LU.64 R144, [R1+0x628] ;  /* 0x0006280001907983 */ /* 0x020f680000300a00 */
[----:B------:R4:W-:Y:S04]  /*cf80*/  LDGSTS.E [R0+0x14280], desc[UR10][R140.64], !P6 ;  /* 0x142800008c007fae */ /* 0x0009e8000f12184a */
[----:B------:R-:W4:Y:S04]  /*cf90*/  LDL.LU.64 R142, [R1+0x620] ;  /* 0x00062000018e7983 */ /* 0x000f280000300a00 */
[----:B------:R4:W-:Y:S04]  /*cfa0*/  LDGSTS.E [R0+0x14300], desc[UR10][R138.64], !P6 ;  /* 0x143000008a007fae */ /* 0x0009e8000f12184a */
[----:B------:R-:W4:Y:S04]  /*cfb0*/  LDL.LU.64 R140, [R1+0x618] ;  /* 0x00061800018c7983 */ /* 0x000f280000300a00 */
[----:B------:R4:W-:Y:S04]  /*cfc0*/  LDGSTS.E [R0+0x14380], desc[UR10][R136.64], !P6 ;  /* 0x1438000088007fae */ /* 0x0009e8000f12184a */
[----:B------:R-:W4:Y:S04]  /*cfd0*/  LDL.LU.64 R138, [R1+0x610] ;  /* 0x00061000018a7983 */ /* 0x000f280000300a00 */
[----:B------:R4:W-:Y:S04]  /*cfe0*/  LDGSTS.E [R0+0x14400], desc[UR10][R162.64], !P6 ;  /* 0x14400000a2007fae */ /* 0x0009e8000f12184a */
[----:B------:R-:W4:Y:S04]  /*cff0*/  LDL.LU.64 R136, [R1+0x608] ;  /* 0x0006080001887983 */ /* 0x000f280000300a00 */
        /* <DEDUP_REMOVED lines=8> */
[----:B------:R4:W-:Y:S04]  /*d080*/  LDGSTS.E [R0+0x14480], desc[UR10][R160.64], !P6 ;  /* 0x14480000a0007fae */ /* 0x0009e8000f12184a */
[----:B------:R4:W-:Y:S04]  /*d090*/  LDGSTS.E [R0+0x14500], desc[UR10][R158.64], !P6 ;  /* 0x145000009e007fae */ /* 0x0009e8000f12184a */
[----:B------:R4:W-:Y:S04]  /*d0a0*/  LDGSTS.E [R0+0x14580], desc[UR10][R156.64], !P6 ;  /* 0x145800009c007fae */ /* 0x0009e8000f12184a */
[----:B------:R4:W-:Y:S04]  /*d0b0*/  LDGSTS.E [R0+0x14600], desc[UR10][R154.64], !P6 ;  /* 0x146000009a007fae */ /* 0x0009e8000f12184a */
[----:B------:R4:W-:Y:S04]  /*d0c0*/  LDGSTS.E [R0+0x14680], desc[UR10][R152.64], !P6 ;  /* 0x1468000098007fae */ /* 0x0009e8000f12184a */
[----:B------:R4:W-:Y:S04]  /*d0d0*/  LDGSTS.E [R0+0x14700], desc[UR10][R150.64], !P6 ;  /* 0x1470000096007fae */ /* 0x0009e8000f12184a */
[----:B------:R4:W-:Y:S01]  /*d0e0*/  LDGSTS.E [R0+0x14780], desc[UR10][R148.64], !P6 ;  /* 0x1478000094007fae */ /* 0x0009e2000f12184a */
[----:B-1----:R-:W-:-:S04]  /*d0f0*/  IMAD.WIDE R166, R3, 0x4, R166 ;  /* 0x0000000403a67825 */ /* 0x002fc800078e02a6 */
[C---:B---3--:R-:W-:Y:S01]  /*d100*/  IMAD.WIDE R164, R3.reuse, 0x4, R164 ;  /* 0x0000000403a47825 */ /* 0x048fe200078e02a4 */
[----:B------:R1:W-:Y:S03]  /*d110*/  STL.64 [R1+0x1680], R166 ;  /* 0x001680a601007387 */ /* 0x0003e60000100a00 */
[C---:B--2---:R-:W-:Y:S01]  /*d120*/  IMAD.WIDE R146, R3.reuse, 0x4, R146 ;  /* 0x0000000403927825 */ /* 0x044fe200078e0292 */
[----:B------:R2:W-:Y:S03]  /*d130*/  STL.64 [R1+0x1688], R164 ;  /* 0x001688a401007387 */ /* 0x0005e60000100a00 */
[C---:B-----5:R-:W-:Y:S01]  /*d140*/  IMAD.WIDE R144, R3.reuse, 0x4, R144 ;  /* 0x0000000403907825 */ /* 0x060fe200078e0290 */
[----:B------:R3:W-:Y:S03]  /*d150*/  STL.64 [R1+0x1690], R146 ;  /* 0x0016909201007387 */ /* 0x0007e60000100a00 */
[C---:B----4-:R-:W-:Y:S01]  /*d160*/  IMAD.WIDE R142, R3.reuse, 0x4, R142 ;  /* 0x00000004038e7825 */ /* 0x050fe200078e028e */
        /* <DEDUP_REMOVED lines=26> */
[----:B-1----:R-:W5:Y:S04]  /*d310*/  LDL.LU.64 R166, [R1+0x4c0] ;  /* 0x0004c00001a67983 */ /* 0x002f680000300a00 */
[----:B------:R1:W-:Y:S04]  /*d320*/  LDGSTS.E [R0+0x16100], desc[UR10][R146.64], !P1 ;  /* 0x1610000092007fae */ /* 0x0003e8000c92184a */
[----:B--2---:R-:W2:Y:S04]  /*d330*/  LDL.LU.64 R164, [R1+0x4b8] ;  /* 0x0004b80001a47983 */ /* 0x004ea80000300a00 */
[----:B------:R1:W-:Y:S04]  /*d340*/  LDGSTS.E [R0+0x16180], desc[UR10][R144.64], !P1 ;  /* 0x1618000090007fae */ /* 0x0003e8000c92184a */
[----:B---3--:R-:W1:Y:S04]  /*d350*/  LDL.LU.64 R146, [R1+0x4b0] ;  /* 0x0004b00001927983 */ /* 0x008e680000300a00 */
[----:B------:R3:W-:Y:S04]  /*d360*/  LDGSTS.E [R0+0x16200], desc[UR10][R142.64], !P1 ;  /* 0x162000008e007fae */ /* 0x0007e8000c92184a */
[----:B----4-:R-:W4:Y:S04]  /*d370*/  LDL.LU.64 R144, [R1+0x4a8] ;  /* 0x0004a80001907983 */ /* 0x010f280000300a00 */
[----:B------:R3:W-:Y:S04]  /*d380*/  LDGSTS.E [R0+0x16280], desc[UR10][R140.64], !P1 ;  /* 0x162800008c007fae */ /* 0x0007e8000c92184a */
[----:B-----5:R-:W3:Y:S04]  /*d390*/  LDL.LU.64 R142, [R1+0x4a0] ;  /* 0x0004a000018e7983 */ /* 0x020ee80000300a00 */
[----:B------:R5:W-:Y:S04]  /*d3a0*/  LDGSTS.E [R0+0x16300], desc[UR10][R138.64], !P1 ;  /* 0x163000008a007fae */ /* 0x000be8000c92184a */
[----:B------:R-:W5:Y:S04]  /*d3b0*/  LDL.LU.64 R140, [R1+0x498] ;  /* 0x00049800018c7983 */ /* 0x000f680000300a00 */
[----:B------:R5:W-:Y:S04]  /*d3c0*/  LDGSTS.E [R0+0x16380], desc[UR10][R136.64], !P1 ;  /* 0x1638000088007fae */ /* 0x000be8000c92184a */
[----:B------:R-:W5:Y:S04]  /*d3d0*/  LDL.LU.64 R138, [R1+0x490] ;  /* 0x00049000018a7983 */ /* 0x000f680000300a00 */
[----:B------:R5:W-:Y:S04]  /*d3e0*/  LDGSTS.E [R0+0x16400], desc[UR10][R162.64], !P1 ;  /* 0x16400000a2007fae */ /* 0x000be8000c92184a */
        /* <DEDUP_REMOVED lines=16> */
[----:B------:R-:W-:-:S04]  /*d4f0*/  IMAD.WIDE R166, R3, 0x4, R166 ;  /* 0x0000000403a67825 */ /* 0x000fc800078e02a6 */
[C---:B--2---:R-:W-:Y:S01]  /*d500*/  IMAD.WIDE R164, R3.reuse, 0x4, R164 ;  /* 0x0000000403a47825 */ /* 0x044fe200078e02a4 */
[----:B------:R2:W-:Y:S03]  /*d510*/  STL.64 [R1+0x1780], R166 ;  /* 0x001780a601007387 */ /* 0x0005e60000100a00 */
[C---:B-1----:R-:W-:Y:S01]  /*d520*/  IMAD.WIDE R146, R3.reuse, 0x4, R146 ;  /* 0x0000000403927825 */ /* 0x042fe200078e0292 */
[----:B------:R1:W-:Y:S03]  /*d530*/  STL.64 [R1+0x1788], R164 ;  /* 0x001788a401007387 */ /* 0x0003e60000100a00 */
[C---:B----4-:R-:W-:Y:S01]  /*d540*/  IMAD.WIDE R144, R3.reuse, 0x4, R144 ;  /* 0x0000000403907825 */ /* 0x050fe200078e0290 */
[----:B------:R4:W-:Y:S03]  /*d550*/  STL.64 [R1+0x1790], R146 ;  /* 0x0017909201007387 */ /* 0x0009e60000100a00 */
[C---:B---3--:R-:W-:Y:S01]  /*d560*/  IMAD.WIDE R142, R3.reuse, 0x4, R142 ;  /* 0x00000004038e7825 */ /* 0x048fe200078e028e */
        /* <DEDUP_REMOVED lines=26> */
[----:B--2---:R-:W2:Y:S04]  /*d710*/  LDL.LU.64 R166, [R1+0x340] ;  /* 0x0003400001a67983 */ /* 0x004ea80000300a00 */
[----:B------:R-:W-:Y:S04]  /*d720*/  LDGSTS.E [R0+0x18100], desc[UR10][R146.64], !P2 ;  /* 0x1810000092007fae */ /* 0x000fe8000d12184a */
[----:B-1----:R-:W2:Y:S04]  /*d730*/  LDL.LU.64 R164, [R1+0x338] ;  /* 0x0003380001a47983 */ /* 0x002ea80000300a00 */
[----:B------:R-:W-:Y:S04]  /*d740*/  LDGSTS.E [R0+0x18180], desc[UR10][R144.64], !P2 ;  /* 0x1818000090007fae */ /* 0x000fe8000d12184a */
[----:B----4-:R-:W4:Y:S04]  /*d750*/  LDL.LU.64 R146, [R1+0x330] ;  /* 0x0003300001927983 */ /* 0x010f280000300a00 */
[----:B------:R-:W-:Y:S04]  /*d760*/  LDGSTS.E [R0+0x18200], desc[UR10][R142.64], !P2 ;  /* 0x182000008e007fae */ /* 0x000fe8000d12184a */
[----:B---3--:R-:W3:Y:S04]  /*d770*/  LDL.LU.64 R144, [R1+0x328] ;  /* 0x0003280001907983 */ /* 0x008ee80000300a00 */
[----:B------:R-:W-:Y:S04]  /*d780*/  LDGSTS.E [R0+0x18280], desc[UR10][R140.64], !P2 ;  /* 0x182800008c007fae */ /* 0x000fe8000d12184a */
[----:B-----5:R-:W5:Y:S04]  /*d790*/  LDL.LU.64 R142, [R1+0x320] ;  /* 0x00032000018e7983 */ /* 0x020f680000300a00 */
[----:B------:R-:W-:Y:S04]  /*d7a0*/  LDGSTS.E [R0+0x18300], desc[UR10][R138.64], !P2 ;  /* 0x183000008a007fae */ /* 0x000fe8000d12184a */
[----:B------:R-:W5:Y:S04]  /*d7b0*/  LDL.LU.64 R140, [R1+0x318] ;  /* 0x00031800018c7983 */ /* 0x000f680000300a00 */
[----:B------:R-:W-:Y:S04]  /*d7c0*/  LDGSTS.E [R0+0x18380], desc[UR10][R136.64], !P2 ;  /* 0x1838000088007fae */ /* 0x000fe8000d12184a */
        /* <DEDUP_REMOVED lines=19> */
[C---:B------:R-:W-:Y:S01]  /*d900*/  IMAD.WIDE R164, R3.reuse, 0x4, R164 ;  /* 0x0000000403a47825 */ /* 0x040fe200078e02a4 */
[----:B------:R2:W-:Y:S03]  /*d910*/  STL.64 [R1+0x1880], R166 ;  /* 0x001880a601007387 */ /* 0x0005e60000100a00 */
[C---:B----4-:R-:W-:Y:S01]  /*d920*/  IMAD.WIDE R162, R3.reuse, 0x4, R146 ;  /* 0x0000000403a27825 */ /* 0x050fe200078e0292 */
[----:B------:R-:W-:Y:S03]  /*d930*/  STL.64 [R1+0x1a58], R164 ;  /* 0x001a58a401007387 */ /* 0x000fe60000100a00 */
[C---:B---3--:R-:W-:Y:S01]  /*d940*/  IMAD.WIDE R160, R3.reuse, 0x4, R144 ;  /* 0x0000000403a07825 */ /* 0x048fe200078e0290 */
[----:B------:R-:W-:Y:S03]  /*d950*/  STL.64 [R1+0x1a50], R162 ;  /* 0x001a50a201007387 */ /* 0x000fe60000100a00 */
[C---:B-----5:R-:W-:Y:S01]  /*d960*/  IMAD.WIDE R158, R3.reuse, 0x4, R142 ;  /* 0x00000004039e7825 */ /* 0x060fe200078e028e */
[----:B------:R-:W-:Y:S03]  /*d970*/  STL.64 [R1+0x1a48], R160 ;  /* 0x001a48a001007387 */ /* 0x000fe60000100a00 */
[C---:B-1----:R-:W-:Y:S01]  /*d980*/  IMAD.WIDE R156, R3.reuse, 0x4, R140 ;  /* 0x00000004039c7825 */ /* 0x042fe200078e028c */
[----:B------:R-:W-:Y:S03]  /*d990*/  STL.64 [R1+0x1a40], R158 ;  /* 0x001a409e01007387 */ /* 0x000fe60000100a00 */
[C---:B------:R-:W-:Y:S01]  /*d9a0*/  IMAD.WIDE R154, R3.reuse, 0x4, R138 ;  /* 0x00000004039a7825 */ /* 0x040fe200078e028a */
[----:B------:R-:W-:Y:S03]  /*d9b0*/  STL.64 [R1+0x1a38], R156 ;  /* 0x001a389c01007387 */ /* 0x000fe60000100a00 */
[C---:B------:R-:W-:Y:S01]  /*d9c0*/  IMAD.WIDE R152, R3.reuse, 0x4, R136 ;  /* 0x0000000403987825 */ /* 0x040fe200078e0288 */
[----:B------:R-:W-:Y:S03]  /*d9d0*/  STL.64 [R1+0x1a30], R154 ;  /* 0x001a309a01007387 */ /* 0x000fe60000100a00 */
[C---:B------:R-:W-:Y:S01]  /*d9e0*/  IMAD.WIDE R146, R3.reuse, 0x4, R212 ;  /* 0x0000000403927825 */ /* 0x040fe200078e02d4 */
[----:B------:R-:W-:Y:S03]  /*d9f0*/  STL.64 [R1+0x1a28], R152 ;  /* 0x001a289801007387 */ /* 0x000fe60000100a00 */
[C---:B------:R-:W-:Y:S01]  /*da00*/  IMAD.WIDE R144, R3.reuse, 0x4, R180 ;  /* 0x0000000403907825 */ /* 0x040fe200078e02b4 */
[----:B------:R1:W-:Y:S03]  /*da10*/  STL.64 [R1+0x1a20], R146 ;  /* 0x001a209201007387 */ /* 0x0003e60000100a00 */
[C---:B------:R-:W-:Y:S01]  /*da20*/  IMAD.WIDE R150, R3.reuse, 0x4, R178 ;  /* 0x0000000403967825 */ /* 0x040fe200078e02b2 */
[----:B------:R3:W-:Y:S03]  /*da30*/  STL.64 [R1+0x1a18], R144 ;  /* 0x001a189001007387 */ /* 0x0007e60000100a00 */
[C---:B------:R-:W-:Y:S01]  /*da40*/  IMAD.WIDE R148, R3.reuse, 0x4, R176 ;  /* 0x0000000403947825 */ /* 0x040fe200078e02b0 */
[----:B------:R-:W-:Y:S03]  /*da50*/  STL.64 [R1+0x1a10], R150 ;  /* 0x001a109601007387 */ /* 0x000fe60000100a00 */
[C---:B------:R-:W-:Y:S01]  /*da60*/  IMAD.WIDE R142, R3.reuse, 0x4, R174 ;  /* 0x00000004038e7825 */ /* 0x040fe200078e02ae */
[----:B------:R-:W-:Y:S04]  /*da70*/  STL.64 [R1+0x1a08], R148 ;  /* 0x001a089401007387 */ /* 0x000fe80000100a00 */
[----:B------:R4:W-:Y:S04]  /*da80*/  STL.64 [R1+0x1a00], R142 ;  /* 0x001a008e01007387 */ /* 0x0009e80000100a00 */
[----:B------:R-:W5:Y:S01]  /*da90*/  LDL.LU.64 R180, [R1+0x1c0] ;  /* 0x0001c00001b47983 */ /* 0x000f620000300a00 */
[----:B------:R-:W-:-:S03]  /*daa0*/  IMAD.WIDE R140, R3, 0x4, R172 ;  /* 0x00000004038c7825 */ /* 0x000fc600078e02ac */
[----:B------:R5:W-:Y:S01]  /*dab0*/  LDGSTS.E [R0+0x1a000], desc[UR10][R166.64], !P3 ;  /* 0x1a000000a6007fae */ /* 0x000be2000d92184a */
[----:B------:R-:W-:-:S04]  /*dac0*/  IMAD.WIDE R138, R3, 0x4, R170 ;  /* 0x00000004038a7825 */ /* 0x000fc800078e02aa */
[C---:B------:R-:W-:Y:S01]  /*dad0*/  IMAD.WIDE R136, R3.reuse, 0x4, R168 ;  /* 0x0000000403887825 */ /* 0x040fe200078e02a8 */
[----:B------:R4:W-:Y:S04]  /*dae0*/  STL.64 [R1+0x19f8], R140 ;  /* 0x0019f88c01007387 */ /* 0x0009e80000100a00 */
[----:B------:R4:W-:Y:S04]  /*daf0*/  STL.64 [R1+0x19f0], R138 ;  /* 0x0019f08a01007387 */ /* 0x0009e80000100a00 */
[----:B------:R-:W5:Y:S04]  /*db00*/  LDL.LU.64 R178, [R1+0x1b8] ;  /* 0x0001b80001b27983 */ /* 0x000f680000300a00 */
[----:B------:R-:W-:Y:S04]  /*db10*/  LDGSTS.E [R0+0x1a080], desc[UR10][R164.64], !P3 ;  /* 0x1a080000a4007fae */ /* 0x000fe8000d92184a */
[----:B------:R5:W-:Y:S04]  /*db20*/  STL.64 [R1+0x19e8], R136 ;  /* 0x0019e88801007387 */ /* 0x000be80000100a00 */
[----:B------:R5:W-:Y:S04]  /*db30*/  LDGSTS.E [R0+0x1a100], desc[UR10][R162.64], !P3 ;  /* 0x1a100000a2007fae */ /* 0x000be8000d92184a */
[----:B------:R-:W5:Y:S04]  /*db40*/  LDL.LU.64 R176, [R1+0x1b0] ;  /* 0x0001b00001b07983 */ /* 0x000f680000300a00 */
        /* <DEDUP_REMOVED lines=9> */
[----:B--2---:R-:W2:Y:S04]  /*dbe0*/  LDL.LU.64 R166, [R1+0x188] ;  /* 0x0001880001a67983 */ /* 0x004ea80000300a00 */
[----:B------:R-:W-:Y:S04]  /*dbf0*/  LDGSTS.E [R0+0x1a400], desc[UR10][R146.64], !P3 ;  /* 0x1a40000092007fae */ /* 0x000fe8000d92184a */
[----:B------:R-:W-:Y:S04]  /*dc00*/  LDGSTS.E [R0+0x1a480], desc[UR10][R144.64], !P3 ;  /* 0x1a48000090007fae */ /* 0x000fe8000d92184a */
[----:B------:R2:W-:Y:S04]  /*dc10*/  LDGSTS.E [R0+0x1a500], desc[UR10][R150.64], !P3 ;  /* 0x1a50000096007fae */ /* 0x0005e8000d92184a */
[----:B-1----:R-:W2:Y:S04]  /*dc20*/  LDL.LU.64 R146, [R1+0x180] ;  /* 0x0001800001927983 */ /* 0x002ea80000300a00 */
[----:B---3--:R-:W3:Y:S04]  /*dc30*/  LDL.LU.64 R144, [R1+0x178] ;  /* 0x0001780001907983 */ /* 0x008ee80000300a00 */
[----:B------:R-:W3:Y:S04]  /*dc40*/  LDL.LU.64 R164, [R1+0x170] ;  /* 0x0001700001a47983 */ /* 0x000ee80000300a00 */
[----:B------:R-:W3:Y:S04]  /*dc50*/  LDL.LU.64 R212, [R1+0x168] ;  /* 0x0001680001d47983 */ /* 0x000ee80000300a00 */
[----:B------:R1:W-:Y:S04]  /*dc60*/  LDGSTS.E [R0+0x1a580], desc[UR10][R148.64], !P3 ;  /* 0x1a58000094007fae */ /* 0x0003e8000d92184a */
[----:B------:R-:W-:Y:S04]  /*dc70*/  LDGSTS.E [R0+0x1a600], desc[UR10][R142.64], !P3 ;  /* 0x1a6000008e007fae */ /* 0x000fe8000d92184a */
[----:B------:R-:W-:Y:S04]  /*dc80*/  LDGSTS.E [R0+0x1a680], desc[UR10][R140.64], !P3 ;  /* 0x1a6800008c007fae */ /* 0x000fe8000d92184a */
[----:B------:R-:W-:Y:S04]  /*dc90*/  LDGSTS.E [R0+0x1a700], desc[UR10][R138.64], !P3 ;  /* 0x1a7000008a007fae */ /* 0x000fe8000d92184a */
[----:B----4-:R-:W4:Y:S04]  /*dca0*/  LDL.LU.64 R142, [R1+0x160] ;  /* 0x00016000018e7983 */ /* 0x010f280000300a00 */
[----:B------:R-:W4:Y:S04]  /*dcb0*/  LDL.LU.64 R140, [R1+0x158] ;  /* 0x00015800018c7983 */ /* 0x000f280000300a00 */
[----:B------:R-:W4:Y:S04]  /*dcc0*/  LDL.LU.64 R138, [R1+0x150] ;  /* 0x00015000018a7983 */ /* 0x000f280000300a00 */
[----:B------:R-:W-:Y:S01]  /*dcd0*/  LDGSTS.E [R0+0x1a780], desc[UR10][R136.64], !P3 ;  /* 0x1a78000088007fae */ /* 0x000fe2000d92184a */
[----:B-----5:R-:W-:-:S05]  /*dce0*/  IMAD.WIDE R180, R3, 0x4, R180 ;  /* 0x0000000403b47825 */ /* 0x020fca00078e02b4 */
[----:B------:R5:W-:Y:S04]  /*dcf0*/  STL.64 [R1+0x1a60], R180 ;  /* 0x001a60b401007387 */ /* 0x000be80000100a00 */
[----:B------:R-:W1:Y:S01]  /*dd00*/  LDL.LU.64 R136, [R1+0x148] ;  /* 0x0001480001887983 */ /* 0x000e620000300a00 */
[----:B------:R-:W-:-:S05]  /*dd10*/  IMAD.WIDE R178, R3, 0x4, R178 ;  /* 0x0000000403b27825 */ /* 0x000fca00078e02b2 */
[----:B------:R5:W-:Y:S01]  /*dd20*/  STL.64 [R1+0x29f8], R178 ;  /* 0x0029f8b201007387 */ /* 0x000be20000100a00 */
[----:B------:R-:W-:-:S04]  /*dd30*/  IMAD.WIDE R176, R3, 0x4, R176 ;  /* 0x0000000403b07825 */ /* 0x000fc800078e02b0 */
        /* <DEDUP_REMOVED lines=8> */
[----:B--2---:R-:W-:Y:S01]  /*ddc0*/  IMAD.WIDE R166, R3, 0x4, R166 ;  /* 0x0000000403a67825 */ /* 0x004fe200078e02a6 */
[----:B------:R2:W-:Y:S01]  /*ddd0*/  STL.64 [R1+0x29d0], R168 ;  /* 0x0029d0a801007387 */ /* 0x0005e20000100a00 */
[----:B------:R-:W-:-:S03]  /*dde0*/  ISETP.GE.U32.AND P4, PT, R5, 0x7fffffa8, PT ;  /* 0x7fffffa80500780c */ /* 0x000fc60003f86070 */
[----:B------:R2:W-:Y:S10]  /*ddf0*/  STL.64 [R1+0x29c8], R166 ;  /* 0x0029c8a601007387 */ /* 0x0005f40000100a00 */
[----:B------:R-:W-:Y:S01]  /*de00*/  LDGSTS.E [R0+0x1c000], desc[UR10][R180.64], !P4 ;  /* 0x1c000000b4007fae */ /* 0x000fe2000e12184a */
[----:B------:R-:W-:-:S03]  /*de10*/  IMAD.WIDE R162, R3, 0x4, R146 ;  /* 0x0000000403a27825 */ /* 0x000fc600078e0292 */
[----:B------:R-:W-:Y:S01]  /*de20*/  LDGSTS.E [R0+0x1c080], desc[UR10][R178.64], !P4 ;  /* 0x1c080000b2007fae */ /* 0x000fe2000e12184a */
[----:B---3--:R-:W-:-:S03]  /*de30*/  IMAD.WIDE R160, R3, 0x4, R144 ;  /* 0x0000000403a07825 */ /* 0x008fc600078e0290 */
[----:B------:R3:W-:Y:S01]  /*de40*/  STL.64 [R1+0x29c0], R162 ;  /* 0x0029c0a201007387 */ /* 0x0007e20000100a00 */
[----:B------:R-:W-:-:S03]  /*de50*/  IMAD.WIDE R158, R3, 0x4, R164 ;  /* 0x00000004039e7825 */ /* 0x000fc600078e02a4 */
[----:B------:R-:W-:Y:S01]  /*de60*/  LDGSTS.E [R0+0x1c100], desc[UR10][R176.64], !P4 ;  /* 0x1c100000b0007fae */ /* 0x000fe2000e12184a */
[----:B------:R-:W-:-:S03]  /*de70*/  IMAD.WIDE R156, R3, 0x4, R212 ;  /* 0x00000004039c7825 */ /* 0x000fc600078e02d4 */
[----:B------:R-:W3:Y:S04]  /*de80*/  LDL.LU.64 R212, [R1+0x40] ;  /* 0x0000400001d47983 */ /* 0x000ee80000300a00 */
[----:B------:R3:W-:Y:S04]  /*de90*/  STL.64 [R1+0x29b8], R160 ;  /* 0x0029b8a001007387 */ /* 0x0007e80000100a00 */
[----:B------:R-:W3:Y:S04]  /*dea0*/  LDL.LU.64 R164, [R1+0x38] ;  /* 0x0000380001a47983 */ /* 0x000ee80000300a00 */
[----:B------:R3:W-:Y:S04]  /*deb0*/  STL.64 [R1+0x29b0], R158 ;  /* 0x0029b09e01007387 */ /* 0x0007e80000100a00 */
[----:B------:R-:W3:Y:S01]  /*dec0*/  LDL.LU.64 R146, [R1+0x30] ;  /* 0x0000300001927983 */ /* 0x000ee20000300a00 */
[----:B----4-:R-:W-:-:S03]  /*ded0*/  IMAD.WIDE R154, R3, 0x4, R142 ;  /* 0x00000004039a7825 */ /* 0x010fc600078e028e */
[----:B------:R4:W-:Y:S01]  /*dee0*/  STL.64 [R1+0x29a8], R156 ;  /* 0x0029a89c01007387 */ /* 0x0009e20000100a00 */
[----:B------:R-:W-:-:S03]  /*def0*/  IMAD.WIDE R152, R3, 0x4, R140 ;  /* 0x0000000403987825 */ /* 0x000fc600078e028c */
[----:B------:R-:W4:Y:S01]  /*df00*/  LDL.LU.64 R144, [R1+0x28] ;  /* 0x0000280001907983 */ /* 0x000f220000300a00 */
[----:B------:R-:W-:-:S03]  /*df10*/  IMAD.WIDE R150, R3, 0x4, R138 ;  /* 0x0000000403967825 */ /* 0x000fc600078e028a */
[----:B------:R-:W4:Y:S04]  /*df20*/  LDL.LU.64 R142, [R1+0x20] ;  /* 0x00002000018e7983 */ /* 0x000f280000300a00 */
[----:B------:R-:W4:Y:S04]  /*df30*/  LDL.LU.64 R140, [R1+0x18] ;  /* 0x00001800018c7983 */ /* 0x000f280000300a00 */
[----:B------:R4:W-:Y:S04]  /*df40*/  STL.64 [R1+0x29a0], R154 ;  /* 0x0029a09a01007387 */ /* 0x0009e80000100a00 */
[----:B------:R-:W4:Y:S04]  /*df50*/  LDL.LU.64 R138, [R1+0x8] ;  /* 0x00000800018a7983 */ /* 0x000f280000300a00 */
[----:B------:R4:W-:Y:S04]  /*df60*/  STL.64 [R1+0x2998], R152 ;  /* 0x0029989801007387 */ /* 0x0009e80000100a00 */
[----:B------:R-:W-:Y:S04]  /*df70*/  LDGSTS.E [R0+0x1c180], desc[UR10][R174.64], !P4 ;  /* 0x1c180000ae007fae */ /* 0x000fe8000e12184a */
[----:B------:R-:W-:Y:S04]  /*df80*/  LDGSTS.E [R0+0x1c200], desc[UR10][R172.64], !P4 ;  /* 0x1c200000ac007fae */ /* 0x000fe8000e12184a */
[----:B------:R-:W-:Y:S04]  /*df90*/  LDGSTS.E [R0+0x1c280], desc[UR10][R170.64], !P4 ;  /* 0x1c280000aa007fae */ /* 0x000fe8000e12184a */
[----:B------:R-:W-:Y:S04]  /*dfa0*/  LDGSTS.E [R0+0x1c300], desc[UR10][R168.64], !P4 ;  /* 0x1c300000a8007fae */ /* 0x000fe8000e12184a */
[----:B------:R-:W-:Y:S01]  /*dfb0*/  LDGSTS.E [R0+0x1c380], desc[UR10][R166.64], !P4 ;  /* 0x1c380000a6007fae */ /* 0x000fe2000e12184a */
[----:B-1----:R-:W-:-:S03]  /*dfc0*/  IMAD.WIDE R148, R3, 0x4, R136 ;  /* 0x0000000403947825 */ /* 0x002fc600078e0288 */
[----:B------:R1:W-:Y:S04]  /*dfd0*/  LDGSTS.E [R0+0x1c400], desc[UR10][R162.64], !P4 ;  /* 0x1c400000a2007fae */ /* 0x0003e8000e12184a */
[----:B------:R-:W4:Y:S04]  /*dfe0*/  LDL.LU.64 R136, [R1] ;  /* 0x0000000001887983 */ /* 0x000f280000300a00 */
[----:B------:R-:W-:Y:S04]  /*dff0*/  STL.64 [R1+0x2990], R150 ;  /* 0x0029909601007387 */ /* 0x000fe80000100a00 */
[----:B-----5:R-:W5:Y:S04]  /*e000*/  LDL.LU.64 R180, [R1+0x2b08] ;  /* 0x002b080001b47983 */ /* 0x020f680000300a00 */
[----:B------:R-:W5:Y:S04]  /*e010*/  LDL.LU.64 R178, [R1+0x2b00] ;  /* 0x002b000001b27983 */ /* 0x000f680000300a00 */
[----:B------:R5:W-:Y:S04]  /*e020*/  STL.64 [R1+0x2988], R148 ;  /* 0x0029889401007387 */ /* 0x000be80000100a00 */
[----:B------:R-:W5:Y:S04]  /*e030*/  LDL.LU.64 R176, [R1+0x2af8] ;  /* 0x002af80001b07983 */ /* 0x000f680000300a00 */
[----:B------:R-:W5:Y:S04]  /*e040*/  LDL.LU.64 R174, [R1+0x2af0] ;  /* 0x002af00001ae7983 */ /* 0x000f680000300a00 */
[----:B------:R-:W5:Y:S04]  /*e050*/  LDL.LU.64 R172, [R1+0x2ae8] ;  /* 0x002ae80001ac7983 */ /* 0x000f680000300a00 */
[----:B------:R-:W5:Y:S04]  /*e060*/  LDL.LU.64 R170, [R1+0x2ae0] ;  /* 0x002ae00001aa7983 */ /* 0x000f680000300a00 */
[----:B--2---:R-:W2:Y:S04]  /*e070*/  LDL.LU.64 R168, [R1+0x2ad8] ;  /* 0x002ad80001a87983 */ /* 0x004ea80000300a00 */
[----:B------:R-:W2:Y:S01]  /*e080*/  LDL.LU.64 R166, [R1+0x2ad0] ;  /* 0x002ad00001a67983 */ /* 0x000ea20000300a00 */
[----:B------:R-:W-:-:S02]  /*e090*/  VIADD R5, R134, 0xffffffc3 ;  /* 0xffffffc386057836 */ /* 0x000fc40000000000 */
[----:B------:R-:W2:Y:S01]  /*e0a0*/  LDC R134, c[0x0][0x230] ;  /* 0x00008c00ff867b82 */ /* 0x000ea20000000800 */
[----:B------:R4:W-:Y:S02]  /*e0b0*/  LDGSTS.E [R0+0x1c480], desc[UR10][R160.64], !P4 ;  /* 0x1c480000a0007fae */ /* 0x0009e4000e12184a */
[----:B------:R-:W-:Y:S02]  /*e0c0*/  ISETP.GE.U32.AND P5, PT, R5, 0x7fffffa4, PT ;  /* 0x7fffffa40500780c */ /* 0x000fe40003fa6070 */
[----:B------:R4:W-:Y:S04]  /*e0d0*/  LDGSTS.E [R0+0x1c500], desc[UR10][R158.64], !P4 ;  /* 0x1c5000009e007fae */ /* 0x0009e8000e12184a */
[----:B------:R4:W-:Y:S04]  /*e0e0*/  LDGSTS.E [R0+0x1c580], desc[UR10][R156.64], !P4 ;  /* 0x1c5800009c007fae */ /* 0x0009e8000e12184a */
[----:B------:R4:W-:Y:S04]  /*e0f0*/  LDGSTS.E [R0+0x1c600], desc[UR10][R154.64], !P4 ;  /* 0x1c6000009a007fae */ /* 0x0009e8000e12184a */
[----:B------:R4:W-:Y:S04]  /*e100*/  LDGSTS.E [R0+0x1c680], desc[UR10][R152.64], !P4 ;  /* 0x1c68000098007fae */ /* 0x0009e8000e12184a */
[----:B------:R-:W-:Y:S04]  /*e110*/  LDGSTS.E [R0+0x1c700], desc[UR10][R150.64], !P4 ;  /* 0x1c70000096007fae */ /* 0x000fe8000e12184a */
[----:B------:R2:W-:Y:S01]  /*e120*/  LDGSTS.E [R0+0x1c780], desc[UR10][R148.64], !P4 ;  /* 0x1c78000094007fae */ /* 0x0005e2000e12184a */
[----:B---3--:R-:W-:-:S04]  /*e130*/  IMAD.WIDE R212, R3, 0x4, R212 ;  /* 0x0000000403d47825 */ /* 0x008fc800078e02d4 */
[C---:B------:R-:W-:Y:S01]  /*e140*/  IMAD.WIDE R164, R3.reuse, 0x4, R164 ;  /* 0x0000000403a47825 */ /* 0x040fe200078e02a4 */
[----:B------:R3:W-:Y:S03]  /*e150*/  STL.64 [R1+0x2a78], R212 ;  /* 0x002a78d401007387 */ /* 0x0007e60000100a00 */
[C---:B-1----:R-:W-:Y:S01]  /*e160*/  IMAD.WIDE R162, R3.reuse, 0x4, R146 ;  /* 0x0000000403a27825 */ /* 0x042fe200078e0292 */
        /* <DEDUP_REMOVED lines=10> */
[----:B------:R-:W-:Y:S04]  /*e210*/  LDGSTS.E [R0+0x1e000], desc[UR10][R212.64], !P5 ;  /* 0x1e000000d4007fae */ /* 0x000fe8000e92184a */
[----:B------:R4:W-:Y:S04]  /*e220*/  LDGSTS.E [R0+0x1e080], desc[UR10][R164.64], !P5 ;  /* 0x1e080000a4007fae */ /* 0x0009e8000e92184a */
[----:B------:R4:W-:Y:S04]  /*e230*/  LDGSTS.E [R0+0x1e100], desc[UR10][R162.64], !P5 ;  /* 0x1e100000a2007fae */ /* 0x0009e8000e92184a */
[----:B------:R4:W-:Y:S04]  /*e240*/  LDGSTS.E [R0+0x1e180], desc[UR10][R160.64], !P5 ;  /* 0x1e180000a0007fae */ /* 0x0009e8000e92184a */
[----:B------:R4:W-:Y:S04]  /*e250*/  LDGSTS.E [R0+0x1e200], desc[UR10][R158.64], !P5 ;  /* 0x1e2000009e007fae */ /* 0x0009e8000e92184a */
[----:B------:R4:W-:Y:S04]  /*e260*/  LDGSTS.E [R0+0x1e280], desc[UR10][R156.64], !P5 ;  /* 0x1e2800009c007fae */ /* 0x0009e8000e92184a */
[----:B------:R4:W-:Y:S01]  /*e270*/  LDGSTS.E [R0+0x1e300], desc[UR10][R154.64], !P5 ;  /* 0x1e3000009a007fae */ /* 0x0009e2000e92184a */
[----:B------:R-:W-:-:S05]  /*e280*/  IMAD.WIDE R152, R3, 0x4, R136 ;  /* 0x0000000403987825 */ /* 0x000fca00078e0288 */
[----:B------:R4:W-:Y:S01]  /*e290*/  STL.64 [R1+0x2a40], R152 ;  /* 0x002a409801007387 */ /* 0x0009e20000100a00 */
[----:B-----5:R-:W-:-:S03]  /*e2a0*/  IMAD.WIDE R136, R3, 0x4, R180 ;  /* 0x0000000403887825 */ /* 0x020fc600078e02b4 */
[----:B------:R5:W-:Y:S01]  /*e2b0*/  LDGSTS.E [R0+0x1e380], desc[UR10][R152.64], !P5 ;  /* 0x1e38000098007fae */ /* 0x000be2000e92184a */
[----:B------:R-:W-:-:S04]  /*e2c0*/  IMAD.WIDE R138, R3, 0x4, R178 ;  /* 0x00000004038a7825 */ /* 0x000fc800078e02b2 */
[----:B------:R-:W-:-:S04]  /*e2d0*/  IMAD.WIDE R140, R3, 0x4, R176 ;  /* 0x00000004038c7825 */ /* 0x000fc800078e02b0 */
[----:B------:R-:W-:-:S04]  /*e2e0*/  IMAD.WIDE R142, R3, 0x4, R174 ;  /* 0x00000004038e7825 */ /* 0x000fc800078e02ae */
[----:B------:R-:W-:-:S04]  /*e2f0*/  IMAD.WIDE R144, R3, 0x4, R172 ;  /* 0x0000000403907825 */ /* 0x000fc800078e02ac */
[----:B------:R-:W-:-:S04]  /*e300*/  IMAD.WIDE R146, R3, 0x4, R170 ;  /* 0x0000000403927825 */ /* 0x000fc800078e02aa */
[----:B--2---:R-:W-:-:S04]  /*e310*/  IMAD.WIDE R148, R3, 0x4, R168 ;  /* 0x0000000403947825 */ /* 0x004fc800078e02a8 */
[----:B------:R-:W-:-:S05]  /*e320*/  IMAD.WIDE R150, R3, 0x4, R166 ;  /* 0x0000000403967825 */ /* 0x000fca00078e02a6 */
[----:B------:R2:W-:Y:S04]  /*e330*/  STL.64 [R1+0x2a38], R150 ;  /* 0x002a389601007387 */ /* 0x0005e80000100a00 */
[----:B------:R5:W-:Y:S04]  /*e340*/  STL.64 [R1+0x2a30], R148 ;  /* 0x002a309401007387 */ /* 0x000be80000100a00 */
[----:B------:R5:W-:Y:S04]  /*e350*/  STL.64 [R1+0x2a28], R146 ;  /* 0x002a289201007387 */ /* 0x000be80000100a00 */
[----:B------:R5:W-:Y:S04]  /*e360*/  STL.64 [R1+0x2a20], R144 ;  /* 0x002a209001007387 */ /* 0x000be80000100a00 */
[----:B------:R5:W-:Y:S04]  /*e370*/  STL.64 [R1+0x2a18], R142 ;  /* 0x002a188e01007387 */ /* 0x000be80000100a00 */
[----:B---3--:R-:W3:Y:S04]  /*e380*/  LDL.LU.64 R212, [R1+0x2ac8] ;  /* 0x002ac80001d47983 */ /* 0x008ee80000300a00 */
[----:B------:R5:W-:Y:S04]  /*e390*/  STL.64 [R1+0x2a10], R140 ;  /* 0x002a108c01007387 */ /* 0x000be80000100a00 */
[----:B------:R5:W-:Y:S04]  /*e3a0*/  STL.64 [R1+0x2a08], R138 ;  /* 0x002a088a01007387 */ /* 0x000be80000100a00 */
[----:B------:R5:W-:Y:S04]  /*e3b0*/  STL.64 [R1+0x2a00], R136 ;  /* 0x002a008801007387 */ /* 0x000be80000100a00 */
[----:B------:R-:W3:Y:S04]  /*e3c0*/  LDL.LU.64 R166, [R1+0xa58] ;  /* 0x000a580001a67983 */ /* 0x000ee80000300a00 */
[----:B-1----:R-:W3:Y:S04]  /*e3d0*/  LDL.LU.64 R164, [R1+0xa50] ;  /* 0x000a500001a47983 */ /* 0x002ee80000300a00 */
[----:B----4-:R-:W4:Y:S04]  /*e3e0*/  LDL.LU.64 R162, [R1+0xa48] ;  /* 0x000a480001a27983 */ /* 0x010f280000300a00 */
        /* <DEDUP_REMOVED lines=8> */
[----:B--2---:R-:W1:Y:S04]  /*e470*/  LDL.LU.64 R150, [R1+0xa18] ;  /* 0x000a180001967983 */ /* 0x004e680000300a00 */
[----:B-----5:R-:W2:Y:S04]  /*e480*/  LDL.LU.64 R148, [R1+0xa10] ;  /* 0x000a100001947983 */ /* 0x020ea80000300a00 */
[----:B------:R-:W5:Y:S04]  /*e490*/  LDL.LU.64 R146, [R1+0xa08] ;  /* 0x000a080001927983 */ /* 0x000f680000300a00 */
[----:B------:R5:W-:Y:S04]  /*e4a0*/  LDGSTS.E [R0+0x1e580], desc[UR10][R144.64], !P5 ;  /* 0x1e58000090007fae */ /* 0x000be8000e92184a */
[----:B------:R5:W-:Y:S04]  /*e4b0*/  LDGSTS.E [R0+0x1e600], desc[UR10][R142.64], !P5 ;  /* 0x1e6000008e007fae */ /* 0x000be8000e92184a */
[----:B------:R5:W-:Y:S04]  /*e4c0*/  LDGSTS.E [R0+0x1e680], desc[UR10][R140.64], !P5 ;  /* 0x1e6800008c007fae */ /* 0x000be8000e92184a */
[----:B------:R-:W5:Y:S04]  /*e4d0*/  LDL.LU.64 R144, [R1+0xa00] ;  /* 0x000a000001907983 */ /* 0x000f680000300a00 */
[----:B------:R-:W5:Y:S04]  /*e4e0*/  LDL.LU.64 R142, [R1+0x9f8] ;  /* 0x0009f800018e7983 */ /* 0x000f680000300a00 */
[----:B------:R-:W5:Y:S04]  /*e4f0*/  LDL.LU.64 R140, [R1+0x9f0] ;  /* 0x0009f000018c7983 */ /* 0x000f680000300a00 */
[----:B------:R5:W-:Y:S04]  /*e500*/  LDGSTS.E [R0+0x1e700], desc[UR10][R138.64], !P5 ;  /* 0x1e7000008a007fae */ /* 0x000be8000e92184a */
[----:B------:R5:W-:Y:S04]  /*e510*/  LDGSTS.E [R0+0x1e780], desc[UR10][R136.64], !P5 ;  /* 0x1e78000088007fae */ /* 0x000be8000e92184a */
[----:B------:R-:W5:Y:S04]  /*e520*/  LDL.LU.64 R138, [R1+0x9e8] ;  /* 0x0009e800018a7983 */ /* 0x000f680000300a00 */
[----:B------:R-:W5:Y:S01]  /*e530*/  LDL.LU.64 R136, [R1+0x9e0] ;  /* 0x0009e00001887983 */ /* 0x000f620000300a00 */
[----:B------:R-:W-:-:S02]  /*e540*/  VIADD R5, R135, 0xffffffde ;  /* 0xffffffde87057836 */ /* 0x000fc40000000000 */
[----:B------:R-:W5:Y:S03]  /*e550*/  LDC R135, c[0x0][0x230] ;  /* 0x00008c00ff877b82 */ /* 0x000f660000000800 */
[----:B------:R-:W-:Y:S01]  /*e560*/  ISETP.GE.U32.AND P6, PT, R5, 0x7fffffbf, PT ;  /* 0x7fffffbf0500780c */ /* 0x000fe20003fc6070 */
[----:B---3--:R-:W-:-:S04]  /*e570*/  IMAD.WIDE R166, R3, 0x4, R166 ;  /* 0x0000000403a67825 */ /* 0x008fc800078e02a6 */
[C---:B------:R-:W-:Y:S01]  /*e580*/  IMAD.WIDE R164, R3.reuse, 0x4, R164 ;  /* 0x0000000403a47825 */ /* 0x040fe200078e02a4 */
        /* <DEDUP_REMOVED lines=15> */
[----:B------:R4:W-:Y:S01]  /*e680*/  LDGSTS.E [R2+0x10880], desc[UR10][R164.64], !P6 ;  /* 0x10880000a4027fae */ /* 0x0009e2000f12184a */
[----:B-1----:R-:W-:-:S03]  /*e690*/  IMAD.WIDE R150, R3, 0x4, R150 ;  /* 0x0000000403967825 */ /* 0x002fc600078e0296 */
[----:B------:R1:W-:Y:S01]  /*e6a0*/  LDGSTS.E [R2+0x10900], desc[UR10][R162.64], !P6 ;  /* 0x10900000a2027fae */ /* 0x0003e2000f12184a */
[----:B--2---:R-:W-:-:S03]  /*e6b0*/  IMAD.WIDE R148, R3, 0x4, R148 ;  /* 0x0000000403947825 */ /* 0x004fc600078e0294 */
[----:B------:R2:W-:Y:S01]  /*e6c0*/  STL.64 [R1+0x458], R150 ;  /* 0x0004589601007387 */ /* 0x0005e20000100a00 */
[----:B-----5:R-:W-:-:S03]  /*e6d0*/  IMAD.WIDE R146, R3, 0x4, R146 ;  /* 0x0000000403927825 */ /* 0x020fc600078e0292 */
[----:B------:R5:W-:Y:S04]  /*e6e0*/  STL.64 [R1+0x4b0], R148 ;  /* 0x0004b09401007387 */ /* 0x000be80000100a00 */
[----:B------:R1:W-:Y:S04]  /*e6f0*/  STL.64 [R1+0x4b8], R146 ;  /* 0x0004b89201007387 */ /* 0x0003e80000100a00 */
[----:B------:R1:W-:Y:S04]  /*e700*/  LDGSTS.E [R2+0x10980], desc[UR10][R160.64], !P6 ;  /* 0x10980000a0027fae */ /* 0x0003e8000f12184a */
[----:B------:R1:W-:Y:S01]  /*e710*/  LDGSTS.E [R2+0x10a00], desc[UR10][R158.64], !P6 ;  /* 0x10a000009e027fae */ /* 0x0003e2000f12184a */
[----:B------:R-:W-:-:S03]  /*e720*/  IMAD.WIDE R144, R3, 0x4, R144 ;  /* 0x0000000403907825 */ /* 0x000fc600078e0290 */
[----:B------:R1:W-:Y:S01]  /*e730*/  LDGSTS.E [R2+0x10a80], desc[UR10][R156.64], !P6 ;  /* 0x10a800009c027fae */ /* 0x0003e2000f12184a */
[----:B------:R-:W-:-:S03]  /*e740*/  IMAD.WIDE R142, R3, 0x4, R142 ;  /* 0x00000004038e7825 */ /* 0x000fc600078e028e */
[----:B------:R1:W-:Y:S01]  /*e750*/  STL.64 [R1+0x630], R144 ;  /* 0x0006309001007387 */ /* 0x0003e20000100a00 */
[----:B------:R-:W-:-:S03]  /*e760*/  IMAD.WIDE R140, R3, 0x4, R140 ;  /* 0x00000004038c7825 */ /* 0x000fc600078e028c */
[----:B------:R1:W-:Y:S04]  /*e770*/  STL.64 [R1+0x638], R142 ;  /* 0x0006388e01007387 */ /* 0x0003e80000100a00 */
[----:B------:R1:W-:Y:S04]  /*e780*/  STL.64 [R1+0x640], R140 ;  /* 0x0006408c01007387 */ /* 0x0003e80000100a00 */
[----:B------:R1:W-:Y:S04]  /*e790*/  LDGSTS.E [R2+0x10b00], desc[UR10][R154.64], !P6 ;  /* 0x10b000009a027fae */ /* 0x0003e8000f12184a */
[----:B------:R1:W-:Y:S01]  /*e7a0*/  LDGSTS.E [R2+0x10b80], desc[UR10][R152.64], !P6 ;  /* 0x10b8000098027fae */ /* 0x0003e2000f12184a */
[----:B------:R-:W-:-:S03]  /*e7b0*/  IMAD.WIDE R138, R3, 0x4, R138 ;  /* 0x00000004038a7825 */ /* 0x000fc600078e028a */
[----:B------:R1:W-:Y:S01]  /*e7c0*/  LDGSTS.E [R2+0x10c00], desc[UR10][R150.64], !P6 ;  /* 0x10c0000096027fae */ /* 0x0003e2000f12184a */
[----:B------:R-:W-:-:S03]  /*e7d0*/  IMAD.WIDE R136, R3, 0x4, R136 ;  /* 0x0000000403887825 */ /* 0x000fc600078e0288 */
[----:B------:R1:W-:Y:S04]  /*e7e0*/  STL.64 [R1+0x770], R138 ;  /* 0x0007708a01007387 */ /* 0x0003e80000100a00 */
[----:B------:R1:W-:Y:S04]  /*e7f0*/  STL.64 [R1+0x778], R136 ;  /* 0x0007788801007387 */ /* 0x0003e80000100a00 */
[----:B---3--:R-:W3:Y:S04]  /*e800*/  LDL.LU.64 R166, [R1+0x8c0] ;  /* 0x0008c00001a67983 */ /* 0x008ee80000300a00 */
[----:B----4-:R-:W4:Y:S04]  /*e810*/  LDL.LU.64 R164, [R1+0x8b8] ;  /* 0x0008b80001a47983 */ /* 0x010f280000300a00 */
[----:B------:R-:W4:Y:S04]  /*e820*/  LDL.LU.64 R162, [R1+0x8b0] ;  /* 0x0008b00001a27983 */ /* 0x000f280000300a00 */
[----:B------:R-:W4:Y:S04]  /*e830*/  LDL.LU.64 R160, [R1+0x8a8] ;  /* 0x0008a80001a07983 */ /* 0x000f280000300a00 */
[----:B------:R-:W4:Y:S04]  /*e840*/  LDL.LU.64 R158, [R1+0x8a0] ;  /* 0x0008a000019e7983 */ /* 0x000f280000300a00 */
[----:B------:R-:W4:Y:S04]  /*e850*/  LDL.LU.64 R156, [R1+0x898] ;  /* 0x00089800019c7983 */ /* 0x000f280000300a00 */
[----:B------:R-:W4:Y:S04]  /*e860*/  LDL.LU.64 R154, [R1+0x890] ;  /* 0x00089000019a7983 */ /* 0x000f280000300a00 */
[----:B------:R-:W4:Y:S04]  /*e870*/  LDL.LU.64 R152, [R1+0x888] ;  /* 0x0008880001987983 */ /* 0x000f280000300a00 */
[----:B--2---:R-:W2:Y:S04]  /*e880*/  LDL.LU.64 R150, [R1+0x880] ;  /* 0x0008800001967983 */ /* 0x004ea80000300a00 */
[----:B------:R2:W-:Y:S04]  /*e890*/  LDGSTS.E [R2+0x10c80], desc[UR10][R148.64], !P6 ;  /* 0x10c8000094027fae */ /* 0x0005e8000f12184a */
[----:B------:R2:W-:Y:S04]  /*e8a0*/  LDGSTS.E [R2+0x10d00], desc[UR10][R146.64], !P6 ;  /* 0x10d0000092027fae */ /* 0x0005e8000f12184a */
[----:B------:R2:W-:Y:S04]  /*e8b0*/  LDGSTS.E [R2+0x10d80], desc[UR10][R144.64], !P6 ;  /* 0x10d8000090027fae */ /* 0x0005e8000f12184a */
[----:B-----5:R-:W5:Y:S04]  /*e8c0*/  LDL.LU.64 R148, [R1+0x878] ;  /* 0x0008780001947983 */ /* 0x020f680000300a00 */
[----:B-1----:R-:W5:Y:S04]  /*e8d0*/  LDL.LU.64 R146, [R1+0x870] ;  /* 0x0008700001927983 */ /* 0x002f680000300a00 */
[----:B------:R-:W5:Y:S04]  /*e8e0*/  LDL.LU.64 R144, [R1+0x868] ;  /* 0x0008680001907983 */ /* 0x000f680000300a00 */
[----:B------:R1:W-:Y:S04]  /*e8f0*/  LDGSTS.E [R2+0x10e00], desc[UR10][R142.64], !P6 ;  /* 0x10e000008e027fae */ /* 0x0003e8000f12184a */
[----:B------:R1:W-:Y:S04]  /*e900*/  LDGSTS.E [R2+0x10e80], desc[UR10][R140.64], !P6 ;  /* 0x10e800008c027fae */ /* 0x0003e8000f12184a */
[----:B------:R1:W-:Y:S04]  /*e910*/  LDGSTS.E [R2+0x10f00], desc[UR10][R138.64], !P6 ;  /* 0x10f000008a027fae */ /* 0x0003e8000f12184a */
[----:B------:R-:W1:Y:S04]  /*e920*/  LDL.LU.64 R142, [R1+0x860] ;  /* 0x00086000018e7983 */ /* 0x000e680000300a00 */
[----:B------:R-:W5:Y:S04]  /*e930*/  LDL.LU.64 R140, [R1+0x858] ;  /* 0x00085800018c7983 */ /* 0x000f680000300a00 */
[----:B------:R-:W5:Y:S04]  /*e940*/  LDL.LU.64 R138, [R1+0x850] ;  /* 0x00085000018a7983 */ /* 0x000f680000300a00 */
[----:B------:R1:W-:Y:S04]  /*e950*/  LDGSTS.E [R2+0x10f80], desc[UR10][R136.64], !P6 ;  /* 0x10f8000088027fae */ /* 0x0003e8000f12184a */
[----:B------:R-:W5:Y:S01]  /*e960*/  LDL.LU.64 R136, [R1+0x848] ;  /* 0x0008480001887983 */ /* 0x000f620000300a00 */
[----:B------:R-:W-:-:S02]  /*e970*/  VIADD R5, R134, 0xffffffda ;  /* 0xffffffda86057836 */ /* 0x000fc40000000000 */
[----:B------:R-:W1:Y:S03]  /*e980*/  LDC R134, c[0x0][0x230] ;  /* 0x00008c00ff867b82 */ /* 0x000e660000000800 */
[----:B------:R-:W-:Y:S01]  /*e990*/  ISETP.GE.U32.AND P1, PT, R5, 0x7fffffbb, PT ;  /* 0x7fffffbb0500780c */ /* 0x000fe20003f26070 */
[----:B---3--:R-:W-:-:S04]  /*e9a0*/  IMAD.WIDE R166, R3, 0x4, R166 ;  /* 0x0000000403a67825 */ /* 0x008fc800078e02a6 */
        /* <DEDUP_REMOVED lines=14> */
[C---:B--2---:R-:W-:Y:S01]  /*ea90*/  IMAD.WIDE R150, R3.reuse, 0x4, R150 ;  /* 0x0000000403967825 */ /* 0x044fe200078e0296 */
[----:B------:R2:W-:Y:S04]  /*eaa0*/  STL.64 [R1+0xa40], R152 ;  /* 0x000a409801007387 */ /* 0x0005e80000100a00 */
[----:B------:R2:W-:Y:S04]  /*eab0*/  STL.64 [R1+0xa48], R150 ;  /* 0x000a489601007387 */ /* 0x0005e80000100a00 */
[----:B------:R2:W-:Y:S04]  /*eac0*/  LDGSTS.E [R2+0x12800], desc[UR10][R166.64], !P1 ;  /* 0x12800000a6027fae */ /* 0x0005e8000c92184a */
[----:B------:R2:W-:Y:S01]  /*ead0*/  LDGSTS.E [R2+0x12880], desc[UR10][R164.64], !P1 ;  /* 0x12880000a4027fae */ /* 0x0005e2000c92184a */
[----:B-----5:R-:W-:-:S03]  /*eae0*/  IMAD.WIDE R148, R3, 0x4, R148 ;  /* 0x0000000403947825 */ /* 0x020fc600078e0294 */
        /* <DEDUP_REMOVED lines=8> */
[----:B-1----:R-:W-:-:S03]  /*eb70*/  IMAD.WIDE R142, R3, 0x4, R142 ;  /* 0x00000004038e7825 */ /* 0x002fc600078e028e */
        /* <DEDUP_REMOVED lines=9> */
[----:B------:R1:W-:Y:S04]  /*ec10*/  LDGSTS.E [R2+0x12c00], desc[UR10][R150.64], !P1 ;  /* 0x12c0000096027fae */ /* 0x0003e8000c92184a */
        /* <DEDUP_REMOVED lines=8> */
[----:B--2---:R-:W2:Y:S04]  /*eca0*/  LDL.LU.64 R152, [R1+0x708] ;  /* 0x0007080001987983 */ /* 0x004ea80000300a00 */
[----:B------:R-:W2:Y:S04]  /*ecb0*/  LDL.LU.64 R150, [R1+0x700] ;  /* 0x0007000001967983 */ /* 0x000ea80000300a00 */
[----:B------:R2:W-:Y:S04]  /*ecc0*/  LDGSTS.E [R2+0x12c80], desc[UR10][R148.64], !P1 ;  /* 0x12c8000094027fae */ /* 0x0005e8000c92184a */
[----:B------:R2:W-:Y:S04]  /*ecd0*/  LDGSTS.E [R2+0x12d00], desc[UR10][R146.64], !P1 ;  /* 0x12d0000092027fae */ /* 0x0005e8000c92184a */
[----:B------:R2:W-:Y:S04]  /*ece0*/  LDGSTS.E [R2+0x12d80], desc[UR10][R144.64], !P1 ;  /* 0x12d8000090027fae */ /* 0x0005e8000c92184a */
[----:B------:R-:W2:Y:S04]  /*ecf0*/  LDL.LU.64 R148, [R1+0x6f8] ;  /* 0x0006f80001947983 */ /* 0x000ea80000300a00 */
[----:B------:R-:W2:Y:S04]  /*ed00*/  LDL.LU.64 R146, [R1+0x6f0] ;  /* 0x0006f00001927983 */ /* 0x000ea80000300a00 */
[----:B-----5:R-:W5:Y:S04]  /*ed10*/  LDL.LU.64 R144, [R1+0x6e8] ;  /* 0x0006e80001907983 */ /* 0x020f680000300a00 */
[----:B------:R5:W-:Y:S04]  /*ed20*/  LDGSTS.E [R2+0x12e00], desc[UR10][R142.64], !P1 ;  /* 0x12e000008e027fae */ /* 0x000be8000c92184a */
[----:B------:R5:W-:Y:S04]  /*ed30*/  LDGSTS.E [R2+0x12e80], desc[UR10][R140.64], !P1 ;  /* 0x12e800008c027fae */ /* 0x000be8000c92184a */
[----:B------:R5:W-:Y:S04]  /*ed40*/  LDGSTS.E [R2+0x12f00], desc[UR10][R138.64], !P1 ;  /* 0x12f000008a027fae */ /* 0x000be8000c92184a */
[----:B-1----:R-:W5:Y:S04]  /*ed50*/  LDL.LU.64 R142, [R1+0x6e0] ;  /* 0x0006e000018e7983 */ /* 0x002f680000300a00 */
[----:B------:R-:W5:Y:S04]  /*ed60*/  LDL.LU.64 R140, [R1+0x6d8] ;  /* 0x0006d800018c7983 */ /* 0x000f680000300a00 */
[----:B------:R-:W5:Y:S04]  /*ed70*/  LDL.LU.64 R138, [R1+0x6d0] ;  /* 0x0006d000018a7983 */ /* 0x000f680000300a00 */
[----:B------:R1:W-:Y:S04]  /*ed80*/  LDGSTS.E [R2+0x12f80], desc[UR10][R136.64], !P1 ;  /* 0x12f8000088027fae */ /* 0x0003e8000c92184a */
[----:B------:R-:W1:Y:S01]  /*ed90*/  LDL.LU.64 R136, [R1+0x6c8] ;  /* 0x0006c80001887983 */ /* 0x000e620000300a00 */
        /* <DEDUP_REMOVED lines=17> */
[----:B------:R2:W-:Y:S03]  /*eeb0*/  STL.64 [R1+0x1438], R154 ;  /* 0x0014389a01007387 */ /* 0x0005e60000100a00 */
[C---:B------:R-:W-:Y:S01]  /*eec0*/  IMAD.WIDE R150, R3.reuse, 0x4, R150 ;  /* 0x0000000403967825 */ /* 0x040fe200078e0296 */
        /* <DEDUP_REMOVED lines=31> */
[----:B--2---:R-:W2:Y:S04]  /*f0c0*/  LDL.LU.64 R154, [R1+0x590] ;  /* 0x00059000019a7983 */ /* 0x004ea80000300a00 */
[----:B------:R-:W2:Y:S04]  /*f0d0*/  LDL.LU.64 R152, [R1+0x588] ;  /* 0x0005880001987983 */ /* 0x000ea80000300a00 */
[----:B------:R-:W2:Y:S04]  /*f0e0*/  LDL.LU.64 R150, [R1+0x580] ;  /* 0x0005800001967983 */ /* 0x000ea80000300a00 */
[----:B------:R2:W-:Y:S04]  /*f0f0*/  LDGSTS.E [R2+0x14c80], desc[UR10][R148.64], !P2 ;  /* 0x14c8000094027fae */ /* 0x0005e8000d12184a */
[----:B------:R2:W-:Y:S04]  /*f100*/  LDGSTS.E [R2+0x14d00], desc[UR10][R146.64], !P2 ;  /* 0x14d0000092027fae */ /* 0x0005e8000d12184a */
[----:B------:R2:W-:Y:S04]  /*f110*/  LDGSTS.E [R2+0x14d80], desc[UR10][R144.64], !P2 ;  /* 0x14d8000090027fae */ /* 0x0005e8000d12184a */
[----:B------:R-:W2:Y:S04]  /*f120*/  LDL.LU.64 R148, [R1+0x578] ;  /* 0x0005780001947983 */ /* 0x000ea80000300a00 */
[----:B-----5:R-:W5:Y:S04]  /*f130*/  LDL.LU.64 R146, [R1+0x570] ;  /* 0x0005700001927983 */ /* 0x020f680000300a00 */
        /* <DEDUP_REMOVED lines=8> */
[----:B-1----:R-:W5:Y:S01]  /*f1c0*/  LDL.LU.64 R136, [R1+0x548] ;  /* 0x0005480001887983 */ /* 0x002f620000300a00 */
        /* <DEDUP_REMOVED lines=25> */
[----:B-----5:R-:W-:-:S03]  /*f360*/  IMAD.WIDE R146, R3, 0x4, R146 ;  /* 0x0000000403927825 */ /* 0x020fc600078e0292 */
        /* <DEDUP_REMOVED lines=20> */
[----:B-1----:R-:W4:Y:S04]  /*f4b0*/  LDL.LU.64 R162, [R1+0x430] ;  /* 0x0004300001a27983 */ /* 0x002f280000300a00 */
[----:B------:R-:W4:Y:S04]  /*f4c0*/  LDL.LU.64 R160, [R1+0x428] ;  /* 0x0004280001a07983 */ /* 0x000f280000300a00 */
[----:B------:R-:W4:Y:S04]  /*f4d0*/  LDL.LU.64 R158, [R1+0x420] ;  /* 0x00042000019e7983 */ /* 0x000f280000300a00 */
[----:B--2---:R-:W2:Y:S04]  /*f4e0*/  LDL.LU.64 R156, [R1+0x418] ;  /* 0x00041800019c7983 */ /* 0x004ea80000300a00 */
[----:B------:R-:W2:Y:S04]  /*f4f0*/  LDL.LU.64 R154, [R1+0x410] ;  /* 0x00041000019a7983 */ /* 0x000ea80000300a00 */
[----:B------:R-:W2:Y:S04]  /*f500*/  LDL.LU.64 R152, [R1+0x408] ;  /* 0x0004080001987983 */ /* 0x000ea80000300a00 */
[----:B------:R-:W2:Y:S04]  /*f510*/  LDL.LU.64 R150, [R1+0x400] ;  /* 0x0004000001967983 */ /* 0x000ea80000300a00 */
[----:B------:R1:W-:Y:S04]  /*f520*/  LDGSTS.E [R2+0x16c80], desc[UR10][R148.64], !P3 ;  /* 0x16c8000094027fae */ /* 0x0003e8000d92184a */
[----:B------:R1:W-:Y:S04]  /*f530*/  LDGSTS.E [R2+0x16d00], desc[UR10][R146.64], !P3 ;  /* 0x16d0000092027fae */ /* 0x0003e8000d92184a */
[----:B------:R1:W-:Y:S04]  /*f540*/  LDGSTS.E [R2+0x16d80], desc[UR10][R144.64], !P3 ;  /* 0x16d8000090027fae */ /* 0x0003e8000d92184a */
[----:B-----5:R-:W1:Y:S04]  /*f550*/  LDL.LU.64 R148, [R1+0x3f8] ;  /* 0x0003f80001947983 */ /* 0x020e680000300a00 */
[----:B------:R-:W5:Y:S04]  /*f560*/  LDL.LU.64 R146, [R1+0x3f0] ;  /* 0x0003f00001927983 */ /* 0x000f680000300a00 */
        /* <DEDUP_REMOVED lines=8> */
[----:B------:R-:W5:Y:S01]  /*f5f0*/  LDL.LU.64 R136, [R1+0x3c8] ;  /* 0x0003c80001887983 */ /* 0x000f620000300a00 */
[----:B------:R-:W-:-:S02]  /*f600*/  VIADD R5, R135, 0xffffffce ;  /* 0xffffffce87057836 */ /* 0x000fc40000000000 */
[----:B------:R-:W5:Y:S03]  /*f610*/  LDC R135, c[0x0][0x230] ;  /* 0x00008c00ff877b82 */ /* 0x000f660000000800 */
        /* <DEDUP_REMOVED lines=46> */
[----:B--2---:R-:W2:Y:S04]  /*f900*/  LDL.LU.64 R158, [R1+0x2a0] ;  /* 0x0002a000019e7983 */ /* 0x004ea80000300a00 */
[----:B------:R-:W2:Y:S04]  /*f910*/  LDL.LU.64 R156, [R1+0x298] ;  /* 0x00029800019c7983 */ /* 0x000ea80000300a00 */
[----:B------:R-:W2:Y:S04]  /*f920*/  LDL.LU.64 R154, [R1+0x290] ;  /* 0x00029000019a7983 */ /* 0x000ea80000300a00 */
[----:B------:R-:W2:Y:S04]  /*f930*/  LDL.LU.64 R152, [R1+0x288] ;  /* 0x0002880001987983 */ /* 0x000ea80000300a00 */
[----:B------:R-:W2:Y:S04]  /*f940*/  LDL.LU.64 R150, [R1+0x280] ;  /* 0x0002800001967983 */ /* 0x000ea80000300a00 */
        /* <DEDUP_REMOVED lines=61> */
[----:B--2---:R-:W2:Y:S04]  /*fd20*/  LDL.LU.64 R160, [R1+0x128] ;  /* 0x0001280001a07983 */ /* 0x004ea80000300a00 */
[----:B------:R-:W2:Y:S04]  /*fd30*/  LDL.LU.64 R158, [R1+0x120] ;  /* 0x00012000019e7983 */ /* 0x000ea80000300a00 */
        /* <DEDUP_REMOVED lines=8> */
[----:B------:R-:W5:Y:S04]  /*fdc0*/  LDL.LU.64 R146, [R1+0xf0] ;  /* 0x0000f00001927983 */ /* 0x000f680000300a00 */
[----:B------:R-:W5:Y:S04]  /*fdd0*/  LDL.LU.64 R144, [R1+0xe8] ;  /* 0x0000e80001907983 */ /* 0x000f680000300a00 */
[----:B------:R-:W-:Y:S04]  /*fde0*/  LDGSTS.E [R2+0x1ae00], desc[UR10][R142.64], !P5 ;  /* 0x1ae000008e027fae */ /* 0x000fe8000e92184a */
[----:B------:R-:W-:Y:S04]  /*fdf0*/  LDGSTS.E [R2+0x1ae80], desc[UR10][R140.64], !P5 ;  /* 0x1ae800008c027fae */ /* 0x000fe8000e92184a */
[----:B------:R-:W-:Y:S04]  /*fe00*/  LDGSTS.E [R2+0x1af00], desc[UR10][R138.64], !P5 ;  /* 0x1af000008a027fae */ /* 0x000fe8000e92184a */
[----:B-1----:R-:W5:Y:S04]  /*fe10*/  LDL.LU.64 R142, [R1+0xe0] ;  /* 0x0000e000018e7983 */ /* 0x002f680000300a00 */
[----:B------:R-:W5:Y:S04]  /*fe20*/  LDL.LU.64 R140, [R1+0xd8] ;  /* 0x0000d800018c7983 */ /* 0x000f680000300a00 */
[----:B------:R-:W5:Y:S04]  /*fe30*/  LDL.LU.64 R138, [R1+0xd0] ;  /* 0x0000d000018a7983 */ /* 0x000f680000300a00 */
[----:B------:R-:W-:Y:S04]  /*fe40*/  LDGSTS.E [R2+0x1af80], desc[UR10][R136.64], !P5 ;  /* 0x1af8000088027fae */ /* 0x000fe8000e92184a */
[----:B------:R-:W5:Y:S01]  /*fe50*/  LDL.LU.64 R136, [R1+0xc8] ;  /* 0x0000c80001887983 */ /* 0x000f620000300a00 */
[----:B------:R-:W-:-:S02]  /*fe60*/  VIADD R5, R135, 0xffffffc6 ;  /* 0xffffffc687057836 */ /* 0x000fc40000000000 */
[----:B------:R-:W1:Y:S03]  /*fe70*/  LDC R135, c[0x0][0x230] ;  /* 0x00008c00ff877b82 */ /* 0x000e660000000800 */
[----:B------:R-:W-:Y:S01]  /*fe80*/  ISETP.GE.U32.AND P6, PT, R5, 0x7fffffa7, PT ;  /* 0x7fffffa70500780c */ /* 0x000fe20003fc6070 */
[----:B------:R-:W-:-:S04]  /*fe90*/  VIADD R5, R134, 0xffffffc2 ;  /* 0xffffffc286057836 */ /* 0x000fc80000000000 */
[----:B------:R-:W1:Y:S01]  /*fea0*/  LDC R134, c[0x0][0x230] ;  /* 0x00008c00ff867b82 */ /* 0x000e620000000800 */
[----:B------:R-:W-:Y:S01]  /*feb0*/  ISETP.GE.U32.AND P1, PT, R5, 0x7fffffa3, PT ;  /* 0x7fffffa30500780c */ /* 0x000fe20003f26070 */
[----:B---3--:R-:W-:-:S04]  /*fec0*/  IMAD.WIDE R166, R3, 0x4, R166 ;  /* 0x0000000403a67825 */ /* 0x008fc800078e02a6 */
[C---:B----4-:R-:W-:Y:S01]  /*fed0*/  IMAD.WIDE R164, R3.reuse, 0x4, R164 ;  /* 0x0000000403a47825 */ /* 0x050fe200078e02a4 */
        /* <DEDUP_REMOVED lines=23> */
[----:B------:R5:W-:Y:S01]  /*10050*/  STL.64 [R1+0x28b0], R146 ;  /* 0x0028b09201007387 */ /* 0x000be20000100a00 */
[----:B---3--:R-:W-:-:S03]  /*10060*/  IMAD.WIDE R166, R3, 0x4, R212 ;  /* 0x0000000403a67825 */ /* 0x008fc600078e02d4 */
[----:B------:R3:W-:Y:S01]  /*10070*/  STL.64 [R1+0x28a8], R144 ;  /* 0x0028a89001007387 */ /* 0x0007e20000100a00 */
[----:B----4-:R-:W-:-:S03]  /*10080*/  IMAD.WIDE R164, R3, 0x4, R182 ;  /* 0x0000000403a47825 */ /* 0x010fc600078e02b6 */
[----:B------:R1:W-:Y:S01]  /*10090*/  LDGSTS.E [R2+0x1c980], desc[UR10][R160.64], !P6 ;  /* 0x1c980000a0027fae */ /* 0x0003e2000f12184a */
[----:B------:R-:W-:-:S03]  /*100a0*/  IMAD.WIDE R142, R3, 0x4, R142 ;  /* 0x00000004038e7825 */ /* 0x000fc600078e028e */
[----:B------:R4:W-:Y:S01]  /*100b0*/  LDGSTS.E [R2+0x1ca00], desc[UR10][R158.64], !P6 ;  /* 0x1ca000009e027fae */ /* 0x0009e2000f12184a */
[----:B------:R-:W-:-:S03]  /*100c0*/  IMAD.WIDE R140, R3, 0x4, R140 ;  /* 0x00000004038c7825 */ /* 0x000fc600078e028c */
[----:B------:R3:W-:Y:S01]  /*100d0*/  STL.64 [R1+0x28a0], R142 ;  /* 0x0028a08e01007387 */ /* 0x0007e20000100a00 */
[----:B------:R-:W-:-:S03]  /*100e0*/  IMAD.WIDE R138, R3, 0x4, R138 ;  /* 0x00000004038a7825 */ /* 0x000fc600078e028a */
[----:B------:R3:W-:Y:S01]  /*100f0*/  STL.64 [R1+0x2898], R140 ;  /* 0x0028988c01007387 */ /* 0x0007e20000100a00 */
[----:B--2---:R-:W-:-:S03]  /*10100*/  IMAD.WIDE R162, R3, 0x4, R184 ;  /* 0x0000000403a27825 */ /* 0x004fc600078e02b8 */
[----:B------:R2:W-:Y:S01]  /*10110*/  STL.64 [R1+0x2890], R138 ;  /* 0x0028908a01007387 */ /* 0x0005e20000100a00 */
[----:B-1----:R-:W-:-:S03]  /*10120*/  IMAD.WIDE R160, R3, 0x4, R186 ;  /* 0x0000000403a07825 */ /* 0x002fc600078e02ba */
[----:B------:R1:W-:Y:S01]  /*10130*/  LDGSTS.E [R2+0x1ca80], desc[UR10][R156.64], !P6 ;  /* 0x1ca800009c027fae */ /* 0x0003e2000f12184a */
[----:B------:R-:W-:-:S03]  /*10140*/  IMAD.WIDE R136, R3, 0x4, R136 ;  /* 0x0000000403887825 */ /* 0x000fc600078e0288 */
[----:B------:R3:W-:Y:S01]  /*10150*/  LDGSTS.E [R2+0x1cb00], desc[UR10][R154.64], !P6 ;  /* 0x1cb000009a027fae */ /* 0x0007e2000f12184a */
[----:B----4-:R-:W-:-:S03]  /*10160*/  IMAD.WIDE R158, R3, 0x4, R188 ;  /* 0x00000004039e7825 */ /* 0x010fc600078e02bc */
[----:B------:R4:W-:Y:S01]  /*10170*/  STL.64 [R1+0x2888], R136 ;  /* 0x0028888801007387 */ /* 0x0009e20000100a00 */
[----:B-1----:R-:W-:-:S03]  /*10180*/  IMAD.WIDE R156, R3, 0x4, R190 ;  /* 0x00000004039c7825 */ /* 0x002fc600078e02be */
[----:B------:R1:W-:Y:S04]  /*10190*/  STL.64 [R1+0x2980], R166 ;  /* 0x002980a601007387 */ /* 0x0003e80000100a00 */
[----:B------:R5:W-:Y:S01]  /*101a0*/  LDGSTS.E [R2+0x1cb80], desc[UR10][R152.64], !P6 ;  /* 0x1cb8000098027fae */ /* 0x000be2000f12184a */
[----:B---3--:R-:W-:-:S03]  /*101b0*/  IMAD.WIDE R154, R3, 0x4, R192 ;  /* 0x00000004039a7825 */ /* 0x008fc600078e02c0 */
[----:B------:R3:W-:Y:S04]  /*101c0*/  STL.64 [R1+0x2978], R164 ;  /* 0x002978a401007387 */ /* 0x0007e80000100a00 */
[----:B------:R2:W-:Y:S04]  /*101d0*/  LDGSTS.E [R2+0x1cc00], desc[UR10][R150.64], !P6 ;  /* 0x1cc0000096027fae */ /* 0x0005e8000f12184a */
[----:B------:R3:W-:Y:S01]  /*101e0*/  STL.64 [R1+0x2970], R162 ;  /* 0x002970a201007387 */ /* 0x0007e20000100a00 */
[----:B-----5:R-:W-:-:S03]  /*101f0*/  IMAD.WIDE R152, R3, 0x4, R194 ;  /* 0x0000000403987825 */ /* 0x020fc600078e02c2 */
        /* <DEDUP_REMOVED lines=21> */
[----:B------:R2:W-:Y:S01]  /*10350*/  STL.64 [R1+0x2930], R146 ;  /* 0x0029309201007387 */ /* 0x0005e20000100a00 */
[----:B----4-:R-:W-:-:S03]  /*10360*/  IMAD.WIDE R136, R3, 0x4, R210 ;  /* 0x0000000403887825 */ /* 0x010fc600078e02d2 */
[----:B------:R4:W-:Y:S04]  /*10370*/  STL.64 [R1+0x2928], R144 ;  /* 0x0029289001007387 */ /* 0x0009e80000100a00 */
[----:B------:R4:W-:Y:S04]  /*10380*/  STL.64 [R1+0x2920], R142 ;  /* 0x0029208e01007387 */ /* 0x0009e80000100a00 */
[----:B------:R4:W-:Y:S04]  /*10390*/  STL.64 [R1+0x2918], R140 ;  /* 0x0029188c01007387 */ /* 0x0009e80000100a00 */
[----:B------:R4:W-:Y:S04]  /*103a0*/  STL.64 [R1+0x2910], R138 ;  /* 0x0029108a01007387 */ /* 0x0009e80000100a00 */
[----:B------:R4:W-:Y:S04]  /*103b0*/  LDGSTS.E [R2+0x1e800], desc[UR10][R166.64], !P1 ;  /* 0x1e800000a6027fae */ /* 0x0009e8000c92184a */
[----:B------:R4:W-:Y:S04]  /*103c0*/  STL.64 [R1+0x2908], R136 ;  /* 0x0029088801007387 */ /* 0x0009e80000100a00 */
[----:B------:R4:W-:Y:S04]  /*103d0*/  LDGSTS.E [R2+0x1e880], desc[UR10][R164.64], !P1 ;  /* 0x1e880000a4027fae */ /* 0x0009e8000c92184a */
[----:B-1----:R-:W4:Y:S04]  /*103e0*/  LDL.LU.64 R166, [R1+0x9d8] ;  /* 0x0009d80001a67983 */ /* 0x002f280000300a00 */
[----:B------:R1:W-:Y:S04]  /*103f0*/  LDGSTS.E [R2+0x1e900], desc[UR10][R162.64], !P1 ;  /* 0x1e900000a2027fae */ /* 0x0003e8000c92184a */
[----:B---3--:R-:W3:Y:S04]  /*10400*/  LDL.LU.64 R164, [R1+0x9d0] ;  /* 0x0009d00001a47983 */ /* 0x008ee80000300a00 */
[----:B------:R1:W-:Y:S04]  /*10410*/  LDGSTS.E [R2+0x1e980], desc[UR10][R160.64], !P1 ;  /* 0x1e980000a0027fae */ /* 0x0003e8000c92184a */
[----:B------:R-:W1:Y:S04]  /*10420*/  LDL.LU.64 R162, [R1+0x9c8] ;  /* 0x0009c80001a27983 */ /* 0x000e680000300a00 */
[----:B------:R1:W-:Y:S04]  /*10430*/  LDGSTS.E [R2+0x1ea00], desc[UR10][R158.64], !P1 ;  /* 0x1ea000009e027fae */ /* 0x0003e8000c92184a */
[----:B------:R-:W3:Y:S04]  /*10440*/  LDL.LU.64 R160, [R1+0x9c0] ;  /* 0x0009c00001a07983 */ /* 0x000ee80000300a00 */
        /* <DEDUP_REMOVED lines=11> */
[----:B-----5:R-:W5:Y:S04]  /*10500*/  LDL.LU.64 R148, [R1+0x990] ;  /* 0x0009900001947983 */ /* 0x020f680000300a00 */
[----:B------:R5:W-:Y:S04]  /*10510*/  LDGSTS.E [R2+0x1ed80], desc[UR10][R144.64], !P1 ;  /* 0x1ed8000090027fae */ /* 0x000be8000c92184a */
[----:B--2---:R-:W2:Y:S04]  /*10520*/  LDL.LU.64 R146, [R1+0x988] ;  /* 0x0009880001927983 */ /* 0x004ea80000300a00 */
[----:B------:R2:W-:Y:S04]  /*10530*/  LDGSTS.E [R2+0x1ee00], desc[UR10][R142.64], !P1 ;  /* 0x1ee000008e027fae */ /* 0x0005e8000c92184a */
[----:B----4-:R-:W4:Y:S04]  /*10540*/  LDL.LU.64 R144, [R1+0x980] ;  /* 0x0009800001907983 */ /* 0x010f280000300a00 */
[----:B------:R4:W-:Y:S04]  /*10550*/  LDGSTS.E [R2+0x1ee80], desc[UR10][R140.64], !P1 ;  /* 0x1ee800008c027fae */ /* 0x0009e8000c92184a */
[----:B------:R-:W4:Y:S04]  /*10560*/  LDL.LU.64 R142, [R1+0x978] ;  /* 0x00097800018e7983 */ /* 0x000f280000300a00 */
[----:B------:R4:W-:Y:S04]  /*10570*/  LDGSTS.E [R2+0x1ef00], desc[UR10][R138.64], !P1 ;  /* 0x1ef000008a027fae */ /* 0x0009e8000c92184a */
[----:B------:R-:W4:Y:S04]  /*10580*/  LDL.LU.64 R140, [R1+0x970] ;  /* 0x00097000018c7983 */ /* 0x000f280000300a00 */
[----:B------:R4:W-:Y:S04]  /*10590*/  LDGSTS.E [R2+0x1ef80], desc[UR10][R136.64], !P1 ;  /* 0x1ef8000088027fae */ /* 0x0009e8000c92184a */
[----:B------:R-:W4:Y:S04]  /*105a0*/  LDL.LU.64 R138, [R1+0x968] ;  /* 0x00096800018a7983 */ /* 0x000f280000300a00 */
[----:B------:R-:W4:Y:S01]  /*105b0*/  LDL.LU.64 R136, [R1+0x960] ;  /* 0x0009600001887983 */ /* 0x000f220000300a00 */
[----:B------:R-:W-:-:S02]  /*105c0*/  IADD3 R5, R135, -0x23, RZ ;  /* 0xffffffdd87057810 */ /* 0x000fc40007ffe0ff */
[----:B------:R-:W4:Y:S02]  /*105d0*/  LDC R135, c[0x0][0x230] ;  /* 0x00008c00ff877b82 */ /* 0x000f240000000800 */
[----:B------:R-:W-:Y:S01]  /*105e0*/  ISETP.GE.U32.AND P2, PT, R5, 0x7fffffbe, PT ;  /* 0x7fffffbe0500780c */ /* 0x000fe20003f46070 */
[----:B------:R-:W-:-:S04]  /*105f0*/  IMAD.WIDE R166, R3, 0x4, R166 ;  /* 0x0000000403a67825 */ /* 0x000fc800078e02a6 */
[C---:B---3--:R-:W-:Y:S01]  /*10600*/  IMAD.WIDE R164, R3.reuse, 0x4, R164 ;  /* 0x0000000403a47825 */ /* 0x048fe200078e02a4 */
        /* <DEDUP_REMOVED lines=15> */
[C---:B-----5:R-:W-:Y:S01]  /*10700*/  IMAD.WIDE R148, R3.reuse, 0x4, R148 ;  /* 0x0000000403947825 */ /* 0x060fe200078e0294 */
[----:B------:R5:W-:Y:S03]  /*10710*/  STL.64 [R1+0x2d8], R150 ;  /* 0x0002d89601007387 */ /* 0x000be60000100a00 */
[C---:B--2---:R-:W-:Y:S01]  /*10720*/  IMAD.WIDE R146, R3.reuse, 0x4, R146 ;  /* 0x0000000403927825 */ /* 0x044fe200078e0292 */
        /* <DEDUP_REMOVED lines=10> */
[----:B------:R4:W-:Y:S04]  /*107d0*/  STL.64 [R1+0x308], R138 ;  /* 0x0003088a01007387 */ /* 0x0009e80000100a00 */
[----:B------:R4:W-:Y:S04]  /*107e0*/  LDGSTS.E [R4+0x11000], desc[UR10][R166.64], !P2 ;  /* 0x11000000a6047fae */ /* 0x0009e8000d12184a */
[----:B------:R4:W-:Y:S04]  /*107f0*/  STL.64 [R1+0x310], R136 ;  /* 0x0003108801007387 */ /* 0x0009e80000100a00 */
[----:B------:R4:W-:Y:S04]  /*10800*/  LDGSTS.E [R4+0x11080], desc[UR10][R164.64], !P2 ;  /* 0x11080000a4047fae */ /* 0x0009e8000d12184a */
[----:B---3--:R-:W3:Y:S04]  /*10810*/  LDL.LU.64 R166, [R1+0x840] ;  /* 0x0008400001a67983 */ /* 0x008ee80000300a00 */
[----:B------:R3:W-:Y:S04]  /*10820*/  LDGSTS.E [R4+0x11100], desc[UR10][R162.64], !P2 ;  /* 0x11100000a2047fae */ /* 0x0007e8000d12184a */
[----:B-1----:R-:W3:Y:S04]  /*10830*/  LDL.LU.64 R164, [R1+0x838] ;  /* 0x0008380001a47983 */ /* 0x002ee80000300a00 */
[----:B------:R1:W-:Y:S04]  /*10840*/  LDGSTS.E [R4+0x11180], desc[UR10][R160.64], !P2 ;  /* 0x11180000a0047fae */ /* 0x0003e8000d12184a */
[----:B------:R-:W3:Y:S04]  /*10850*/  LDL.LU.64 R162, [R1+0x830] ;  /* 0x0008300001a27983 */ /* 0x000ee80000300a00 */
        /* <DEDUP_REMOVED lines=24> */
[----:B------:R-:W4:Y:S01]  /*109e0*/  LDL.LU.64 R136, [R1+0x7c8] ;  /* 0x0007c80001887983 */ /* 0x000f220000300a00 */
[----:B------:R-:W-:-:S02]  /*109f0*/  VIADD R5, R134, 0xffffffd9 ;  /* 0xffffffd986057836 */ /* 0x000fc40000000000 */
[----:B------:R-:W4:Y:S03]  /*10a00*/  LDC R134, c[0x0][0x230] ;  /* 0x00008c00ff867b82 */ /* 0x000f260000000800 */
[----:B------:R-:W-:Y:S01]  /*10a10*/  ISETP.GE.U32.AND P3, PT, R5, 0x7fffffba, PT ;  /* 0x7fffffba0500780c */ /* 0x000fe20003f66070 */
[----:B---3--:R-:W-:-:S04]  /*10a20*/  IMAD.WIDE R166, R3, 0x4, R166 ;  /* 0x0000000403a67825 */ /* 0x008fc800078e02a6 */
        /* <DEDUP_REMOVED lines=35> */
[----:B------:R-:W3:Y:S04]  /*10c60*/  LDL.LU.64 R164, [R1+0x6b8] ;  /* 0x0006b80001a47983 */ /* 0x000ee80000300a00 */
        /* <DEDUP_REMOVED lines=137> */
[----:B------:R-:W3:Y:S04]  /*11500*/  LDL.LU.64 R160, [R1+0x3a8] ;  /* 0x0003a80001a07983 */ /* 0x000ee80000300a00 */
[----:B------:R3:W-:Y:S04]  /*11510*/  LDGSTS.E [R4+0x17280], desc[UR10][R156.64], !P5 ;  /* 0x172800009c047fae */ /* 0x0007e8000e92184a */
[----:B-1----:R-:W3:Y:S04]  /*11520*/  LDL.LU.64 R158, [R1+0x3a0] ;  /* 0x0003a000019e7983 */ /* 0x002ee80000300a00 */
[----:B------:R1:W-:Y:S04]  /*11530*/  LDGSTS.E [R4+0x17300], desc[UR10][R154.64], !P5 ;  /* 0x173000009a047fae */ /* 0x0003e8000e92184a */
[----:B-----5:R-:W5:Y:S04]  /*11540*/  LDL.LU.64 R156, [R1+0x398] ;  /* 0x00039800019c7983 */ /* 0x020f680000300a00 */
[----:B------:R1:W-:Y:S04]  /*11550*/  LDGSTS.E [R4+0x17380], desc[UR10][R152.64], !P5 ;  /* 0x1738000098047fae */ /* 0x0003e8000e92184a */
[----:B--2---:R-:W1:Y:S04]  /*11560*/  LDL.LU.64 R154, [R1+0x390] ;  /* 0x00039000019a7983 */ /* 0x004e680000300a00 */
[----:B------:R2:W-:Y:S04]  /*11570*/  LDGSTS.E [R4+0x17400], desc[UR10][R150.64], !P5 ;  /* 0x1740000096047fae */ /* 0x0005e8000e92184a */
[----:B----4-:R-:W4:Y:S04]  /*11580*/  LDL.LU.64 R152, [R1+0x388] ;  /* 0x0003880001987983 */ /* 0x010f280000300a00 */
[----:B------:R2:W-:Y:S04]  /*11590*/  LDGSTS.E [R4+0x17480], desc[UR10][R148.64], !P5 ;  /* 0x1748000094047fae */ /* 0x0005e8000e92184a */
[----:B------:R-:W2:Y:S04]  /*115a0*/  LDL.LU.64 R150, [R1+0x380] ;  /* 0x0003800001967983 */ /* 0x000ea80000300a00 */
        /* <DEDUP_REMOVED lines=12> */
[----:B------:R-:W2:Y:S01]  /*11670*/  LDL.LU.64 R136, [R1+0x348] ;  /* 0x0003480001887983 */ /* 0x000ea20000300a00 */
[----:B------:R-:W-:-:S02]  /*11680*/  VIADD R5, R135, 0xffffffcd ;  /* 0xffffffcd87057836 */ /* 0x000fc40000000000 */
[----:B------:R-:W2:Y:S03]  /*11690*/  LDC R135, c[0x0][0x230] ;  /* 0x00008c00ff877b82 */ /* 0x000ea60000000800 */
        /* <DEDUP_REMOVED lines=12> */
[C---:B-1----:R-:W-:Y:S01]  /*11760*/  IMAD.WIDE R154, R3.reuse, 0x4, R154 ;  /* 0x00000004039a7825 */ /* 0x042fe200078e029a */
[----:B------:R1:W-:Y:S03]  /*11770*/  STL.64 [R1+0x1628], R156 ;  /* 0x0016289c01007387 */ /* 0x0003e60000100a00 */
[C---:B----4-:R-:W-:Y:S01]  /*11780*/  IMAD.WIDE R152, R3.reuse, 0x4, R152 ;  /* 0x0000000403987825 */ /* 0x050fe200078e0298 */
        /* <DEDUP_REMOVED lines=17> */
[----:B------:R-:W-:Y:S04]  /*118a0*/  LDGSTS.E [R4+0x19000], desc[UR10][R166.64], !P6 ;  /* 0x19000000a6047fae */ /* 0x000fe8000f12184a */
[----:B------:R2:W-:Y:S04]  /*118b0*/  STL.64 [R1+0x1678], R136 ;  /* 0x0016788801007387 */ /* 0x0005e80000100a00 */
[----:B------:R-:W-:Y:S04]  /*118c0*/  LDGSTS.E [R4+0x19080], desc[UR10][R164.64], !P6 ;  /* 0x19080000a4047fae */ /* 0x000fe8000f12184a */
[----:B---3--:R-:W3:Y:S04]  /*118d0*/  LDL.LU.64 R166, [R1+0x240] ;  /* 0x0002400001a67983 */ /* 0x008ee80000300a00 */
[----:B------:R-:W-:Y:S04]  /*118e0*/  LDGSTS.E [R4+0x19100], desc[UR10][R162.64], !P6 ;  /* 0x19100000a2047fae */ /* 0x000fe8000f12184a */
[----:B------:R-:W3:Y:S04]  /*118f0*/  LDL.LU.64 R164, [R1+0x238] ;  /* 0x0002380001a47983 */ /* 0x000ee80000300a00 */
[----:B------:R-:W-:Y:S04]  /*11900*/  LDGSTS.E [R4+0x19180], desc[UR10][R160.64], !P6 ;  /* 0x19180000a0047fae */ /* 0x000fe8000f12184a */
[----:B------:R-:W3:Y:S04]  /*11910*/  LDL.LU.64 R162, [R1+0x230] ;  /* 0x0002300001a27983 */ /* 0x000ee80000300a00 */
[----:B------:R-:W-:Y:S04]  /*11920*/  LDGSTS.E [R4+0x19200], desc[UR10][R158.64], !P6 ;  /* 0x192000009e047fae */ /* 0x000fe8000f12184a */
[----:B------:R-:W3:Y:S04]  /*11930*/  LDL.LU.64 R160, [R1+0x228] ;  /* 0x0002280001a07983 */ /* 0x000ee80000300a00 */
[----:B------:R-:W-:Y:S04]  /*11940*/  LDGSTS.E [R4+0x19280], desc[UR10][R156.64], !P6 ;  /* 0x192800009c047fae */ /* 0x000fe8000f12184a */
[----:B-----5:R-:W5:Y:S04]  /*11950*/  LDL.LU.64 R158, [R1+0x220] ;  /* 0x00022000019e7983 */ /* 0x020f680000300a00 */
[----:B------:R-:W-:Y:S04]  /*11960*/  LDGSTS.E [R4+0x19300], desc[UR10][R154.64], !P6 ;  /* 0x193000009a047fae */ /* 0x000fe8000f12184a */
[----:B-1----:R-:W5:Y:S04]  /*11970*/  LDL.LU.64 R156, [R1+0x218] ;  /* 0x00021800019c7983 */ /* 0x002f680000300a00 */
[----:B------:R-:W-:Y:S04]  /*11980*/  LDGSTS.E [R4+0x19380], desc[UR10][R152.64], !P6 ;  /* 0x1938000098047fae */ /* 0x000fe8000f12184a */
[----:B----4-:R-:W4:Y:S04]  /*11990*/  LDL.LU.64 R154, [R1+0x210] ;  /* 0x00021000019a7983 */ /* 0x010f280000300a00 */
[----:B------:R-:W-:Y:S04]  /*119a0*/  LDGSTS.E [R4+0x19400], desc[UR10][R150.64], !P6 ;  /* 0x1940000096047fae */ /* 0x000fe8000f12184a */
[----:B--2---:R-:W2:Y:S04]  /*119b0*/  LDL.LU.64 R152, [R1+0x208] ;  /* 0x0002080001987983 */ /* 0x004ea80000300a00 */
[----:B------:R-:W-:Y:S04]  /*119c0*/  LDGSTS.E [R4+0x19480], desc[UR10][R148.64], !P6 ;  /* 0x1948000094047fae */ /* 0x000fe8000f12184a */
[----:B------:R-:W2:Y:S04]  /*119d0*/  LDL.LU.64 R150, [R1+0x200] ;  /* 0x0002000001967983 */ /* 0x000ea80000300a00 */
        /* <DEDUP_REMOVED lines=9> */
[----:B------:R-:W2:Y:S01]  /*11a70*/  LDL.LU.64 R140, [R1+0x1d8] ;  /* 0x0001d800018c7983 */ /* 0x000ea20000300a00 */
[----:B------:R-:W-:-:S02]  /*11a80*/  VIADD R5, R134, 0xffffffc9 ;  /* 0xffffffc986057836 */ /* 0x000fc40000000000 */
[----:B------:R-:W1:Y:S01]  /*11a90*/  LDC R134, c[0x0][0x230] ;  /* 0x00008c00ff867b82 */ /* 0x000e620000000800 */
[----:B------:R1:W-:Y:S04]  /*11aa0*/  LDGSTS.E [R4+0x19780], desc[UR10][R136.64], !P6 ;  /* 0x1978000088047fae */ /* 0x0003e8000f12184a */
[----:B------:R-:W2:Y:S04]  /*11ab0*/  LDL.LU.64 R138, [R1+0x1d0] ;  /* 0x0001d000018a7983 */ /* 0x000ea80000300a00 */
[----:B------:R-:W2:Y:S01]  /*11ac0*/  LDL.LU.64 R168, [R1+0x1c8] ;  /* 0x0001c80001a87983 */ /* 0x000ea20000300a00 */
[----:B------:R-:W-:Y:S01]  /*11ad0*/  ISETP.GE.U32.AND P1, PT, R5, 0x7fffffaa, PT ;  /* 0x7fffffaa0500780c */ /* 0x000fe20003f26070 */
[----:B------:R-:W-:-:S02]  /*11ae0*/  VIADD R5, R135, 0xffffffc5 ;  /* 0xffffffc587057836 */ /* 0x000fc40000000000 */
[----:B------:R-:W1:Y:S03]  /*11af0*/  LDC R135, c[0x0][0x230] ;  /* 0x00008c00ff877b82 */ /* 0x000e660000000800 */
[----:B------:R-:W-:-:S05]  /*11b00*/  ISETP.GE.U32.AND P2, PT, R5, 0x7fffffa6, PT ;  /* 0x7fffffa60500780c */ /* 0x000fca0003f46070 */
[----:B-1----:R-:W1:Y:S01]  /*11b10*/  LDC R136, c[0x0][0x230] ;  /* 0x00008c00ff887b82 */ /* 0x002e620000000800 */
[----:B------:R-:W-:-:S07]  /*11b20*/  VIADD R5, R134, 0xffffffc1 ;  /* 0xffffffc186057836 */ /* 0x000fce0000000000 */
[----:B------:R-:W1:Y:S01]  /*11b30*/  LDC R134, c[0x0][0x230] ;  /* 0x00008c00ff867b82 */ /* 0x000e620000000800 */
[----:B------:R-:W-:Y:S01]  /*11b40*/  ISETP.GE.U32.AND P3, PT, R5, 0x7fffffa2, PT ;  /* 0x7fffffa20500780c */ /* 0x000fe20003f66070 */
[----:B------:R-:W-:-:S06]  /*11b50*/  VIADD R5, R135, 0xffffffdc ;  /* 0xffffffdc87057836 */ /* 0x000fcc0000000000 */
[----:B------:R-:W1:Y:S01]  /*11b60*/  LDC R135, c[0x0][0x230] ;  /* 0x00008c00ff877b82 */ /* 0x000e620000000800 */
[----:B------:R-:W-:Y:S01]  /*11b70*/  ISETP.GE.U32.AND P4, PT, R5, 0x7fffffbd, PT ;  /* 0x7fffffbd0500780c */ /* 0x000fe20003f86070 */
[----:B-1----:R-:W-:-:S06]  /*11b80*/  VIADD R5, R134, 0xffffffd8 ;  /* 0xffffffd886057836 */ /* 0x002fcc0000000000 */
[----:B------:R-:W1:Y:S01]  /*11b90*/  LDC R134, c[0x0][0x230] ;  /* 0x00008c00ff867b82 */ /* 0x000e620000000800 */
[----:B------:R-:W-:Y:S01]  /*11ba0*/  ISETP.GE.U32.AND P5, PT, R5, 0x7fffffb9, PT ;  /* 0x7fffffb90500780c */ /* 0x000fe20003fa6070 */
[----:B------:R-:W-:-:S05]  /*11bb0*/  VIADD R5, R135, 0xffffffd4 ;  /* 0xffffffd487057836 */ /* 0x000fca0000000000 */
[----:B------:R-:W-:Y:S02]  /*11bc0*/  ISETP.GE.U32.AND P6, PT, R5, 0x7fffffb5, PT ;  /* 0x7fffffb50500780c */ /* 0x000fe40003fc6070 */
[----:B-1----:R-:W-:Y:S01]  /*11bd0*/  IADD3 R5, R134, -0x30, RZ ;  /* 0xffffffd086057810 */ /* 0x002fe20007ffe0ff */
[----:B---3--:R-:W-:-:S04]  /*11be0*/  IMAD.WIDE R166, R3, 0x4, R166 ;  /* 0x0000000403a67825 */ /* 0x008fc800078e02a6 */
        /* <DEDUP_REMOVED lines=8> */
[C---:B------:R-:W-:Y:S01]  /*11c70*/  IMAD.WIDE R156, R3.reuse, 0x4, R156 ;  /* 0x00000004039c7825 */ /* 0x040fe200078e029c */
        /* <DEDUP_REMOVED lines=24> */
[----:B-1----:R-:W2:Y:S04]  /*11e00*/  LDL.LU.64 R166, [R1+0xc0] ;  /* 0x0000c00001a67983 */ /* 0x002ea80000300a00 */
[----:B------:R-:W-:Y:S04]  /*11e10*/  LDGSTS.E [R4+0x1b100], desc[UR10][R162.64], !P1 ;  /* 0x1b100000a2047fae */ /* 0x000fe8000c92184a */
[----:B---3--:R-:W3:Y:S04]  /*11e20*/  LDL.LU.64 R164, [R1+0xb8] ;  /* 0x0000b80001a47983 */ /* 0x008ee80000300a00 */
[----:B------:R-:W-:Y:S04]  /*11e30*/  LDGSTS.E [R4+0x1b180], desc[UR10][R160.64], !P1 ;  /* 0x1b180000a0047fae */ /* 0x000fe8000c92184a */
[----:B------:R-:W3:Y:S04]  /*11e40*/  LDL.LU.64 R162, [R1+0xb0] ;  /* 0x0000b00001a27983 */ /* 0x000ee80000300a00 */
[----:B------:R-:W-:Y:S04]  /*11e50*/  LDGSTS.E [R4+0x1b200], desc[UR10][R158.64], !P1 ;  /* 0x1b2000009e047fae */ /* 0x000fe8000c92184a */
[----:B-----5:R-:W5:Y:S04]  /*11e60*/  LDL.LU.64 R160, [R1+0xa8] ;  /* 0x0000a80001a07983 */ /* 0x020f680000300a00 */
[----:B------:R-:W-:Y:S04]  /*11e70*/  LDGSTS.E [R4+0x1b280], desc[UR10][R156.64], !P1 ;  /* 0x1b2800009c047fae */ /* 0x000fe8000c92184a */
[----:B------:R-:W5:Y:S04]  /*11e80*/  LDL.LU.64 R158, [R1+0xa0] ;  /* 0x0000a000019e7983 */ /* 0x000f680000300a00 */
        /* <DEDUP_REMOVED lines=18> */
[----:B------:R1:W-:Y:S04]  /*11fb0*/  LDGSTS.E [R4+0x1b780], desc[UR10][R134.64], !P1 ;  /* 0x1b78000086047fae */ /* 0x0003e8000c92184a */
[----:B------:R-:W2:Y:S04]  /*11fc0*/  LDL.LU.64 R138, [R1+0x50] ;  /* 0x00005000018a7983 */ /* 0x000ea80000300a00 */
[----:B------:R-:W2:Y:S01]  /*11fd0*/  LDL.LU.64 R168, [R1+0x48] ;  /* 0x0000480001a87983 */ /* 0x000ea20000300a00 */
[----:B------:R-:W-:Y:S01]  /*11fe0*/  ISETP.GE.U32.AND P1, PT, R5, 0x7fffffb1, PT ;  /* 0x7fffffb10500780c */ /* 0x000fe20003f26070 */
[----:B------:R-:W-:-:S02]  /*11ff0*/  VIADD R5, R136, 0xffffffcc ;  /* 0xffffffcc88057836 */ /* 0x000fc40000000000 */
[C---:B------:R-:W-:Y:S01]  /*12000*/  IMAD.WIDE R190, R3.reuse, 0x4, R220 ;  /* 0x0000000403be7825 */ /* 0x040fe200078e02dc */
[----:B-1----:R-:W1:Y:S03]  /*12010*/  LDC R135, c[0x0][0x230] ;  /* 0x00008c00ff877b82 */ /* 0x002e660000000800 */
[----:B------:R-:W-:-:S04]  /*12020*/  IMAD.WIDE R188, R3, 0x4, R222 ;  /* 0x0000000403bc7825 */ /* 0x000fc800078e02de */
[C---:B------:R-:W-:Y:S01]  /*12030*/  IMAD.WIDE R186, R3.reuse, 0x4, R224 ;  /* 0x0000000403ba7825 */ /* 0x040fe200078e02e0 */
[----:B------:R-:W1:Y:S03]  /*12040*/  LDC R134, c[0x0][0x230] ;  /* 0x00008c00ff867b82 */ /* 0x000e660000000800 */
[----:B------:R-:W-:-:S04]  /*12050*/  IMAD.WIDE R184, R3, 0x4, R226 ;  /* 0x0000000403b87825 */ /* 0x000fc800078e02e2 */
        /* <DEDUP_REMOVED lines=8> */
[C---:B---3--:R-:W-:Y:S01]  /*120e0*/  IMAD.WIDE R164, R3.reuse, 0x4, R164 ;  /* 0x0000000403a47825 */ /* 0x048fe200078e02a4 */
[----:B------:R-:W-:Y:S04]  /*120f0*/  STL.64 [R1+0x1960], R166 ;  /* 0x001960a601007387 */ /* 0x000fe80000100a00 */
[----:B------:R-:W-:Y:S01]  /*12100*/  LDGSTS.E [R4+0x1d000], desc[UR10][R166.64], !P2 ;  /* 0x1d000000a6047fae */ /* 0x000fe2000d12184a */
[----:B------:R-:W-:-:S03]  /*12110*/  IMAD.WIDE R162, R3, 0x4, R162 ;  /* 0x0000000403a27825 */ /* 0x000fc600078e02a2 */
[----:B------:R-:W-:Y:S04]  /*12120*/  STL.64 [R1+0x1958], R164 ;  /* 0x001958a401007387 */ /* 0x000fe80000100a00 */
[----:B------:R-:W-:Y:S01]  /*12130*/  LDGSTS.E [R4+0x1d080], desc[UR10][R164.64], !P2 ;  /* 0x1d080000a4047fae */ /* 0x000fe2000d12184a */
[----:B-----5:R-:W-:-:S03]  /*12140*/  IMAD.WIDE R160, R3, 0x4, R160 ;  /* 0x0000000403a07825 */ /* 0x020fc600078e02a0 */
[----:B------:R-:W-:Y:S04]  /*12150*/  STL.64 [R1+0x1950], R162 ;  /* 0x001950a201007387 */ /* 0x000fe80000100a00 */
[----:B------:R-:W-:Y:S01]  /*12160*/  LDGSTS.E [R4+0x1d100], desc[UR10][R162.64], !P2 ;  /* 0x1d100000a2047fae */ /* 0x000fe2000d12184a */
[----:B------:R-:W-:-:S03]  /*12170*/  IMAD.WIDE R158, R3, 0x4, R158 ;  /* 0x00000004039e7825 */ /* 0x000fc600078e029e */
[----:B------:R-:W-:Y:S04]  /*12180*/  STL.64 [R1+0x1948], R160 ;  /* 0x001948a001007387 */ /* 0x000fe80000100a00 */
[----:B------:R-:W-:Y:S01]  /*12190*/  LDGSTS.E [R4+0x1d180], desc[UR10][R160.64], !P2 ;  /* 0x1d180000a0047fae */ /* 0x000fe2000d12184a */
[----:B----4-:R-:W-:-:S03]  /*121a0*/  IMAD.WIDE R156, R3, 0x4, R156 ;  /* 0x00000004039c7825 */ /* 0x010fc600078e029c */
[----:B------:R-:W-:Y:S04]  /*121b0*/  STL.64 [R1+0x1940], R158 ;  /* 0x0019409e01007387 */ /* 0x000fe80000100a00 */
[----:B------:R-:W-:Y:S01]  /*121c0*/  LDGSTS.E [R4+0x1d200], desc[UR10][R158.64], !P2 ;  /* 0x1d2000009e047fae */ /* 0x000fe2000d12184a */
[----:B--2---:R-:W-:-:S03]  /*121d0*/  IMAD.WIDE R154, R3, 0x4, R154 ;  /* 0x00000004039a7825 */ /* 0x004fc600078e029a */
[----:B------:R-:W-:Y:S04]  /*121e0*/  STL.64 [R1+0x1938], R156 ;  /* 0x0019389c01007387 */ /* 0x000fe80000100a00 */
[----:B------:R-:W-:Y:S01]  /*121f0*/  LDGSTS.E [R4+0x1d280], desc[UR10][R156.64], !P2 ;  /* 0x1d2800009c047fae */ /* 0x000fe2000d12184a */
[----:B------:R-:W-:-:S03]  /*12200*/  IMAD.WIDE R152, R3, 0x4, R152 ;  /* 0x0000000403987825 */ /* 0x000fc600078e0298 */
        /* <DEDUP_REMOVED lines=15> */
[----:B------:R2:W-:Y:S04]  /*12300*/  STL.64 [R1+0x1908], R144 ;  /* 0x0019089001007387 */ /* 0x0005e80000100a00 */
[----:B------:R2:W-:Y:S01]  /*12310*/  LDGSTS.E [R4+0x1d580], desc[UR10][R144.64], !P2 ;  /* 0x1d58000090047fae */ /* 0x0005e2000d12184a */
[----:B------:R-:W-:-:S03]  /*12320*/  IMAD.WIDE R140, R3, 0x4, R140 ;  /* 0x00000004038c7825 */ /* 0x000fc600078e028c */
[----:B------:R3:W-:Y:S04]  /*12330*/  STL.64 [R1+0x2800], R142 ;  /* 0x0028008e01007387 */ /* 0x0007e80000100a00 */
[----:B------:R3:W-:Y:S01]  /*12340*/  LDGSTS.E [R4+0x1d600], desc[UR10][R142.64], !P2 ;  /* 0x1d6000008e047fae */ /* 0x0007e2000d12184a */
[----:B------:R-:W-:-:S03]  /*12350*/  IMAD.WIDE R138, R3, 0x4, R138 ;  /* 0x00000004038a7825 */ /* 0x000fc600078e028a */
[----:B------:R4:W-:Y:S01]  /*12360*/  STL.64 [R1+0x27f8], R140 ;  /* 0x0027f88c01007387 */ /* 0x0009e20000100a00 */
[----:B------:R-:W-:-:S03]  /*12370*/  IMAD.WIDE R136, R3, 0x4, R168 ;  /* 0x0000000403887825 */ /* 0x000fc600078e02a8 */
[----:B------:R4:W-:Y:S01]  /*12380*/  LDGSTS.E [R4+0x1d680], desc[UR10][R140.64], !P2 ;  /* 0x1d6800008c047fae */ /* 0x0009e2000d12184a */
[----:B--2---:R-:W-:-:S03]  /*12390*/  IMAD.WIDE R144, R3, 0x4, R244 ;  /* 0x0000000403907825 */ /* 0x004fc600078e02f4 */
[----:B------:R2:W-:Y:S01]  /*123a0*/  STL.64 [R1+0x27f0], R138 ;  /* 0x0027f08a01007387 */ /* 0x0005e20000100a00 */
[----:B---3--:R-:W-:-:S03]  /*123b0*/  IMAD.WIDE R142, R3, 0x4, R214 ;  /* 0x00000004038e7825 */ /* 0x008fc600078e02d6 */
[----:B------:R2:W-:Y:S01]  /*123c0*/  LDGSTS.E [R4+0x1d700], desc[UR10][R138.64], !P2 ;  /* 0x1d7000008a047fae */ /* 0x0005e2000d12184a */
[----:B----4-:R-:W-:-:S03]  /*123d0*/  IMAD.WIDE R140, R3, 0x4, R216 ;  /* 0x00000004038c7825 */ /* 0x010fc600078e02d8 */
[----:B------:R3:W-:Y:S04]  /*123e0*/  STL.64 [R1+0x27e8], R136 ;  /* 0x0027e88801007387 */ /* 0x0007e80000100a00 */
[----:B------:R4:W-:Y:S01]  /*123f0*/  STL.64 [R1+0x2880], R144 ;  /* 0x0028809001007387 */ /* 0x0009e20000100a00 */
[----:B--2---:R-:W-:-:S03]  /*12400*/  IMAD.WIDE R138, R3, 0x4, R218 ;  /* 0x00000004038a7825 */ /* 0x004fc600078e02da */
[----:B------:R2:W-:Y:S04]  /*12410*/  STL.64 [R1+0x2878], R142 ;  /* 0x0028788e01007387 */ /* 0x0005e80000100a00 */
[----:B------:R5:W-:Y:S04]  /*12420*/  STL.64 [R1+0x2870], R140 ;  /* 0x0028708c01007387 */ /* 0x000be80000100a00 */
[----:B------:R1:W-:Y:S04]  /*12430*/  STL.64 [R1+0x2868], R138 ;  /* 0x0028688a01007387 */ /* 0x0003e80000100a00 */
[----:B------:R-:W-:Y:S04]  /*12440*/  STL.64 [R1+0x2860], R190 ;  /* 0x002860be01007387 */ /* 0x000fe80000100a00 */
[----:B------:R1:W-:Y:S04]  /*12450*/  STL.64 [R1+0x2858], R188 ;  /* 0x002858bc01007387 */ /* 0x0003e80000100a00 */
[----:B------:R-:W-:Y:S04]  /*12460*/  STL.64 [R1+0x2850], R186 ;  /* 0x002850ba01007387 */ /* 0x000fe80000100a00 */
[----:B------:R-:W-:Y:S04]  /*12470*/  STL.64 [R1+0x2848], R184 ;  /* 0x002848b801007387 */ /* 0x000fe80000100a00 */
[----:B------:R-:W-:Y:S04]  /*12480*/  STL.64 [R1+0x2840], R182 ;  /* 0x002840b601007387 */ /* 0x000fe80000100a00 */
[----:B------:R3:W-:Y:S04]  /*12490*/  LDGSTS.E [R4+0x1d780], desc[UR10][R136.64], !P2 ;  /* 0x1d78000088047fae */ /* 0x0007e8000d12184a */
[----:B------:R-:W-:Y:S04]  /*124a0*/  STL.64 [R1+0x2838], R180 ;  /* 0x002838b401007387 */ /* 0x000fe80000100a00 */
[----:B------:R-:W-:Y:S01]  /*124b0*/  STL.64 [R1+0x2830], R178 ;  /* 0x002830b201007387 */ /* 0x000fe20000100a00 */
[----:B---3--:R-:W-:-:S03]  /*124c0*/  IMAD.WIDE R136, R3, 0x4, R242 ;  /* 0x0000000403887825 */ /* 0x008fc600078e02f2 */
[----:B------:R-:W-:Y:S04]  /*124d0*/  STL.64 [R1+0x2828], R176 ;  /* 0x002828b001007387 */ /* 0x000fe80000100a00 */
[----:B------:R-:W-:Y:S04]  /*124e0*/  STL.64 [R1+0x2820], R174 ;  /* 0x002820ae01007387 */ /* 0x000fe80000100a00 */
[----:B------:R-:W-:Y:S04]  /*124f0*/  STL.64 [R1+0x2818], R172 ;  /* 0x002818ac01007387 */ /* 0x000fe80000100a00 */
[----:B------:R-:W-:Y:S04]  /*12500*/  STL.64 [R1+0x2810], R170 ;  /* 0x002810aa01007387 */ /* 0x000fe80000100a00 */
[----:B------:R3:W-:Y:S04]  /*12510*/  STL.64 [R1+0x2808], R136 ;  /* 0x0028088801007387 */ /* 0x0007e80000100a00 */
[----:B------:R-:W3:Y:S04]  /*12520*/  LDL.LU.64 R168, [R1+0x958] ;  /* 0x0009580001a87983 */ /* 0x000ee80000300a00 */
        /* <DEDUP_REMOVED lines=9> */
[----:B------:R-:W-:Y:S04]  /*125c0*/  LDGSTS.E [R4+0x1f000], desc[UR10][R144.64], !P3 ;  /* 0x1f00000090047fae */ /* 0x000fe8000d92184a */
[----:B------:R-:W3:Y:S04]  /*125d0*/  LDL.LU.64 R146, [R1+0x908] ;  /* 0x0009080001927983 */ /* 0x000ee80000300a00 */
[----:B------:R-:W-:Y:S04]  /*125e0*/  LDGSTS.E [R4+0x1f080], desc[UR10][R142.64], !P3 ;  /* 0x1f0800008e047fae */ /* 0x000fe8000d92184a */
[----:B----4-:R-:W4:Y:S04]  /*125f0*/  LDL.LU.64 R144, [R1+0x900] ;  /* 0x0009000001907983 */ /* 0x010f280000300a00 */
[----:B------:R-:W-:Y:S04]  /*12600*/  LDGSTS.E [R4+0x1f100], desc[UR10][R140.64], !P3 ;  /* 0x1f1000008c047fae */ /* 0x000fe8000d92184a */
[----:B--2---:R-:W2:Y:S04]  /*12610*/  LDL.LU.64 R142, [R1+0x8f8] ;  /* 0x0008f800018e7983 */ /* 0x004ea80000300a00 */
[----:B------:R-:W-:Y:S04]  /*12620*/  LDGSTS.E [R4+0x1f180], desc[UR10][R138.64], !P3 ;  /* 0x1f1800008a047fae */ /* 0x000fe8000d92184a */
[----:B-----5:R-:W5:Y:S04]  /*12630*/  LDL.LU.64 R140, [R1+0x8f0] ;  /* 0x0008f000018c7983 */ /* 0x020f680000300a00 */
[----:B------:R-:W-:Y:S04]  /*12640*/  LDGSTS.E [R4+0x1f200], desc[UR10][R190.64], !P3 ;  /* 0x1f200000be047fae */ /* 0x000fe8000d92184a */
[----:B-1----:R-:W5:Y:S04]  /*12650*/  LDL.LU.64 R138, [R1+0x8e8] ;  /* 0x0008e800018a7983 */ /* 0x002f680000300a00 */
[----:B------:R-:W5:Y:S04]  /*12660*/  LDL.LU.64 R164, [R1+0x8e0] ;  /* 0x0008e00001a47983 */ /* 0x000f680000300a00 */
[----:B------:R3:W-:Y:S04]  /*12670*/  LDGSTS.E [R4+0x1f280], desc[UR10][R188.64], !P3 ;  /* 0x1f280000bc047fae */ /* 0x0007e8000d92184a */
[----:B------:R-:W-:Y:S04]  /*12680*/  LDGSTS.E [R4+0x1f300], desc[UR10][R186.64], !P3 ;  /* 0x1f300000ba047fae */ /* 0x000fe8000d92184a */
        /* <DEDUP_REMOVED lines=8> */
[----:B------:R1:W-:Y:S01]  /*12710*/  LDGSTS.E [R4+0x1f780], desc[UR10][R136.64], !P3 ;  /* 0x1f78000088047fae */ /* 0x0003e2000d92184a */
[----:B---3--:R-:W-:-:S03]  /*12720*/  IMAD.WIDE R188, R3, 0x4, R168 ;  /* 0x0000000403bc7825 */ /* 0x008fc600078e02a8 */
[----:B------:R-:W3:Y:S01]  /*12730*/  LDL.LU.64 R168, [R1+0xdd8] ;  /* 0x000dd80001a87983 */ /* 0x000ee20000300a00 */
[----:B------:R-:W-:-:S03]  /*12740*/  IMAD.WIDE R190, R3, 0x4, R166 ;  /* 0x0000000403be7825 */ /* 0x000fc600078e02a6 */
        /* <DEDUP_REMOVED lines=16> */
[----:B------:R-:W-:Y:S01]  /*12850*/  LDGSTS.E [R248+0x11800], desc[UR10][R188.64], !P4 ;  /* 0x11800000bcf87fae */ /* 0x000fe2000e12184a */
[----:B------:R-:W-:-:S03]  /*12860*/  ISETP.GE.U32.AND P2, PT, R5, 0x7fffffad, PT ;  /* 0x7fffffad0500780c */ /* 0x000fc60003f46070 */
[----:B------:R-:W-:Y:S01]  /*12870*/  LDGSTS.E [R248+0x11880], desc[UR10][R190.64], !P4 ;  /* 0x11880000bef87fae */ /* 0x000fe2000e12184a */
[----:B------:R-:W-:-:S03]  /*12880*/  IMAD.WIDE R208, R3, 0x4, R146 ;  /* 0x0000000403d07825 */ /* 0x000fc600078e0292 */
[----:B------:R-:W-:Y:S01]  /*12890*/  LDGSTS.E [R248+0x11900], desc[UR10][R192.64], !P4 ;  /* 0x11900000c0f87fae */ /* 0x000fe2000e12184a */
[----:B----4-:R-:W-:-:S03]  /*128a0*/  IMAD.WIDE R210, R3, 0x4, R144 ;  /* 0x0000000403d27825 */ /* 0x010fc600078e0290 */
[----:B------:R-:W-:Y:S01]  /*128b0*/  LDGSTS.E [R248+0x11980], desc[UR10][R194.64], !P4 ;  /* 0x11980000c2f87fae */ /* 0x000fe2000e12184a */
[----:B--2---:R-:W-:-:S03]  /*128c0*/  IMAD.WIDE R212, R3, 0x4, R142 ;  /* 0x0000000403d47825 */ /* 0x004fc600078e028e */
[----:B------:R-:W-:Y:S01]  /*128d0*/  LDGSTS.E [R248+0x11a00], desc[UR10][R196.64], !P4 ;  /* 0x11a00000c4f87fae */ /* 0x000fe2000e12184a */
[----:B-----5:R-:W-:-:S03]  /*128e0*/  IMAD.WIDE R214, R3, 0x4, R140 ;  /* 0x0000000403d67825 */ /* 0x020fc600078e028c */
[----:B------:R-:W-:Y:S01]  /*128f0*/  LDGSTS.E [R248+0x11a80], desc[UR10][R198.64], !P4 ;  /* 0x11a80000c6f87fae */ /* 0x000fe2000e12184a */
[----:B------:R-:W-:-:S03]  /*12900*/  IMAD.WIDE R218, R3, 0x4, R164 ;  /* 0x0000000403da7825 */ /* 0x000fc600078e02a4 */
[----:B------:R-:W-:Y:S04]  /*12910*/  LDGSTS.E [R248+0x11b00], desc[UR10][R200.64], !P4 ;  /* 0x11b00000c8f87fae */ /* 0x000fe8000e12184a */
[----:B------:R-:W2:Y:S04]  /*12920*/  LDL.LU.64 R164, [R1+0xd90] ;  /* 0x000d900001a47983 */ /* 0x000ea80000300a00 */
[----:B------:R-:W4:Y:S04]  /*12930*/  LDL.LU.64 R148, [R1+0xd88] ;  /* 0x000d880001947983 */ /* 0x000f280000300a00 */
[----:B------:R-:W5:Y:S04]  /*12940*/  LDL.LU.64 R146, [R1+0xd80] ;  /* 0x000d800001927983 */ /* 0x000f680000300a00 */
[----:B------:R-:W5:Y:S01]  /*12950*/  LDL.LU.64 R144, [R1+0xd78] ;  /* 0x000d780001907983 */ /* 0x000f620000300a00 */
[----:B------:R-:W-:-:S03]  /*12960*/  IMAD.WIDE R216, R3, 0x4, R138 ;  /* 0x0000000403d87825 */ /* 0x000fc600078e028a */
[----:B------:R-:W5:Y:S04]  /*12970*/  LDL.LU.64 R142, [R1+0xd70] ;  /* 0x000d7000018e7983 */ /* 0x000f680000300a00 */
[----:B------:R-:W1:Y:S04]  /*12980*/  LDL.LU.64 R140, [R1+0xd68] ;  /* 0x000d6800018c7983 */ /* 0x000e680000300a00 */
[----:B------:R-:W5:Y:S01]  /*12990*/  LDL.LU.64 R138, [R1+0xd60] ;  /* 0x000d6000018a7983 */ /* 0x000f620000300a00 */
[----:B------:R-:W-:-:S03]  /*129a0*/  VIADD R5, R135, 0xffffffc8 ;  /* 0xffffffc887057836 */ /* 0x000fc60000000000 */
[----:B------:R-:W-:Y:S04]  /*129b0*/  STL [R1+0xaf0], RZ ;  /* 0x000af0ff01007387 */ /* 0x000fe80000100800 */
[----:B------:R-:W-:Y:S01]  /*129c0*/  LDGSTS.E [R248+0x11b80], desc[UR10][R202.64], !P4 ;  /* 0x11b80000caf87fae */ /* 0x000fe2000e12184a */
[----:B------:R-:W-:-:S03]  /*129d0*/  ISETP.GE.U32.AND P3, PT, R5, 0x7fffffa9, PT ;  /* 0x7fffffa90500780c */ /* 0x000fc60003f66070 */
[----:B------:R-:W-:Y:S01]  /*129e0*/  LDGSTS.E [R248+0x11c00], desc[UR10][R204.64], !P4 ;  /* 0x11c00000ccf87fae */ /* 0x000fe2000e12184a */
[----:B------:R-:W-:-:S03]  /*129f0*/  VIADD R5, R134, 0xffffffc4 ;  /* 0xffffffc486057836 */ /* 0x000fc60000000000 */
[----:B------:R-:W-:Y:S04]  /*12a00*/  LDGSTS.E [R248+0x11c80], desc[UR10][R206.64], !P4 ;  /* 0x11c80000cef87fae */ /* 0x000fe8000e12184a */
[----:B------:R-:W-:Y:S04]  /*12a10*/  LDGSTS.E [R248+0x11d00], desc[UR10][R208.64], !P4 ;  /* 0x11d00000d0f87fae */ /* 0x000fe8000e12184a */
[----:B------:R-:W-:Y:S04]  /*12a20*/  LDGSTS.E [R248+0x11d80], desc[UR10][R210.64], !P4 ;  /* 0x11d80000d2f87fae */ /* 0x000fe8000e12184a */
[----:B------:R-:W-:Y:S04]  /*12a30*/  LDGSTS.E [R248+0x11e00], desc[UR10][R212.64], !P4 ;  /* 0x11e00000d4f87fae */ /* 0x000fe8000e12184a */
[----:B------:R-:W-:Y:S04]  /*12a40*/  LDGSTS.E [R248+0x11e80], desc[UR10][R214.64], !P4 ;  /* 0x11e80000d6f87fae */ /* 0x000fe8000e12184a */
[----:B------:R-:W-:Y:S04]  /*12a50*/  LDGSTS.E [R248+0x11f00], desc[UR10][R216.64], !P4 ;  /* 0x11f00000d8f87fae */ /* 0x000fe8000e12184a */
[----:B------:R-:W-:Y:S01]  /*12a60*/  LDGSTS.E [R248+0x11f80], desc[UR10][R218.64], !P4 ;  /* 0x11f80000daf87fae */ /* 0x000fe2000e12184a */
[----:B---3--:R-:W-:-:S04]  /*12a70*/  IMAD.WIDE R224, R3, 0x4, R162 ;  /* 0x0000000403e07825 */ /* 0x008fc800078e02a2 */
[----:B------:R-:W-:-:S04]  /*12a80*/  IMAD.WIDE R226, R3, 0x4, R160 ;  /* 0x0000000403e27825 */ /* 0x000fc800078e02a0 */
[----:B------:R-:W-:-:S04]  /*12a90*/  IMAD.WIDE R228, R3, 0x4, R158 ;  /* 0x0000000403e47825 */ /* 0x000fc800078e029e */
[----:B------:R-:W-:-:S04]  /*12aa0*/  IMAD.WIDE R230, R3, 0x4, R156 ;  /* 0x0000000403e67825 */ /* 0x000fc800078e029c */
[----:B------:R-:W-:-:S05]  /*12ab0*/  IMAD.WIDE R162, R3, 0x4, R150 ;  /* 0x0000000403a27825 */ /* 0x000fca00078e0296 */
[----:B------:R3:W-:Y:S01]  /*12ac0*/  STL.64 [R1+0x70], R162 ;  /* 0x000070a201007387 */ /* 0x0007e20000100a00 */
[----:B------:R-:W-:-:S04]  /*12ad0*/  IMAD.WIDE R220, R3, 0x4, R168 ;  /* 0x0000000403dc7825 */ /* 0x000fc800078e02a8 */
[C---:B------:R-:W-:Y:S01]  /*12ae0*/  IMAD.WIDE R222, R3.reuse, 0x4, R166 ;  /* 0x0000000403de7825 */ /* 0x040fe200078e02a6 */
[----:B------:R-:W-:Y:S03]  /*12af0*/  LDGSTS.E [R248+0x13800], desc[UR10][R220.64], !P5 ;  /* 0x13800000dcf87fae */ /* 0x000fe6000e92184a */
[C---:B------:R-:W-:Y:S01]  /*12b00*/  IMAD.WIDE R232, R3.reuse, 0x4, R154 ;  /* 0x0000000403e87825 */ /* 0x040fe200078e029a */
[----:B------:R-:W-:Y:S03]  /*12b10*/  LDGSTS.E [R248+0x13880], desc[UR10][R222.64], !P5 ;  /* 0x13880000def87fae */ /* 0x000fe6000e92184a */
[C---:B------:R-:W-:Y:S01]  /*12b20*/  IMAD.WIDE R234, R3.reuse, 0x4, R152 ;  /* 0x0000000403ea7825 */ /* 0x040fe200078e0298 */
[----:B------:R-:W-:Y:S04]  /*12b30*/  LDGSTS.E [R248+0x13900], desc[UR10][R224.64], !P5 ;  /* 0x13900000e0f87fae */ /* 0x000fe8000e92184a */
[----:B------:R-:W-:Y:S04]  /*12b40*/  LDGSTS.E [R248+0x13980], desc[UR10][R226.64], !P5 ;  /* 0x13980000e2f87fae */ /* 0x000fe8000e92184a */
[----:B------:R-:W-:Y:S04]  /*12b50*/  LDGSTS.E [R248+0x13a00], desc[UR10][R228.64], !P5 ;  /* 0x13a00000e4f87fae */ /* 0x000fe8000e92184a */
[----:B------:R-:W-:Y:S04]  /*12b60*/  LDGSTS.E [R248+0x13a80], desc[UR10][R230.64], !P5 ;  /* 0x13a80000e6f87fae */ /* 0x000fe8000e92184a */
[----:B------:R-:W-:Y:S04]  /*12b70*/  LDGSTS.E [R248+0x13b00], desc[UR10][R232.64], !P5 ;  /* 0x13b00000e8f87fae */ /* 0x000fe8000e92184a */
[----:B------:R-:W-:Y:S04]  /*12b80*/  LDGSTS.E [R248+0x13b80], desc[UR10][R234.64], !P5 ;  /* 0x13b80000eaf87fae */ /* 0x000fe8000e92184a */
[----:B------:R3:W-:Y:S01]  /*12b90*/  LDGSTS.E [R248+0x13c00], desc[UR10][R162.64], !P5 ;  /* 0x13c00000a2f87fae */ /* 0x0007e2000e92184a */
[----:B--2---:R-:W-:-:S04]  /*12ba0*/  IMAD.WIDE R164, R3, 0x4, R164 ;  /* 0x0000000403a47825 */ /* 0x004fc800078e02a4 */
        /* <DEDUP_REMOVED lines=8> */
[C---:B-1----:R-:W-:Y:S01]  /*12c30*/  IMAD.WIDE R136, R3.reuse, 0x4, R140 ;  /* 0x0000000403887825 */ /* 0x042fe200078e028c */
[----:B------:R-:W5:Y:S03]  /*12c40*/  LDL.LU.64 R144, [R1+0xd58] ;  /* 0x000d580001907983 */ /* 0x000f660000300a00 */
[C---:B------:R-:W-:Y:S01]  /*12c50*/  IMAD.WIDE R134, R3.reuse, 0x4, R138 ;  /* 0x0000000403867825 */ /* 0x040fe200078e028a */
[----:B------:R1:W-:Y:S04]  /*12c60*/  STL.64 [R1+0x98], R148 ;  /* 0x0000989401007387 */ /* 0x0003e80000100a00 */
[----:B------:R-:W5:Y:S04]  /*12c70*/  LDL.LU.64 R142, [R1+0xd50] ;  /* 0x000d5000018e7983 */ /* 0x000f680000300a00 */
[----:B------:R1:W-:Y:S04]  /*12c80*/  STL.64 [R1+0xa0], R136 ;  /* 0x0000a08801007387 */ /* 0x0003e80000100a00 */
[----:B------:R-:W5:Y:S04]  /*12c90*/  LDL.LU.64 R140, [R1+0xd48] ;  /* 0x000d4800018c7983 */ /* 0x000f680000300a00 */
[----:B------:R1:W-:Y:S04]  /*12ca0*/  STL.64 [R1+0xa8], R134 ;  /* 0x0000a88601007387 */ /* 0x0003e80000100a00 */
[----:B------:R-:W5:Y:S04]  /*12cb0*/  LDL.LU.64 R138, [R1+0xd40] ;  /* 0x000d4000018a7983 */ /* 0x000f680000300a00 */
[----:B------:R-:W5:Y:S04]  /*12cc0*/  LDL.LU.64 R154, [R1+0xd38] ;  /* 0x000d3800019a7983 */ /* 0x000f680000300a00 */
[----:B------:R-:W5:Y:S04]  /*12cd0*/  LDL.LU.64 R152, [R1+0xd30] ;  /* 0x000d300001987983 */ /* 0x000f680000300a00 */
[----:B------:R-:W5:Y:S04]  /*12ce0*/  LDL.LU.64 R150, [R1+0xd28] ;  /* 0x000d280001967983 */ /* 0x000f680000300a00 */
[----:B------:R-:W5:Y:S04]  /*12cf0*/  LDL.LU.64 R146, [R1+0xd20] ;  /* 0x000d200001927983 */ /* 0x000f680000300a00 */
[----:B------:R-:W5:Y:S04]  /*12d00*/  LDL.LU.64 R168, [R1+0xd18] ;  /* 0x000d180001a87983 */ /* 0x000f680000300a00 */
[----:B------:R-:W5:Y:S04]  /*12d10*/  LDL.LU.64 R166, [R1+0xd10] ;  /* 0x000d100001a67983 */ /* 0x000f680000300a00 */
[----:B---3--:R-:W3:Y:S04]  /*12d20*/  LDL.LU.64 R162, [R1+0xd08] ;  /* 0x000d080001a27983 */ /* 0x008ee80000300a00 */
[----:B------:R3:W-:Y:S04]  /*12d30*/  LDGSTS.E [R248+0x13c80], desc[UR10][R164.64], !P5 ;  /* 0x13c80000a4f87fae */ /* 0x0007e8000e92184a */
[----:B------:R3:W-:Y:S04]  /*12d40*/  LDGSTS.E [R248+0x13d00], desc[UR10][R160.64], !P5 ;  /* 0x13d00000a0f87fae */ /* 0x0007e8000e92184a */
[----:B------:R3:W-:Y:S04]  /*12d50*/  LDGSTS.E [R248+0x13d80], desc[UR10][R158.64], !P5 ;  /* 0x13d800009ef87fae */ /* 0x0007e8000e92184a */
[----:B--2---:R-:W2:Y:S04]  /*12d60*/  LDL.LU.64 R164, [R1+0xd00] ;  /* 0x000d000001a47983 */ /* 0x004ea80000300a00 */
[----:B----4-:R-:W4:Y:S04]  /*12d70*/  LDL.LU.64 R160, [R1+0xcf8] ;  /* 0x000cf80001a07983 */ /* 0x010f280000300a00 */
[----:B-----5:R-:W5:Y:S04]  /*12d80*/  LDL.LU.64 R158, [R1+0xcf0] ;  /* 0x000cf000019e7983 */ /* 0x020f680000300a00 */
[----:B------:R-:W-:Y:S04]  /*12d90*/  LDGSTS.E [R248+0x13e00], desc[UR10][R156.64], !P5 ;  /* 0x13e000009cf87fae */ /* 0x000fe8000e92184a */
[----:B------:R-:W-:Y:S04]  /*12da0*/  LDGSTS.E [R248+0x13e80], desc[UR10][R148.64], !P5 ;  /* 0x13e8000094f87fae */ /* 0x000fe8000e92184a */
[----:B------:R5:W-:Y:S04]  /*12db0*/  LDGSTS.E [R248+0x13f00], desc[UR10][R136.64], !P5 ;  /* 0x13f0000088f87fae */ /* 0x000be8000e92184a */
[----:B------:R-:W5:Y:S04]  /*12dc0*/  LDL.LU.64 R156, [R1+0xce8] ;  /* 0x000ce800019c7983 */ /* 0x000f680000300a00 */
[----:B-1----:R-:W5:Y:S04]  /*12dd0*/  LDL.LU.64 R148, [R1+0xce0] ;  /* 0x000ce00001947983 */ /* 0x002f680000300a00 */
[----:B------:R1:W-:Y:S01]  /*12de0*/  LDGSTS.E [R248+0x13f80], desc[UR10][R134.64], !P5 ;  /* 0x13f8000086f87fae */ /* 0x0003e2000e92184a */
        /* <DEDUP_REMOVED lines=19> */
[C---:B---3--:R-:W-:Y:S01]  /*12f20*/  IMAD.WIDE R162, R3.reuse, 0x4, R162 ;  /* 0x0000000403a27825 */ /* 0x048fe200078e02a2 */
[----:B------:R3:W-:Y:S04]  /*12f30*/  STL.64 [R1+0x378], R166 ;  /* 0x000378a601007387 */ /* 0x0007e80000100a00 */
[----:B------:R3:W-:Y:S04]  /*12f40*/  STL.64 [R1+0x380], R162 ;  /* 0x000380a201007387 */ /* 0x0007e80000100a00 */
[----:B------:R3:W-:Y:S04]  /*12f50*/  LDGSTS.E [R248+0x15800], desc[UR10][R144.64], !P6 ;  /* 0x1580000090f87fae */ /* 0x0007e8000f12184a */
[----:B------:R3:W-:Y:S01]  /*12f60*/  LDGSTS.E [R248+0x15880], desc[UR10][R142.64], !P6 ;  /* 0x158800008ef87fae */ /* 0x0007e2000f12184a */
[----:B--2---:R-:W-:-:S03]  /*12f70*/  IMAD.WIDE R164, R3, 0x4, R164 ;  /* 0x0000000403a47825 */ /* 0x004fc600078e02a4 */
[----:B------:R2:W-:Y:S01]  /*12f80*/  LDGSTS.E [R248+0x15900], desc[UR10][R140.64], !P6 ;  /* 0x159000008cf87fae */ /* 0x0005e2000f12184a */
[----:B----4-:R-:W-:-:S03]  /*12f90*/  IMAD.WIDE R160, R3, 0x4, R160 ;  /* 0x0000000403a07825 */ /* 0x010fc600078e02a0 */
        /* <DEDUP_REMOVED lines=8> */
[----:B-1----:R-:W-:-:S03]  /*13020*/  IMAD.WIDE R134, R3, 0x4, R148 ;  /* 0x0000000403867825 */ /* 0x002fc600078e0294 */
[----:B------:R1:W-:Y:S04]  /*13030*/  STL.64 [R1+0x3a0], R136 ;  /* 0x0003a08801007387 */ /* 0x0003e80000100a00 */
[----:B------:R-:W2:Y:S04]  /*13040*/  LDL.LU.64 R148, [R1+0xcd8] ;  /* 0x000cd80001947983 */ /* 0x000ea80000300a00 */
[----:B------:R1:W-:Y:S04]  /*13050*/  STL.64 [R1+0x3a8], R134 ;  /* 0x0003a88601007387 */ /* 0x0003e80000100a00 */
[----:B------:R-:W2:Y:S04]  /*13060*/  LDL.LU.64 R144, [R1+0xcd0] ;  /* 0x000cd00001907983 */ /* 0x000ea80000300a00 */
[----:B------:R-:W2:Y:S04]  /*13070*/  LDL.LU.64 R142, [R1+0xcc8] ;  /* 0x000cc800018e7983 */ /* 0x000ea80000300a00 */
        /* <DEDUP_REMOVED lines=8> */
[----:B------:R-:W1:Y:S04]  /*13100*/  LDL.LU.64 R150, [R1+0xc98] ;  /* 0x000c980001967983 */ /* 0x000e680000300a00 */
[----:B------:R-:W2:Y:S04]  /*13110*/  LDL.LU.64 R146, [R1+0xc90] ;  /* 0x000c900001927983 */ /* 0x000ea80000300a00 */
[----:B------:R-:W2:Y:S04]  /*13120*/  LDL.LU.64 R168, [R1+0xc88] ;  /* 0x000c880001a87983 */ /* 0x000ea80000300a00 */
[----:B------:R1:W-:Y:S04]  /*13130*/  LDGSTS.E [R248+0x15c80], desc[UR10][R166.64], !P6 ;  /* 0x15c80000a6f87fae */ /* 0x0003e8000f12184a */
[----:B------:R1:W-:Y:S04]  /*13140*/  LDGSTS.E [R248+0x15d00], desc[UR10][R162.64], !P6 ;  /* 0x15d00000a2f87fae */ /* 0x0003e8000f12184a */
[----:B------:R1:W-:Y:S04]  /*13150*/  LDGSTS.E [R248+0x15d80], desc[UR10][R164.64], !P6 ;  /* 0x15d80000a4f87fae */ /* 0x0003e8000f12184a */
[----:B---3--:R-:W3:Y:S04]  /*13160*/  LDL.LU.64 R166, [R1+0xc80] ;  /* 0x000c800001a67983 */ /* 0x008ee80000300a00 */
[----:B------:R-:W3:Y:S04]  /*13170*/  LDL.LU.64 R162, [R1+0xc78] ;  /* 0x000c780001a27983 */ /* 0x000ee80000300a00 */
[----:B----4-:R-:W4:Y:S04]  /*13180*/  LDL.LU.64 R164, [R1+0xc70] ;  /* 0x000c700001a47983 */ /* 0x010f280000300a00 */
[----:B------:R-:W-:Y:S04]  /*13190*/  LDGSTS.E [R248+0x15e00], desc[UR10][R160.64], !P6 ;  /* 0x15e00000a0f87fae */ /* 0x000fe8000f12184a */
[----:B------:R-:W-:Y:S04]  /*131a0*/  LDGSTS.E [R248+0x15e80], desc[UR10][R158.64], !P6 ;  /* 0x15e800009ef87fae */ /* 0x000fe8000f12184a */
[----:B------:R4:W-:Y:S04]  /*131b0*/  LDGSTS.E [R248+0x15f00], desc[UR10][R136.64], !P6 ;  /* 0x15f0000088f87fae */ /* 0x0009e8000f12184a */
[----:B-----5:R-:W5:Y:S04]  /*131c0*/  LDL.LU.64 R160, [R1+0xc68] ;  /* 0x000c680001a07983 */ /* 0x020f680000300a00 */
[----:B--2---:R-:W2:Y:S04]  /*131d0*/  LDL.LU.64 R158, [R1+0xc60] ;  /* 0x000c6000019e7983 */ /* 0x004ea80000300a00 */
        /* <DEDUP_REMOVED lines=28> */
[----:B---3--:R-:W-:-:S03]  /*133a0*/  IMAD.WIDE R166, R3, 0x4, R166 ;  /* 0x0000000403a67825 */ /* 0x008fc600078e02a6 */
[----:B------:R3:W-:Y:S01]  /*133b0*/  LDGSTS.E [R248+0x17a80], desc[UR10][R138.64], !P1 ;  /* 0x17a800008af87fae */ /* 0x0007e2000c92184a */
[----:B------:R-:W-:-:S03]  /*133c0*/  IMAD.WIDE R162, R3, 0x4, R162 ;  /* 0x0000000403a27825 */ /* 0x000fc600078e02a2 */
[----:B------:R3:W-:Y:S01]  /*133d0*/  STL.64 [R1+0x900], R166 ;  /* 0x000900a601007387 */ /* 0x0007e20000100a00 */
[----:B----4-:R-:W-:-:S03]  /*133e0*/  IMAD.WIDE R164, R3, 0x4, R164 ;  /* 0x0000000403a47825 */ /* 0x010fc600078e02a4 */
[----:B------:R4:W-:Y:S04]  /*133f0*/  STL.64 [R1+0x908], R162 ;  /* 0x000908a201007387 */ /* 0x0009e80000100a00 */
[----:B------:R4:W-:Y:S04]  /*13400*/  STL.64 [R1+0x910], R164 ;  /* 0x000910a401007387 */ /* 0x0009e80000100a00 */
[----:B------:R4:W-:Y:S04]  /*13410*/  LDGSTS.E [R248+0x17b00], desc[UR10][R154.64], !P1 ;  /* 0x17b000009af87fae */ /* 0x0009e8000c92184a */
[----:B------:R4:W-:Y:S01]  /*13420*/  LDGSTS.E [R248+0x17b80], desc[UR10][R152.64], !P1 ;  /* 0x17b8000098f87fae */ /* 0x0009e2000c92184a */
[----:B-----5:R-:W-:-:S03]  /*13430*/  IMAD.WIDE R136, R3, 0x4, R160 ;  /* 0x0000000403887825 */ /* 0x020fc600078e02a0 */
[----:B------:R5:W-:Y:S01]  /*13440*/  LDGSTS.E [R248+0x17c00], desc[UR10][R150.64], !P1 ;  /* 0x17c0000096f87fae */ /* 0x000be2000c92184a */
[----:B--2---:R-:W-:-:S03]  /*13450*/  IMAD.WIDE R134, R3, 0x4, R158 ;  /* 0x0000000403867825 */ /* 0x004fc600078e029e */
[----:B------:R2:W-:Y:S04]  /*13460*/  STL.64 [R1+0x918], R136 ;  /* 0x0009188801007387 */ /* 0x0005e80000100a00 */
[----:B------:R-:W5:Y:S04]  /*13470*/  LDL.LU.64 R148, [R1+0xc58] ;  /* 0x000c580001947983 */ /* 0x000f680000300a00 */
        /* <DEDUP_REMOVED lines=10> */
[----:B-1----:R-:W2:Y:S04]  /*13520*/  LDL.LU.64 R150, [R1+0xc08] ;  /* 0x000c080001967983 */ /* 0x002ea80000300a00 */
[----:B------:R1:W-:Y:S04]  /*13530*/  LDGSTS.E [R248+0x17c80], desc[UR10][R146.64], !P1 ;  /* 0x17c8000092f87fae */ /* 0x0003e8000c92184a */
[----:B------:R1:W-:Y:S04]  /*13540*/  LDGSTS.E [R248+0x17d00], desc[UR10][R168.64], !P1 ;  /* 0x17d00000a8f87fae */ /* 0x0003e8000c92184a */
[----:B------:R1:W-:Y:S04]  /*13550*/  LDGSTS.E [R248+0x17d80], desc[UR10][R166.64], !P1 ;  /* 0x17d80000a6f87fae */ /* 0x0003e8000c92184a */
[----:B------:R-:W1:Y:S04]  /*13560*/  LDL.LU.64 R146, [R1+0xc00] ;  /* 0x000c000001927983 */ /* 0x000e680000300a00 */
[----:B------:R-:W2:Y:S04]  /*13570*/  LDL.LU.64 R168, [R1+0xbf8] ;  /* 0x000bf80001a87983 */ /* 0x000ea80000300a00 */
[----:B---3--:R-:W3:Y:S04]  /*13580*/  LDL.LU.64 R166, [R1+0xbf0] ;  /* 0x000bf00001a67983 */ /* 0x008ee80000300a00 */
[----:B------:R-:W-:Y:S04]  /*13590*/  LDGSTS.E [R248+0x17e00], desc[UR10][R162.64], !P1 ;  /* 0x17e00000a2f87fae */ /* 0x000fe8000c92184a */
[----:B------:R-:W-:Y:S04]  /*135a0*/  LDGSTS.E [R248+0x17e80], desc[UR10][R164.64], !P1 ;  /* 0x17e80000a4f87fae */ /* 0x000fe8000c92184a */
[----:B------:R3:W-:Y:S04]  /*135b0*/  LDGSTS.E [R248+0x17f00], desc[UR10][R136.64], !P1 ;  /* 0x17f0000088f87fae */ /* 0x0007e8000c92184a */
[----:B----4-:R-:W4:Y:S04]  /*135c0*/  LDL.LU.64 R162, [R1+0xbe8] ;  /* 0x000be80001a27983 */ /* 0x010f280000300a00 */
[----:B------:R-:W4:Y:S04]  /*135d0*/  LDL.LU.64 R164, [R1+0xbe0] ;  /* 0x000be00001a47983 */ /* 0x000f280000300a00 */
[----:B------:R4:W-:Y:S01]  /*135e0*/  LDGSTS.E [R248+0x17f80], desc[UR10][R134.64], !P1 ;  /* 0x17f8000086f87fae */ /* 0x0009e2000c92184a */
[----:B-----5:R-:W-:-:S04]  /*135f0*/  IMAD.WIDE R148, R3, 0x4, R148 ;  /* 0x0000000403947825 */ /* 0x020fc800078e0294 */
[C---:B--2---:R-:W-:Y:S01]  /*13600*/  IMAD.WIDE R144, R3.reuse, 0x4, R144 ;  /* 0x0000000403907825 */ /* 0x044fe200078e0290 */
[----:B------:R-:W-:Y:S03]  /*13610*/  STL.64 [R1+0x928], R148 ;  /* 0x0009289401007387 */ /* 0x000fe60000100a00 */
        /* <DEDUP_REMOVED lines=20> */
[----:B------:R5:W-:Y:S01]  /*13760*/  LDGSTS.E [R248+0x19880], desc[UR10][R144.64], !P2 ;  /* 0x1988000090f87fae */ /* 0x000be2000d12184a */
[----:B-1----:R-:W-:-:S03]  /*13770*/  IMAD.WIDE R146, R3, 0x4, R146 ;  /* 0x0000000403927825 */ /* 0x002fc600078e0292 */
[----:B------:R1:W-:Y:S01]  /*13780*/  LDGSTS.E [R248+0x19900], desc[UR10][R160.64], !P2 ;  /* 0x19900000a0f87fae */ /* 0x0003e2000d12184a */
[----:B------:R-:W-:-:S03]  /*13790*/  IMAD.WIDE R168, R3, 0x4, R168 ;  /* 0x0000000403a87825 */ /* 0x000fc600078e02a8 */
[----:B------:R1:W-:Y:S01]  /*137a0*/  STL.64 [R1+0xc00], R146 ;  /* 0x000c009201007387 */ /* 0x0003e20000100a00 */
[----:B---3--:R-:W-:-:S03]  /*137b0*/  IMAD.WIDE R166, R3, 0x4, R166 ;  /* 0x0000000403a67825 */ /* 0x008fc600078e02a6 */
[----:B------:R3:W-:Y:S04]  /*137c0*/  STL.64 [R1+0xbf8], R168 ;  /* 0x000bf8a801007387 */ /* 0x0007e80000100a00 */
[----:B------:R3:W-:Y:S04]  /*137d0*/  STL.64 [R1+0xbf0], R166 ;  /* 0x000bf0a601007387 */ /* 0x0007e80000100a00 */
[----:B------:R3:W-:Y:S04]  /*137e0*/  LDGSTS.E [R248+0x19980], desc[UR10][R158.64], !P2 ;  /* 0x199800009ef87fae */ /* 0x0007e8000d12184a */
[----:B------:R3:W-:Y:S01]  /*137f0*/  LDGSTS.E [R248+0x19a00], desc[UR10][R142.64], !P2 ;  /* 0x19a000008ef87fae */ /* 0x0007e2000d12184a */
[----:B----4-:R-:W-:-:S03]  /*13800*/  IMAD.WIDE R136, R3, 0x4, R162 ;  /* 0x0000000403887825 */ /* 0x010fc600078e02a2 */
[----:B------:R4:W-:Y:S01]  /*13810*/  LDGSTS.E [R248+0x19a80], desc[UR10][R156.64], !P2 ;  /* 0x19a800009cf87fae */ /* 0x0009e2000d12184a */
[----:B------:R-:W-:-:S03]  /*13820*/  IMAD.WIDE R134, R3, 0x4, R164 ;  /* 0x0000000403867825 */ /* 0x000fc600078e02a4 */
[----:B------:R-:W-:Y:S04]  /*13830*/  STL.64 [R1+0xbe8], R136 ;  /* 0x000be88801007387 */ /* 0x000fe80000100a00 */
[----:B--2---:R-:W2:Y:S04]  /*13840*/  LDL.LU.64 R144, [R1+0xbd8] ;  /* 0x000bd80001907983 */ /* 0x004ea80000300a00 */
[----:B------:R-:W-:Y:S04]  /*13850*/  STL.64 [R1+0xbe0], R134 ;  /* 0x000be08601007387 */ /* 0x000fe80000100a00 */
[----:B------:R-:W4:Y:S04]  /*13860*/  LDL.LU.64 R148, [R1+0xbd0] ;  /* 0x000bd00001947983 */ /* 0x000f280000300a00 */
[----:B------:R-:W4:Y:S04]  /*13870*/  LDL.LU.64 R164, [R1+0xbc8] ;  /* 0x000bc80001a47983 */ /* 0x000f280000300a00 */
[----:B------:R-:W4:Y:S04]  /*13880*/  LDL.LU.64 R162, [R1+0xbc0] ;  /* 0x000bc00001a27983 */ /* 0x000f280000300a00 */
[----:B-----5:R-:W5:Y:S04]  /*13890*/  LDL.LU.64 R160, [R1+0xbb8] ;  /* 0x000bb80001a07983 */ /* 0x020f680000300a00 */
[----:B------:R-:W5:Y:S04]  /*138a0*/  LDL.LU.64 R158, [R1+0xbb0] ;  /* 0x000bb000019e7983 */ /* 0x000f680000300a00 */
        /* <DEDUP_REMOVED lines=13> */
[----:B-1----:R-:W5:Y:S04]  /*13980*/  LDL.LU.64 R146, [R1+0xb70] ;  /* 0x000b700001927983 */ /* 0x002f680000300a00 */
[----:B------:R-:W-:Y:S04]  /*13990*/  LDGSTS.E [R248+0x19e00], desc[UR10][R168.64], !P2 ;  /* 0x19e00000a8f87fae */ /* 0x000fe8000d12184a */
[----:B------:R-:W-:Y:S04]  /*139a0*/  LDGSTS.E [R248+0x19e80], desc[UR10][R166.64], !P2 ;  /* 0x19e80000a6f87fae */ /* 0x000fe8000d12184a */
[----:B------:R1:W-:Y:S04]  /*139b0*/  LDGSTS.E [R248+0x19f00], desc[UR10][R136.64], !P2 ;  /* 0x19f0000088f87fae */ /* 0x0003e8000d12184a */
[----:B---3--:R-:W1:Y:S04]  /*139c0*/  LDL.LU.64 R168, [R1+0xb68] ;  /* 0x000b680001a87983 */ /* 0x008e680000300a00 */
[----:B------:R-:W3:Y:S04]  /*139d0*/  LDL.LU.64 R166, [R1+0xb60] ;  /* 0x000b600001a67983 */ /* 0x000ee80000300a00 */
[----:B------:R3:W-:Y:S01]  /*139e0*/  LDGSTS.E [R248+0x19f80], desc[UR10][R134.64], !P2 ;  /* 0x19f8000086f87fae */ /* 0x0007e2000d12184a */
[----:B--2---:R-:W-:-:S04]  /*139f0*/  IMAD.WIDE R144, R3, 0x4, R144 ;  /* 0x0000000403907825 */ /* 0x004fc800078e0290 */
[C---:B----4-:R-:W-:Y:S01]  /*13a00*/  IMAD.WIDE R148, R3.reuse, 0x4, R148 ;  /* 0x0000000403947825 */ /* 0x050fe200078e0294 */
[----:B------:R2:W-:Y:S03]  /*13a10*/  STL.64 [R1+0xbd8], R144 ;  /* 0x000bd89001007387 */ /* 0x0005e60000100a00 */
[C---:B------:R-:W-:Y:S01]  /*13a20*/  IMAD.WIDE R164, R3.reuse, 0x4, R164 ;  /* 0x0000000403a47825 */ /* 0x040fe200078e02a4 */
[----:B------:R4:W-:Y:S03]  /*13a30*/  STL.64 [R1+0xbd0], R148 ;  /* 0x000bd09401007387 */ /* 0x0009e60000100a00 */
[C---:B------:R-:W-:Y:S01]  /*13a40*/  IMAD.WIDE R162, R3.reuse, 0x4, R162 ;  /* 0x0000000403a27825 */ /* 0x040fe200078e02a2 */
[----:B------:R-:W-:Y:S03]  /*13a50*/  STL.64 [R1+0xbc8], R164 ;  /* 0x000bc8a401007387 */ /* 0x000fe60000100a00 */
[C---:B-----5:R-:W-:Y:S01]  /*13a60*/  IMAD.WIDE R160, R3.reuse, 0x4, R160 ;  /* 0x0000000403a07825 */ /* 0x060fe200078e02a0 */
[----:B------:R5:W-:Y:S03]  /*13a70*/  STL.64 [R1+0xbc0], R162 ;  /* 0x000bc0a201007387 */ /* 0x000be60000100a00 */
[C---:B------:R-:W-:Y:S01]  /*13a80*/  IMAD.WIDE R158, R3.reuse, 0x4, R158 ;  /* 0x00000004039e7825 */ /* 0x040fe200078e029e */
[----:B------:R-:W-:Y:S03]  /*13a90*/  STL.64 [R1+0xbb8], R160 ;  /* 0x000bb8a001007387 */ /* 0x000fe60000100a00 */
[C---:B------:R-:W-:Y:S01]  /*13aa0*/  IMAD.WIDE R142, R3.reuse, 0x4, R142 ;  /* 0x00000004038e7825 */ /* 0x040fe200078e028e */
[----:B------:R-:W-:Y:S03]  /*13ab0*/  STL.64 [R1+0xbb0], R158 ;  /* 0x000bb09e01007387 */ /* 0x000fe60000100a00 */
[C---:B------:R-:W-:Y:S01]  /*13ac0*/  IMAD.WIDE R156, R3.reuse, 0x4, R156 ;  /* 0x00000004039c7825 */ /* 0x040fe200078e029c */
[----:B------:R5:W-:Y:S04]  /*13ad0*/  STL.64 [R1+0xba8], R142 ;  /* 0x000ba88e01007387 */ /* 0x000be80000100a00 */
[----:B------:R-:W-:Y:S04]  /*13ae0*/  STL.64 [R1+0xba0], R156 ;  /* 0x000ba09c01007387 */ /* 0x000fe80000100a00 */
[----:B------:R-:W-:Y:S04]  /*13af0*/  LDGSTS.E [R248+0x1b800], desc[UR10][R144.64], !P3 ;  /* 0x1b80000090f87fae */ /* 0x000fe8000d92184a */
[----:B------:R-:W-:Y:S01]  /*13b00*/  LDGSTS.E [R248+0x1b880], desc[UR10][R148.64], !P3 ;  /* 0x1b88000094f87fae */ /* 0x000fe2000d92184a */
[----:B------:R-:W-:-:S03]  /*13b10*/  IMAD.WIDE R140, R3, 0x4, R140 ;  /* 0x00000004038c7825 */ /* 0x000fc600078e028c */
[----:B------:R-:W-:Y:S01]  /*13b20*/  LDGSTS.E [R248+0x1b900], desc[UR10][R164.64], !P3 ;  /* 0x1b900000a4f87fae */ /* 0x000fe2000d92184a */
[----:B------:R-:W-:-:S03]  /*13b30*/  IMAD.WIDE R138, R3, 0x4, R138 ;  /* 0x00000004038a7825 */ /* 0x000fc600078e028a */
[----:B------:R5:W-:Y:S01]  /*13b40*/  STL.64 [R1+0xb98], R140 ;  /* 0x000b988c01007387 */ /* 0x000be20000100a00 */
[----:B------:R-:W-:-:S03]  /*13b50*/  IMAD.WIDE R154, R3, 0x4, R154 ;  /* 0x00000004039a7825 */ /* 0x000fc600078e029a */
[----:B------:R5:W-:Y:S04]  /*13b60*/  STL.64 [R1+0xb90], R138 ;  /* 0x000b908a01007387 */ /* 0x000be80000100a00 */
[----:B------:R5:W-:Y:S04]  /*13b70*/  STL.64 [R1+0xb88], R154 ;  /* 0x000b889a01007387 */ /* 0x000be80000100a00 */
        /* <DEDUP_REMOVED lines=9> */
[----:B--2---:R-:W2:Y:S04]  /*13c10*/  LDL.LU.64 R144, [R1+0xb58] ;  /* 0x000b580001907983 */ /* 0x004ea80000300a00 */
[----:B------:R-:W-:Y:S01]  /*13c20*/  LDGSTS.E [R248+0x1bb00], desc[UR10][R142.64], !P3 ;  /* 0x1bb000008ef87fae */ /* 0x000fe2000d92184a */
[----:B-1----:R-:W-:-:S03]  /*13c30*/  IMAD.WIDE R136, R3, 0x4, R168 ;  /* 0x0000000403887825 */ /* 0x002fc600078e02a8 */
[----:B------:R-:W-:Y:S01]  /*13c40*/  LDGSTS.E [R248+0x1bb80], desc[UR10][R156.64], !P3 ;  /* 0x1bb800009cf87fae */ /* 0x000fe2000d92184a */
[----:B---3--:R-:W-:-:S03]  /*13c50*/  IMAD.WIDE R134, R3, 0x4, R166 ;  /* 0x0000000403867825 */ /* 0x008fc600078e02a6 */
[----:B------:R1:W-:Y:S04]  /*13c60*/  STL.64 [R1+0xb68], R136 ;  /* 0x000b688801007387 */ /* 0x0003e80000100a00 */
[----:B------:R3:W-:Y:S04]  /*13c70*/  STL.64 [R1+0xb60], R134 ;  /* 0x000b608601007387 */ /* 0x0007e80000100a00 */
[----:B------:R-:W1:Y:S04]  /*13c80*/  LDL.LU.64 R168, [R1+0xad0] ;  /* 0x000ad00001a87983 */ /* 0x000e680000300a00 */
[----:B------:R-:W3:Y:S04]  /*13c90*/  LDL.LU.64 R166, [R1+0xb50] ;  /* 0x000b500001a67983 */ /* 0x000ee80000300a00 */
[----:B----4-:R-:W4:Y:S04]  /*13ca0*/  LDL.LU.64 R148, [R1+0xb48] ;  /* 0x000b480001947983 */ /* 0x010f280000300a00 */
[----:B-----5:R-:W5:Y:S04]  /*13cb0*/  LDL.LU.64 R162, [R1+0xb40] ;  /* 0x000b400001a27983 */ /* 0x020f680000300a00 */
        /* <DEDUP_REMOVED lines=8> */
[----:B------:R-:W5:Y:S04]  /*13d40*/  LDL.LU.64 R164, [R1+0xb10] ;  /* 0x000b100001a47983 */ /* 0x000f680000300a00 */
[----:B------:R-:W5:Y:S04]  /*13d50*/  LDL.LU.64 R156, [R1+0xb08] ;  /* 0x000b0800019c7983 */ /* 0x000f680000300a00 */
[----:B------:R-:W-:Y:S04]  /*13d60*/  LDGSTS.E [R248+0x1bd80], desc[UR10][R152.64], !P3 ;  /* 0x1bd8000098f87fae */ /* 0x000fe8000d92184a */
[----:B------:R-:W5:Y:S04]  /*13d70*/  LDL.LU.64 R154, [R1+0xb00] ;  /* 0x000b0000019a7983 */ /* 0x000f680000300a00 */
[----:B------:R-:W-:Y:S04]  /*13d80*/  LDGSTS.E [R248+0x1be00], desc[UR10][R150.64], !P3 ;  /* 0x1be0000096f87fae */ /* 0x000fe8000d92184a */
[----:B------:R-:W5:Y:S04]  /*13d90*/  LDL.LU.64 R152, [R1+0xaf8] ;  /* 0x000af80001987983 */ /* 0x000f680000300a00 */
[----:B------:R2:W-:Y:S04]  /*13da0*/  LDGSTS.E [R248+0x1be80], desc[UR10][R146.64], !P3 ;  /* 0x1be8000092f87fae */ /* 0x0005e8000d92184a */
[----:B------:R-:W5:Y:S04]  /*13db0*/  LDL.LU.64 R150, [R1+0xae8] ;  /* 0x000ae80001967983 */ /* 0x000f680000300a00 */
[----:B------:R1:W-:Y:S01]  /*13dc0*/  LDGSTS.E [R248+0x1bf00], desc[UR10][R136.64], !P3 ;  /* 0x1bf0000088f87fae */ /* 0x0003e2000d92184a */
[----:B------:R-:W-:-:S03]  /*13dd0*/  ISETP.GE.U32.AND P4, PT, R5, 0x7fffffa5, PT ;  /* 0x7fffffa50500780c */ /* 0x000fc60003f86070 */
[----:B------:R5:W-:Y:S01]  /*13de0*/  LDGSTS.E [R248+0x1bf80], desc[UR10][R134.64], !P3 ;  /* 0x1bf8000086f87fae */ /* 0x000be2000d92184a */
[----:B--2---:R-:W-:-:S03]  /*13df0*/  IMAD.WIDE R146, R3, 0x4, R144 ;  /* 0x0000000403927825 */ /* 0x004fc600078e0290 */
[----:B------:R-:W2:Y:S06]  /*13e00*/  LDL.LU.64 R144, [R1+0xae0] ;  /* 0x000ae00001907983 */ /* 0x000eac0000300a00 */
[----:B------:R-:W-:Y:S01]  /*13e10*/  LDGSTS.E [R248+0x1d800], desc[UR10][R146.64], !P4 ;  /* 0x1d80000092f87fae */ /* 0x000fe2000e12184a */
[----:B----4-:R-:W-:-:S03]  /*13e20*/  IMAD.WIDE R172, R3, 0x4, R148 ;  /* 0x0000000403ac7825 */ /* 0x010fc600078e0294 */
[----:B------:R-:W4:Y:S04]  /*13e30*/  LDL.LU.64 R148, [R1+0xad8] ;  /* 0x000ad80001947983 */ /* 0x000f280000300a00 */
[----:B------:R4:W-:Y:S04]  /*13e40*/  STL.64 [R1+0xc70], R146 ;  /* 0x000c709201007387 */ /* 0x0009e80000100a00 */
[----:B------:R-:W4:Y:S01]  /*13e50*/  LDL.LU.64 R176, [R1+0xac8] ;  /* 0x000ac80001b07983 */ /* 0x000f220000300a00 */
[----:B-1----:R-:W-:-:S04]  /*13e60*/  IMAD.WIDE R136, R3, 0x4, R168 ;  /* 0x0000000403887825 */ /* 0x002fc800078e02a8 */
[C---:B---3--:R-:W-:Y:S01]  /*13e70*/  IMAD.WIDE R174, R3.reuse, 0x4, R166 ;  /* 0x0000000403ae7825 */ /* 0x048fe200078e02a6 */
[----:B------:R-:W-:Y:S03]  /*13e80*/  STL.64 [R1+0x2760], R136 ;  /* 0x0027608801007387 */ /* 0x000fe60000100a00 */
[C---:B-----5:R-:W-:Y:S01]  /*13e90*/  IMAD.WIDE R170, R3.reuse, 0x4, R162 ;  /* 0x0000000403aa7825 */ /* 0x060fe200078e02a2 */
        /* <DEDUP_REMOVED lines=16> */
[----:B------:R5:W-:Y:S04]  /*13fa0*/  STL.64 [R1+0xb30], R164 ;  /* 0x000b30a401007387 */ /* 0x000be80000100a00 */
[----:B------:R-:W-:Y:S01]  /*13fb0*/  STL.64 [R1+0xb28], R162 ;  /* 0x000b28a201007387 */ /* 0x000fe20000100a00 */
[----:B------:R-:W-:-:S03]  /*13fc0*/  IMAD.WIDE R158, R3, 0x4, R152 ;  /* 0x00000004039e7825 */ /* 0x000fc600078e0298 */
[----:B------:R-:W-:Y:S04]  /*13fd0*/  LDGSTS.E [R248+0x1d880], desc[UR10][R174.64], !P4 ;  /* 0x1d880000aef87fae */ /* 0x000fe8000e12184a */
[----:B------:R-:W-:Y:S01]  /*13fe0*/  LDGSTS.E [R248+0x1d900], desc[UR10][R172.64], !P4 ;  /* 0x1d900000acf87fae */ /* 0x000fe2000e12184a */
[----:B------:R-:W-:-:S03]  /*13ff0*/  IMAD.WIDE R156, R3, 0x4, R150 ;  /* 0x00000004039c7825 */ /* 0x000fc600078e0296 */
[----:B------:R-:W-:Y:S04]  /*14000*/  LDGSTS.E [R248+0x1d980], desc[UR10][R170.64], !P4 ;  /* 0x1d980000aaf87fae */ /* 0x000fe8000e12184a */
[----:B------:R-:W5:Y:S04]  /*14010*/  LDL.LU.64 R150, [R1+0xac0] ;  /* 0x000ac00001967983 */ /* 0x000f680000300a00 */
[----:B------:R-:W-:Y:S04]  /*14020*/  STL.64 [R1+0xb20], R160 ;  /* 0x000b20a001007387 */ /* 0x000fe80000100a00 */
[----:B------:R-:W-:Y:S04]  /*14030*/  STL.64 [R1+0xb18], R158 ;  /* 0x000b189e01007387 */ /* 0x000fe80000100a00 */
[----:B------:R-:W-:Y:S04]  /*14040*/  LDGSTS.E [R248+0x1da00], desc[UR10][R142.64], !P4 ;  /* 0x1da000008ef87fae */ /* 0x000fe8000e12184a */
[----:B------:R-:W-:Y:S04]  /*14050*/  LDGSTS.E [R248+0x1da80], desc[UR10][R168.64], !P4 ;  /* 0x1da80000a8f87fae */ /* 0x000fe8000e12184a */
[----:B------:R-:W-:Y:S04]  /*14060*/  LDGSTS.E [R248+0x1db00], desc[UR10][R166.64], !P4 ;  /* 0x1db00000a6f87fae */ /* 0x000fe8000e12184a */
[----:B------:R-:W-:Y:S04]  /*14070*/  LDGSTS.E [R248+0x1db80], desc[UR10][R140.64], !P4 ;  /* 0x1db800008cf87fae */ /* 0x000fe8000e12184a */
[----:B------:R-:W-:Y:S04]  /*14080*/  LDGSTS.E [R248+0x1dc00], desc[UR10][R138.64], !P4 ;  /* 0x1dc000008af87fae */ /* 0x000fe8000e12184a */
[----:B------:R-:W-:Y:S01]  /*14090*/  LDGSTS.E [R248+0x1dc80], desc[UR10][R164.64], !P4 ;  /* 0x1dc80000a4f87fae */ /* 0x000fe2000e12184a */
[----:B------:R-:W-:-:S03]  /*140a0*/  UIADD3 UR6, UR6, -0x40, URZ ;  /* 0xffffffc006067890 */ /* 0x000fc6000fffe03f */
[----:B------:R-:W-:Y:S01]  /*140b0*/  LDGSTS.E [R248+0x1dd00], desc[UR10][R162.64], !P4 ;  /* 0x1dd00000a2f87fae */ /* 0x000fe2000e12184a */
[----:B--2---:R-:W-:-:S04]  /*140c0*/  IMAD.WIDE R154, R3, 0x4, R144 ;  /* 0x00000004039a7825 */ /* 0x004fc800078e0290 */
[C---:B----4-:R-:W-:Y:S01]  /*140d0*/  IMAD.WIDE R152, R3.reuse, 0x4, R148 ;  /* 0x0000000403987825 */ /* 0x050fe200078e0294 */
[----:B------:R-:W2:Y:S04]  /*140e0*/  LDL.LU.64 R144, [R1+0xab8] ;  /* 0x000ab80001907983 */ /* 0x000ea80000300a00 */
[----:B------:R-:W-:Y:S01]  /*140f0*/  STL.64 [R1+0xb10], R156 ;  /* 0x000b109c01007387 */ /* 0x000fe20000100a00 */
[----:B------:R-:W-:-:S03]  /*14100*/  IMAD.WIDE R134, R3, 0x4, R176 ;  /* 0x0000000403867825 */ /* 0x000fc600078e02b0 */
[----:B------:R-:W4:Y:S04]  /*14110*/  LDL.LU.64 R148, [R1+0xab0] ;  /* 0x000ab00001947983 */ /* 0x000f280000300a00 */
[----:B------:R-:W-:Y:S04]  /*14120*/  STL.64 [R1+0xb08], R154 ;  /* 0x000b089a01007387 */ /* 0x000fe80000100a00 */
[----:B------:R-:W-:Y:S04]  /*14130*/  STL.64 [R1+0xb00], R152 ;  /* 0x000b009801007387 */ /* 0x000fe80000100a00 */
[----:B------:R-:W4:Y:S04]  /*14140*/  LDL.LU.64 R146, [R1+0xaa8] ;  /* 0x000aa80001927983 */ /* 0x000f280000300a00 */
[----:B------:R4:W-:Y:S04]  /*14150*/  STL.64 [R1+0x26f0], R134 ;  /* 0x0026f08601007387 */ /* 0x0009e80000100a00 */
[----:B-1----:R-:W4:Y:S04]  /*14160*/  LDL.LU.64 R142, [R1+0xaa0] ;  /* 0x000aa000018e7983 */ /* 0x002f280000300a00 */
[----:B---3--:R-:W3:Y:S04]  /*14170*/  LDL.LU.64 R140, [R1+0xa98] ;  /* 0x000a9800018c7983 */ /* 0x008ee80000300a00 */
[----:B-----5:R-:W5:Y:S04]  /*14180*/  LDL.LU.64 R138, [R1+0xa90] ;  /* 0x000a9000018a7983 */ /* 0x020f680000300a00 */
[----:B------:R-:W5:Y:S01]  /*14190*/  LDL.LU.64 R164, [R1+0xa88] ;  /* 0x000a880001a47983 */ /* 0x000f620000300a00 */
[----:B------:R-:W-:-:S03]  /*141a0*/  UISETP.GE.U32.AND UP0, UPT, UR6, 0x7fffffa1, UPT ;  /* 0x7fffffa10600788c */ /* 0x000fc6000bf06070 */
[----:B------:R-:W-:Y:S03]  /*141b0*/  LDGSTS.E [R248+0x1dd80], desc[UR10][R160.64], !P4 ;  /* 0x1dd80000a0f87fae */ /* 0x000fe6000e12184a */
[----:B------:R-:W-:Y:S01]  /*141c0*/  PLOP3.LUT P5, PT, PT, PT, UP0, 0x80, 0x0 ;  /* 0x000000000000781c */ /* 0x000fe20003faf008 */
[----:B------:R-:W-:Y:S01]  /*141d0*/  LDGSTS.E [R248+0x1de00], desc[UR10][R158.64], !P4 ;  /* 0x1de000009ef87fae */ /* 0x000fe2000e12184a */
[----:B------:R-:W-:Y:S02]  /*141e0*/  PLOP3.LUT P6, PT, PT, PT, UP0, 0x80, 0x0 ;  /* 0x000000000000781c */ /* 0x000fe40003fcf008 */
[----:B------:R-:W-:Y:S01]  /*141f0*/  PLOP3.LUT P1, PT, PT, PT, UP0, 0x80, 0x0 ;  /* 0x000000000000781c */ /* 0x000fe20003f2f008 */
[----:B------:R-:W-:Y:S01]  /*14200*/  LDGSTS.E [R248+0x1de80], desc[UR10][R156.64], !P4 ;  /* 0x1de800009cf87fae */ /* 0x000fe2000e12184a */
[----:B------:R-:W-:Y:S02]  /*14210*/  PLOP3.LUT P2, PT, PT, PT, UP0, 0x80, 0x0 ;  /* 0x000000000000781c */ /* 0x000fe40003f4f008 */
[----:B------:R-:W-:Y:S01]  /*14220*/  PLOP3.LUT P3, PT, PT, PT, UP0, 0x80, 0x0 ;  /* 0x000000000000781c */ /* 0x000fe20003f6f008 */
[----:B------:R-:W-:Y:S04]  /*14230*/  LDGSTS.E [R248+0x1df00], desc[UR10][R154.64], !P4 ;  /* 0x1df000009af87fae */ /* 0x000fe8000e12184a */
[----:B------:R-:W-:Y:S01]  /*14240*/  LDGSTS.E [R248+0x1df80], desc[UR10][R152.64], !P4 ;  /* 0x1df8000098f87fae */ /* 0x000fe2000e12184a */
[----:B------:R-:W-:-:S03]  /*14250*/  PLOP3.LUT P4, PT, PT, PT, UP0, 0x80, 0x0 ;  /* 0x000000000000781c */ /* 0x000fc60003f8f008 */
[----:B------:R1:W-:Y:S01]  /*14260*/  LDGSTS.E [R248+0x1f800], desc[UR10][R136.64], !P5 ;  /* 0x1f80000088f87fae */ /* 0x0003e2000e92184a */
[----:B------:R-:W-:-:S03]  /*14270*/  PLOP3.LUT P5, PT, PT, PT, UP0, 0x80, 0x0 ;  /* 0x000000000000781c */ /* 0x000fc60003faf008 */
[----:B------:R4:W-:Y:S01]  /*14280*/  LDGSTS.E [R248+0x1f880], desc[UR10][R134.64], !P6 ;  /* 0x1f88000086f87fae */ /* 0x0009e2000f12184a */
[----:B-1----:R-:W-:-:S05]  /*14290*/  IMAD.WIDE R136, R3, 0x4, R150 ;  /* 0x0000000403887825 */ /* 0x002fca00078e0296 */
[----:B------:R1:W-:Y:S04]  /*142a0*/  STL.64 [R1+0x26e8], R136 ;  /* 0x0026e88801007387 */ /* 0x0003e80000100a00 */
[----:B------:R1:W-:Y:S01]  /*142b0*/  LDGSTS.E [R248+0x1f900], desc[UR10][R136.64], !P1 ;  /* 0x1f90000088f87fae */ /* 0x0003e2000c92184a */
[----:B--2---:R-:W-:-:S04]  /*142c0*/  IMAD.WIDE R144, R3, 0x4, R144 ;  /* 0x0000000403907825 */ /* 0x004fc800078e0290 */
[C---:B----4-:R-:W-:Y:S01]  /*142d0*/  IMAD.WIDE R134, R3.reuse, 0x4, R148 ;  /* 0x0000000403867825 */ /* 0x050fe200078e0294 */
[----:B------:R-:W-:Y:S04]  /*142e0*/  STL.64 [R1+0x26e0], R144 ;  /* 0x0026e09001007387 */ /* 0x000fe80000100a00 */
[----:B------:R-:W-:Y:S04]  /*142f0*/  LDGSTS.E [R248+0x1f980], desc[UR10][R144.64], !P2 ;  /* 0x1f98000090f87fae */ /* 0x000fe8000d12184a */
[----:B------:R2:W-:Y:S01]  /*14300*/  STL.64 [R1+0x26d8], R134 ;  /* 0x0026d88601007387 */ /* 0x0005e20000100a00 */
[----:B-1----:R-:W-:-:S03]  /*14310*/  IMAD.WIDE R136, R3, 0x4, R146 ;  /* 0x0000000403887825 */ /* 0x002fc600078e0292 */
[----:B------:R2:W-:Y:S04]  /*14320*/  LDGSTS.E [R248+0x1fa00], desc[UR10][R134.64], !P3 ;  /* 0x1fa0000086f87fae */ /* 0x0005e8000d92184a */
[----:B------:R5:W-:Y:S04]  /*14330*/  STL.64 [R1+0x26d0], R136 ;  /* 0x0026d08801007387 */ /* 0x000be80000100a00 */
[----:B------:R5:W-:Y:S01]  /*14340*/  LDGSTS.E [R248+0x1fa80], desc[UR10][R136.64], !P4 ;  /* 0x1fa8000088f87fae */ /* 0x000be2000e12184a */
[----:B--2---:R-:W-:-:S03]  /*14350*/  IMAD.WIDE R134, R3, 0x4, R142 ;  /* 0x0000000403867825 */ /* 0x004fc600078e028e */
[----:B------:R-:W2:Y:S01]  /*14360*/  LDL.LU.64 R144, [R1+0xa80] ;  /* 0x000a800001907983 */ /* 0x000ea20000300a00 */
[----:B---3--:R-:W-:-:S03]  /*14370*/  IMAD.WIDE R148, R3, 0x4, R140 ;  /* 0x0000000403947825 */ /* 0x008fc600078e028c */
[----:B------:R-:W3:Y:S01]  /*14380*/  LDL.LU.64 R142, [R1+0xa78] ;  /* 0x000a7800018e7983 */ /* 0x000ee20000300a00 */
[----:B-----5:R-:W-:-:S03]  /*14390*/  IMAD.WIDE R136, R3, 0x4, R138 ;  /* 0x0000000403887825 */ /* 0x020fc600078e028a */
[----:B------:R1:W-:Y:S04]  /*143a0*/  STL.64 [R1+0x26c8], R134 ;  /* 0x0026c88601007387 */ /* 0x0003e80000100a00 */
[----:B------:R-:W4:Y:S04]  /*143b0*/  LDL.LU.64 R140, [R1+0xa70] ;  /* 0x000a7000018c7983 */ /* 0x000f280000300a00 */
[----:B------:R-:W-:Y:S04]  /*143c0*/  STL.64 [R1+0x26c0], R148 ;  /* 0x0026c09401007387 */ /* 0x000fe80000100a00 */
[----:B------:R-:W5:Y:S04]  /*143d0*/  LDL.LU.64 R138, [R1+0xa68] ;  /* 0x000a6800018a7983 */ /* 0x000f680000300a00 */
[----:B------:R1:W-:Y:S04]  /*143e0*/  LDGSTS.E [R248+0x1fb00], desc[UR10][R134.64], !P5 ;  /* 0x1fb0000086f87fae */ /* 0x0003e8000e92184a */
[----:B------:R5:W-:Y:S04]  /*143f0*/  STL.64 [R1+0x1c68], R136 ;  /* 0x001c688801007387 */ /* 0x000be80000100a00 */
[----:B------:R-:W5:Y:S01]  /*14400*/  LDL.LU.64 R146, [R1+0xa60] ;  /* 0x000a600001927983 */ /* 0x000f620000300a00 */
[----:B-1----:R-:W-:-:S03]  /*14410*/  IMAD.WIDE R134, R3, 0x4, R164 ;  /* 0x0000000403867825 */ /* 0x002fc600078e02a4 */
[----:B------:R-:W5:Y:S01]  /*14420*/  LDL.LU.64 R164, [R1+0x10] ;  /* 0x0000100001a47983 */ /* 0x000f620000300a00 */
[----:B------:R-:W-:Y:S02]  /*14430*/  PLOP3.LUT P6, PT, PT, PT, UP0, 0x80, 0x0 ;  /* 0x000000000000781c */ /* 0x000fe40003fcf008 */
[----:B------:R-:W-:Y:S02]  /*14440*/  PLOP3.LUT P1, PT, PT, PT, UP0, 0x80, 0x0 ;  /* 0x000000000000781c */ /* 0x000fe40003f2f008 */
[----:B------:R-:W-:Y:S02]  /*14450*/  PLOP3.LUT P2, PT, PT, PT, UP0, 0x80, 0x0 ;  /* 0x000000000000781c */ /* 0x000fe40003f4f008 */
[----:B------:R-:W-:Y:S02]  /*14460*/  PLOP3.LUT P3, PT, PT, PT, UP0, 0x80, 0x0 ;  /* 0x000000000000781c */ /* 0x000fe40003f6f008 */
[----:B------:R-:W-:Y:S02]  /*14470*/  PLOP3.LUT P4, PT, PT, PT, UP0, 0x80, 0x0 ;  /* 0x000000000000781c */ /* 0x000fe40003f8f008 */
[----:B------:R-:W-:-:S03]  /*14480*/  PLOP3.LUT P5, PT, PT, PT, UP0, 0x80, 0x0 ;  /* 0x000000000000781c */ /* 0x000fc60003faf008 */
[----:B------:R-:W-:Y:S01]  /*14490*/  LDGSTS.E [R248+0x1fb80], desc[UR10][R148.64], !P6 ;  /* 0x1fb8000094f87fae */ /* 0x000fe2000f12184a */
[----:B------:R-:W-:-:S03]  /*144a0*/  PLOP3.LUT P6, PT, PT, PT, UP0, 0x80, 0x0 ;  /* 0x000000000000781c */ /* 0x000fc60003fcf008 */
[----:B------:R1:W-:Y:S01]  /*144b0*/  LDGSTS.E [R248+0x1fc00], desc[UR10][R136.64], !P1 ;  /* 0x1fc0000088f87fae */ /* 0x0003e2000c92184a */
[----:B------:R-:W-:-:S03]  /*144c0*/  PLOP3.LUT P1, PT, PT, PT, UP0, 0x80, 0x0 ;  /* 0x000000000000781c */ /* 0x000fc60003f2f008 */
[----:B------:R1:W-:Y:S01]  /*144d0*/  LDGSTS.E [R248+0x1fc80], desc[UR10][R134.64], !P2 ;  /* 0x1fc8000086f87fae */ /* 0x0003e2000d12184a */
[----:B------:R-:W-:Y:S01]  /*144e0*/  PLOP3.LUT P2, PT, PT, PT, UP0, 0x80, 0x0 ;  /* 0x000000000000781c */ /* 0x000fe20003f4f008 */
[----:B------:R-:W-:Y:S02]  /*144f0*/  IMAD.SHL.U32 R5, R247, 0x20, RZ ;  /* 0x00000020f7057824 */ /* 0x000fe400078e00ff */
[----:B------:R1:W-:Y:S02]  /*14500*/  STL.64 [R1+0xda8], R134 ;  /* 0x000da88601007387 */ /* 0x0003e40000100a00 */
[----:B------:R-:W-:-:S04]  /*14510*/  IMAD.WIDE R132, R5, 0x4, R132 ;  /* 0x0000000405847825 */ /* 0x000fc800078e0284 */
[C---:B------:R-:W-:Y:S01]  /*14520*/  IMAD.WIDE R8, R5.reuse, 0x4, R8 ;  /* 0x0000000405087825 */ /* 0x040fe200078e0208 */
        /* <DEDUP_REMOVED lines=13> */
[----:B------:R-:W-:-:S04]  /*14600*/  IMAD.WIDE R64, R5, 0x4, R64 ;  /* 0x0000000405407825 */ /* 0x000fc800078e0240 */
[----:B------:R-:W-:-:S04]  /*14610*/  IMAD.WIDE R22, R5, 0x4, R22 ;  /* 0x0000000405167825 */ /* 0x000fc800078e0216 */
[----:B------:R-:W-:-:S04]  /*14620*/  IMAD.WIDE R6, R5, 0x4, R6 ;  /* 0x0000000405067825 */ /* 0x000fc800078e0206 */
[----:B--2---:R-:W-:-:S04]  /*14630*/  IMAD.WIDE R144, R3, 0x4, R144 ;  /* 0x0000000403907825 */ /* 0x004fc800078e0290 */
[C---:B---3--:R-:W-:Y:S01]  /*14640*/  IMAD.WIDE R142, R3.reuse, 0x4, R142 ;  /* 0x00000004038e7825 */ /* 0x048fe200078e028e */
[----:B------:R-:W-:Y:S04]  /*14650*/  LDGSTS.E [R248+0x1fd00], desc[UR10][R144.64], !P3 ;  /* 0x1fd0000090f87fae */ /* 0x000fe8000d92184a */
[----:B------:R-:W-:Y:S01]  /*14660*/  LDGSTS.E [R248+0x1fd80], desc[UR10][R142.64], !P4 ;  /* 0x1fd800008ef87fae */ /* 0x000fe2000e12184a */
[----:B----4-:R-:W-:-:S05]  /*14670*/  IMAD.WIDE R140, R3, 0x4, R140 ;  /* 0x00000004038c7825 */ /* 0x010fca00078e028c */
[----:B------:R-:W-:Y:S01]  /*14680*/  LDGSTS.E [R248+0x1fe00], desc[UR10][R140.64], !P5 ;  /* 0x1fe000008cf87fae */ /* 0x000fe2000e92184a */
[----:B-----5:R-:W-:-:S05]  /*14690*/  IMAD.WIDE R138, R3, 0x4, R138 ;  /* 0x00000004038a7825 */ /* 0x020fca00078e028a */
[----:B------:R-:W-:Y:S01]  /*146a0*/  LDGSTS.E [R248+0x1fe80], desc[UR10][R138.64], !P6 ;  /* 0x1fe800008af87fae */ /* 0x000fe2000f12184a */
[----:B-1----:R-:W-:-:S05]  /*146b0*/  IMAD.WIDE R136, R3, 0x4, R146 ;  /* 0x0000000403887825 */ /* 0x002fca00078e0292 */
[----:B------:R-:W-:Y:S01]  /*146c0*/  LDGSTS.E [R248+0x1ff00], desc[UR10][R136.64], !P1 ;  /* 0x1ff0000088f87fae */ /* 0x000fe2000c92184a */
[----:B------:R-:W-:-:S05]  /*146d0*/  IMAD.WIDE R134, R3, 0x4, R164 ;  /* 0x0000000403867825 */ /* 0x000fca00078e02a4 */
[----:B------:R-:W-:Y:S04]  /*146e0*/  LDGSTS.E [R248+0x1ff80], desc[UR10][R134.64], !P2 ;  /* 0x1ff8000086f87fae */ /* 0x000fe8000d12184a */
[----:B------:R-:W0:Y:S04]  /*146f0*/  LDGDEPBAR ;  /* 0x00000000000079af */ /* 0x000e280000000000 */
[----:B------:R-:W-:Y:S04]  /*14700*/  LDGSTS.E [R0+0x22000], desc[UR10][R132.64], P0 ;  /* 0x2200000084007fae */ /* 0x000fe8000812184a */
[----:B------:R-:W-:Y:S04]  /*14710*/  LDGSTS.E [R0+0x22400], desc[UR10][R8.64], P0 ;  /* 0x2240000008007fae */ /* 0x000fe8000812184a */
[----:B------:R-:W-:Y:S04]  /*14720*/  LDGSTS.E [R0+0x22800], desc[UR10][R10.64], P0 ;  /* 0x228000000a007fae */ /* 0x000fe8000812184a */
[----:B------:R-:W-:Y:S04]  /*14730*/  LDGSTS.E [R0+0x22c00], desc[UR10][R12.64], P0 ;  /* 0x22c000000c007fae */ /* 0x000fe8000812184a */
[----:B------:R-:W-:Y:S04]  /*14740*/  LDGSTS.E [R0+0x23000], desc[UR10][R14.64], P0 ;  /* 0x230000000e007fae */ /* 0x000fe8000812184a */
[----:B------:R-:W-:Y:S04]  /*14750*/  STL.64 [R1+0xd68], R144 ;  /* 0x000d689001007387 */ /* 0x000fe80000100a00 */
[----:B------:R1:W-:Y:S04]  /*14760*/  LDGSTS.E [R0+0x23400], desc[UR10][R16.64], P0 ;  /* 0x2340000010007fae */ /* 0x0003e8000812184a */
[----:B------:R2:W-:Y:S04]  /*14770*/  STL.64 [R1+0x27e0], R20 ;  /* 0x0027e01401007387 */ /* 0x0005e80000100a00 */
[----:B------:R3:W-:Y:S04]  /*14780*/  LDGSTS.E [R0+0x23800], desc[UR10][R18.64], P0 ;  /* 0x2380000012007fae */ /* 0x0007e8000812184a */
[----:B------:R-:W-:Y:S01]  /*14790*/  STL.64 [R1+0xd60], R142 ;  /* 0x000d608e01007387 */ /* 0x000fe20000100a00 */
[----:B-1----:R-:W-:-:S03]  /*147a0*/  IMAD.WIDE R16, R5, 0x4, R60 ;  /* 0x0000000405107825 */ /* 0x002fc600078e023c */
[----:B------:R2:W-:Y:S01]  /*147b0*/  LDGSTS.E [R0+0x23c00], desc[UR10][R20.64], P0 ;  /* 0x23c0000014007fae */ /* 0x0005e2000812184a */
[----:B------:R-:W-:-:S03]  /*147c0*/  IMAD.WIDE R14, R5, 0x4, R34 ;  /* 0x00000004050e7825 */ /* 0x000fc600078e0222 */
[----:B------:R-:W-:Y:S01]  /*147d0*/  STL.64 [R1+0xd58], R140 ;  /* 0x000d588c01007387 */ /* 0x000fe20000100a00 */
[----:B---3--:R-:W-:-:S03]  /*147e0*/  IMAD.WIDE R18, R5, 0x4, R118 ;  /* 0x0000000405127825 */ /* 0x008fc600078e0276 */
[----:B------:R-:W-:Y:S01]  /*147f0*/  STL.64 [R1+0xd50], R138 ;  /* 0x000d508a01007387 */ /* 0x000fe20000100a00 */
[----:B--2---:R-:W-:-:S03]  /*14800*/  IMAD.WIDE R20, R5, 0x4, R122 ;  /* 0x0000000405147825 */ /* 0x004fc600078e027a */
[----:B------:R-:W-:Y:S01]  /*14810*/  STL.64 [R1+0xd48], R136 ;  /* 0x000d488801007387 */ /* 0x000fe20000100a00 */
[----:B------:R-:W-:-:S03]  /*14820*/  IMAD.WIDE R12, R5, 0x4, R36 ;  /* 0x00000004050c7825 */ /* 0x000fc600078e0224 */
[----:B------:R-:W-:Y:S01]  /*14830*/  STL.64 [R1+0xd40], R134 ;  /* 0x000d408601007387 */ /* 0x000fe20000100a00 */
[----:B------:R-:W-:-:S03]  /*14840*/  IMAD.WIDE R10, R5, 0x4, R38 ;  /* 0x00000004050a7825 */ /* 0x000fc600078e0226 */
[----:B------:R-:W-:Y:S01]  /*14850*/  STL.64 [R1+0xd38], R64 ;  /* 0x000d384001007387 */ /* 0x000fe20000100a00 */
[----:B------:R-:W-:-:S03]  /*14860*/  IMAD.WIDE R8, R5, 0x4, R40 ;  /* 0x0000000405087825 */ /* 0x000fc600078e0228 */
[----:B------:R1:W-:Y:S04]  /*14870*/  STL.64 [R1+0xda0], R20 ;  /* 0x000da01401007387 */ /* 0x0003e80000100a00 */
[----:B------:R-:W-:Y:S01]  /*14880*/  LDGSTS.E [R246+0x22080], desc[UR10][R64.64], P0 ;  /* 0x2208000040f67fae */ /* 0x000fe2000812184a */
[----:B------:R-:W-:-:S03]  /*14890*/  IMAD.WIDE R34, R5, 0x4, R62 ;  /* 0x0000000405227825 */ /* 0x000fc600078e023e */
[----:B------:R2:W-:Y:S04]  /*148a0*/  STL.64 [R1+0x2720], R18 ;  /* 0x0027201201007387 */ /* 0x0005e80000100a00 */
[----:B------:R1:W-:Y:S04]  /*148b0*/  LDGSTS.E [R246+0x22480], desc[UR10][R20.64], P0 ;  /* 0x2248000014f67fae */ /* 0x0003e8000812184a */
[----:B------:R3:W-:Y:S04]  /*148c0*/  STL.64 [R1+0x2750], R16 ;  /* 0x0027501001007387 */ /* 0x0007e80000100a00 */
[----:B------:R2:W-:Y:S04]  /*148d0*/  LDGSTS.E [R246+0x22880], desc[UR10][R18.64], P0 ;  /* 0x2288000012f67fae */ /* 0x0005e8000812184a */
[----:B------:R4:W-:Y:S01]  /*148e0*/  STL.64 [R1+0x2780], R14 ;  /* 0x0027800e01007387 */ /* 0x0009e20000100a00 */
[----:B-1----:R-:W-:-:S03]  /*148f0*/  IMAD.WIDE R20, R5, 0x4, R44 ;  /* 0x0000000405147825 */ /* 0x002fc600078e022c */
[----:B------:R3:W-:Y:S04]  /*14900*/  LDGSTS.E [R246+0x22c80], desc[UR10][R16.64], P0 ;  /* 0x22c8000010f67fae */ /* 0x0007e8000812184a */
[----:B------:R1:W-:Y:S01]  /*14910*/  STL.64 [R1+0x27a0], R12 ;  /* 0x0027a00c01007387 */ /* 0x0003e20000100a00 */
[----:B--2---:R-:W-:-:S03]  /*14920*/  IMAD.WIDE R18, R5, 0x4, R46 ;  /* 0x0000000405127825 */ /* 0x004fc600078e022e */
[----:B------:R4:W-:Y:S04]  /*14930*/  LDGSTS.E [R246+0x23080], desc[UR10][R14.64], P0 ;  /* 0x230800000ef67fae */ /* 0x0009e8000812184a */
[----:B------:R2:W-:Y:S01]  /*14940*/  STL.64 [R1+0x27b8], R10 ;  /* 0x0027b80a01007387 */ /* 0x0005e20000100a00 */
[----:B---3--:R-:W-:-:S03]  /*14950*/  IMAD.WIDE R16, R5, 0x4, R84 ;  /* 0x0000000405107825 */ /* 0x008fc600078e0254 */
[----:B------:R1:W-:Y:S04]  /*14960*/  LDGSTS.E [R246+0x23480], desc[UR10][R12.64], P0 ;  /* 0x234800000cf67fae */ /* 0x0003e8000812184a */
[----:B------:R3:W-:Y:S01]  /*14970*/  STL.64 [R1+0x27c8], R8 ;  /* 0x0027c80801007387 */ /* 0x0007e20000100a00 */
[----:B----4-:R-:W-:-:S03]  /*14980*/  IMAD.WIDE R14, R5, 0x4, R76 ;  /* 0x00000004050e7825 */ /* 0x010fc600078e024c */
[----:B------:R2:W-:Y:S04]  /*14990*/  LDGSTS.E [R246+0x23880], desc[UR10][R10.64], P0 ;  /* 0x238800000af67fae */ /* 0x0005e8000812184a */
[----:B------:R3:W-:Y:S01]  /*149a0*/  LDGSTS.E [R246+0x23c80], desc[UR10][R8.64], P0 ;  /* 0x23c8000008f67fae */ /* 0x0007e2000812184a */
[----:B-1----:R-:W-:-:S03]  /*149b0*/  IMAD.WIDE R12, R5, 0x4, R86 ;  /* 0x00000004050c7825 */ /* 0x002fc600078e0256 */
[----:B------:R1:W-:Y:S04]  /*149c0*/  STL.64 [R1+0xd00], R34 ;  /* 0x000d002201007387 */ /* 0x0003e80000100a00 */
[----:B------:R4:W-:Y:S01]  /*149d0*/  STL.64 [R1+0xd30], R20 ;  /* 0x000d301401007387 */ /* 0x0009e20000100a00 */
[----:B--2---:R-:W-:-:S03]  /*149e0*/  IMAD.WIDE R10, R5, 0x4, R50 ;  /* 0x00000004050a7825 */ /* 0x004fc600078e0232 */
[----:B------:R1:W-:Y:S01]  /*149f0*/  LDGSTS.E [R2+0x22100], desc[UR10][R34.64], P0 ;  /* 0x2210000022027fae */ /* 0x0003e2000812184a */
[----:B---3--:R-:W-:-:S03]  /*14a00*/  IMAD.WIDE R8, R5, 0x4, R52 ;  /* 0x0000000405087825 */ /* 0x008fc600078e0234 */
[----:B------:R2:W-:Y:S04]  /*14a10*/  STL.64 [R1+0xd98], R18 ;  /* 0x000d981201007387 */ /* 0x0005e80000100a00 */
[----:B------:R4:W-:Y:S04]  /*14a20*/  LDGSTS.E [R2+0x22500], desc[UR10][R20.64], P0 ;  /* 0x2250000014027fae */ /* 0x0009e8000812184a */
[----:B------:R3:W-:Y:S01]  /*14a30*/  STL.64 [R1+0x2718], R16 ;  /* 0x0027181001007387 */ /* 0x0007e20000100a00 */
[----:B-1----:R-:W-:-:S03]  /*14a40*/  IMAD.WIDE R34, R5, 0x4, R108 ;  /* 0x0000000405227825 */ /* 0x002fc600078e026c */
[----:B------:R2:W-:Y:S04]  /*14a50*/  LDGSTS.E [R2+0x22900], desc[UR10][R18.64], P0 ;  /* 0x2290000012027fae */ /* 0x0005e8000812184a */
[----:B------:R1:W-:Y:S01]  /*14a60*/  STL.64 [R1+0x2748], R14 ;  /* 0x0027480e01007387 */ /* 0x0003e20000100a00 */
[----:B----4-:R-:W-:-:S03]  /*14a70*/  IMAD.WIDE R20, R5, 0x4, R54 ;  /* 0x0000000405147825 */ /* 0x010fc600078e0236 */
        /* <DEDUP_REMOVED lines=8> */
[----:B-1----:R-:W-:-:S03]  /*14b00*/  IMAD.WIDE R14, R5, 0x4, R68 ;  /* 0x00000004050e7825 */ /* 0x002fc600078e0244 */
[----:B------:R2:W-:Y:S04]  /*14b10*/  LDGSTS.E [R2+0x23900], desc[UR10][R10.64], P0 ;  /* 0x239000000a027fae */ /* 0x0005e8000812184a */
[----:B------:R3:W-:Y:S01]  /*14b20*/  LDGSTS.E [R2+0x23d00], desc[UR10][R8.64], P0 ;  /* 0x23d0000008027fae */ /* 0x0007e2000812184a */
[----:B----4-:R-:W-:-:S03]  /*14b30*/  IMAD.WIDE R12, R5, 0x4, R70 ;  /* 0x00000004050c7825 */ /* 0x010fc600078e0246 */
[----:B------:R-:W-:Y:S04]  /*14b40*/  STL.64 [R1+0xcd0], R34 ;  /* 0x000cd02201007387 */ /* 0x000fe80000100a00 */
[----:B------:R1:W-:Y:S01]  /*14b50*/  STL.64 [R1+0xcf8], R20 ;  /* 0x000cf81401007387 */ /* 0x0003e20000100a00 */
[----:B--2---:R-:W-:-:S03]  /*14b60*/  IMAD.WIDE R10, R5, 0x4, R72 ;  /* 0x00000004050a7825 */ /* 0x004fc600078e0248 */
[----:B------:R-:W-:Y:S01]  /*14b70*/  LDGSTS.E [R249+0x22180], desc[UR10][R34.64], P0 ;  /* 0x2218000022f97fae */ /* 0x000fe2000812184a */
[----:B---3--:R-:W-:-:S03]  /*14b80*/  IMAD.WIDE R8, R5, 0x4, R74 ;  /* 0x0000000405087825 */ /* 0x008fc600078e024a */
        /* <DEDUP_REMOVED lines=50> */
[----:B------:R2:W-:Y:S01]  /*14eb0*/  LDGSTS.E [R250+0x22a80], desc[UR10][R18.64], P0 ;  /* 0x22a8000012fa7fae */ /* 0x0005e2000812184a */
[----:B-1----:R-:W-:-:S03]  /*14ec0*/  IMAD.WIDE R20, R5, 0x4, R48 ;  /* 0x0000000405147825 */ /* 0x002fc600078e0230 */
[----:B------:R1:W-:Y:S04]  /*14ed0*/  STL.64 [R1+0xd18], R14 ;  /* 0x000d180e01007387 */ /* 0x0003e80000100a00 */
[----:B------:R3:W-:Y:S01]  /*14ee0*/  LDGSTS.E [R250+0x22e80], desc[UR10][R16.64], P0 ;  /* 0x22e8000010fa7fae */ /* 0x0007e2000812184a */
[----:B--2---:R-:W-:-:S03]  /*14ef0*/  IMAD.WIDE R18, R5, 0x4, R110 ;  /* 0x0000000405127825 */ /* 0x004fc600078e026e */
[----:B------:R2:W-:Y:S04]  /*14f00*/  STL.64 [R1+0xd80], R12 ;  /* 0x000d800c01007387 */ /* 0x0005e80000100a00 */
[----:B------:R1:W-:Y:S01]  /*14f10*/  LDGSTS.E [R250+0x23280], desc[UR10][R14.64], P0 ;  /* 0x232800000efa7fae */ /* 0x0003e2000812184a */
[----:B---3--:R-:W-:-:S03]  /*14f20*/  IMAD.WIDE R16, R5, 0x4, R32 ;  /* 0x0000000405107825 */ /* 0x008fc600078e0220 */
[----:B------:R3:W-:Y:S04]  /*14f30*/  STL.64 [R1+0x2700], R10 ;  /* 0x0027000a01007387 */ /* 0x0007e80000100a00 */
[----:B------:R2:W-:Y:S01]  /*14f40*/  LDGSTS.E [R250+0x23680], desc[UR10][R12.64], P0 ;  /* 0x236800000cfa7fae */ /* 0x0005e2000812184a */
[----:B-1----:R-:W-:-:S03]  /*14f50*/  IMAD.WIDE R14, R5, 0x4, R42 ;  /* 0x00000004050e7825 */ /* 0x002fc600078e022a */
[----:B------:R1:W-:Y:S04]  /*14f60*/  STL.64 [R1+0x2730], R8 ;  /* 0x0027300801007387 */ /* 0x0003e80000100a00 */
[----:B------:R3:W-:Y:S04]  /*14f70*/  LDGSTS.E [R250+0x23a80], desc[UR10][R10.64], P0 ;  /* 0x23a800000afa7fae */ /* 0x0007e8000812184a */
[----:B------:R1:W-:Y:S01]  /*14f80*/  LDGSTS.E [R250+0x23e80], desc[UR10][R8.64], P0 ;  /* 0x23e8000008fa7fae */ /* 0x0003e2000812184a */
[----:B--2---:R-:W-:-:S03]  /*14f90*/  IMAD.WIDE R12, R5, 0x4, R56 ;  /* 0x00000004050c7825 */ /* 0x004fc600078e0238 */
[----:B------:R2:W-:Y:S04]  /*14fa0*/  STL.64 [R1+0xa68], R20 ;  /* 0x000a681401007387 */ /* 0x0005e80000100a00 */
[----:B------:R4:W-:Y:S01]  /*14fb0*/  STL.64 [R1+0xc80], R18 ;  /* 0x000c801201007387 */ /* 0x0009e20000100a00 */
[----:B---3--:R-:W-:-:S03]  /*14fc0*/  IMAD.WIDE R10, R5, 0x4, R90 ;  /* 0x00000004050a7825 */ /* 0x008fc600078e025a */
[----:B------:R2:W-:Y:S01]  /*14fd0*/  LDGSTS.E [R248+0x22300], desc[UR10][R20.64], P0 ;  /* 0x2230000014f87fae */ /* 0x0005e2000812184a */
[----:B-1----:R-:W-:-:S03]  /*14fe0*/  IMAD.WIDE R8, R5, 0x4, R116 ;  /* 0x0000000405087825 */ /* 0x002fc600078e0274 */
[----:B------:R1:W-:Y:S04]  /*14ff0*/  STL.64 [R1+0xc98], R16 ;  /* 0x000c981001007387 */ /* 0x0003e80000100a00 */
[----:B------:R4:W-:Y:S04]  /*15000*/  LDGSTS.E [R248+0x22700], desc[UR10][R18.64], P0 ;  /* 0x2270000012f87fae */ /* 0x0009e8000812184a */
[----:B------:R-:W-:Y:S01]  /*15010*/  STL.64 [R1+0xcb8], R6 ;  /* 0x000cb80601007387 */ /* 0x000fe20000100a00 */
[----:B--2---:R-:W-:-:S03]  /*15020*/  IMAD.WIDE R20, R5, 0x4, R26 ;  /* 0x0000000405147825 */ /* 0x004fc600078e021a */
[----:B------:R1:W-:Y:S04]  /*15030*/  LDGSTS.E [R248+0x22b00], desc[UR10][R16.64], P0 ;  /* 0x22b0000010f87fae */ /* 0x0003e8000812184a */
[----:B------:R2:W-:Y:S01]  /*15040*/  STL.64 [R1+0xce0], R14 ;  /* 0x000ce00e01007387 */ /* 0x0005e20000100a00 */
[----:B----4-:R-:W-:-:S03]  /*15050*/  IMAD.WIDE R18, R5, 0x4, R112 ;  /* 0x0000000405127825 */ /* 0x010fc600078e0270 */
[----:B------:R-:W-:Y:S04]  /*15060*/  LDGSTS.E [R248+0x22f00], desc[UR10][R6.64], P0 ;  /* 0x22f0000006f87fae */ /* 0x000fe8000812184a */
[----:B------:R3:W-:Y:S01]  /*15070*/  STL.64 [R1+0xd10], R12 ;  /* 0x000d100c01007387 */ /* 0x0007e20000100a00 */
[----:B-1----:R-:W-:-:S03]  /*15080*/  IMAD.WIDE R16, R5, 0x4, R28 ;  /* 0x0000000405107825 */ /* 0x002fc600078e021c */
[----:B------:R2:W-:Y:S04]  /*15090*/  LDGSTS.E [R248+0x23300], desc[UR10][R14.64], P0 ;  /* 0x233000000ef87fae */ /* 0x0005e8000812184a */
[----:B------:R1:W-:Y:S04]  /*150a0*/  STL.64 [R1+0xd78], R10 ;  /* 0x000d780a01007387 */ /* 0x0003e80000100a00 */
[----:B------:R3:W-:Y:S01]  /*150b0*/  LDGSTS.E [R248+0x23700], desc[UR10][R12.64], P0 ;  /* 0x237000000cf87fae */ /* 0x0007e2000812184a */
[----:B--2---:R-:W-:-:S03]  /*150c0*/  IMAD.WIDE R14, R5, 0x4, R124 ;  /* 0x00000004050e7825 */ /* 0x004fc600078e027c */
[----:B------:R2:W-:Y:S04]  /*150d0*/  STL.64 [R1+0x26f8], R8 ;  /* 0x0026f80801007387 */ /* 0x0005e80000100a00 */
[----:B------:R1:W-:Y:S01]  /*150e0*/  LDGSTS.E [R248+0x23b00], desc[UR10][R10.64], P0 ;  /* 0x23b000000af87fae */ /* 0x0003e2000812184a */
[----:B---3--:R-:W-:-:S03]  /*150f0*/  IMAD.WIDE R12, R5, 0x4, R126 ;  /* 0x00000004050c7825 */ /* 0x008fc600078e027e */
[----:B------:R2:W-:Y:S04]  /*15100*/  LDGSTS.E [R248+0x23f00], desc[UR10][R8.64], P0 ;  /* 0x23f0000008f87fae */ /* 0x0005e8000812184a */
[----:B------:R3:W-:Y:S01]  /*15110*/  STL.64 [R1+0xa60], R20 ;  /* 0x000a601401007387 */ /* 0x0007e20000100a00 */
[----:B-1----:R-:W-:-:S03]  /*15120*/  IMAD.WIDE R10, R5, 0x4, R128 ;  /* 0x00000004050a7825 */ /* 0x002fc600078e0280 */
[----:B------:R-:W-:Y:S01]  /*15130*/  STL.64 [R1+0xc78], R18 ;  /* 0x000c781201007387 */ /* 0x000fe20000100a00 */
[----:B--2---:R-:W-:-:S03]  /*15140*/  IMAD.WIDE R8, R5, 0x4, R130 ;  /* 0x0000000405087825 */ /* 0x004fc600078e0282 */
[----:B------:R1:W-:Y:S04]  /*15150*/  STL.64 [R1+0xc90], R16 ;  /* 0x000c901001007387 */ /* 0x0003e80000100a00 */
[----:B------:R-:W-:Y:S04]  /*15160*/  STL.64 [R1+0xcb0], R14 ;  /* 0x000cb00e01007387 */ /* 0x000fe80000100a00 */
[----:B------:R2:W-:Y:S04]  /*15170*/  STL.64 [R1+0xcd8], R12 ;  /* 0x000cd80c01007387 */ /* 0x0005e80000100a00 */
[----:B------:R-:W-:Y:S04]  /*15180*/  STL.64 [R1+0xd08], R10 ;  /* 0x000d080a01007387 */ /* 0x000fe80000100a00 */
[----:B------:R4:W-:Y:S04]  /*15190*/  STL.64 [R1+0xd70], R8 ;  /* 0x000d700801007387 */ /* 0x0009e80000100a00 */
[----:B------:R1:W-:Y:S04]  /*151a0*/  STL [R1+0xaf4], RZ ;  /* 0x000af4ff01007387 */ /* 0x0003e80000100800 */
        /* <DEDUP_REMOVED lines=598> */
[----:B------:R1:W-:Y:S04]  /*17710*/  STL [R1], RZ ;  /* 0x000000ff01007387 */ /* 0x0003e80000100800 */
        /* <DEDUP_REMOVED lines=220> */
[----:B------:R1:W-:Y:S01]  /*184e0*/  STL [R1+0x984], RZ ;  /* 0x000984ff01007387 */ /* 0x0003e20000100800 */
[----:B------:R-:W-:-:S05]  /*184f0*/  IMAD.WIDE R6, R5, 0x4, R24 ;  /* 0x0000000405067825 */ /* 0x000fca00078e0218 */
[----:B------:R-:W-:Y:S04]  /*18500*/  LDGSTS.E [R251+0x22380], desc[UR10][R6.64], P0 ;  /* 0x2238000006fb7fae */ /* 0x000fe8000812184a */
[----:B------:R-:W-:Y:S04]  /*18510*/  LDGSTS.E [R251+0x22780], desc[UR10][R20.64], P0 ;  /* 0x2278000014fb7fae */ /* 0x000fe8000812184a */
[----:B------:R-:W-:Y:S04]  /*18520*/  LDGSTS.E [R251+0x22b80], desc[UR10][R18.64], P0 ;  /* 0x22b8000012fb7fae */ /* 0x000fe8000812184a */
[----:B------:R-:W-:Y:S04]  /*18530*/  LDGSTS.E [R251+0x22f80], desc[UR10][R16.64], P0 ;  /* 0x22f8000010fb7fae */ /* 0x000fe8000812184a */
[----:B------:R-:W-:Y:S01]  /*18540*/  LDGSTS.E [R251+0x23380], desc[UR10][R14.64], P0 ;  /* 0x233800000efb7fae */ /* 0x000fe2000812184a */
[----:B------:R-:W-:-:S03]  /*18550*/  CS2R R248, SRZ ;  /* 0x0000000000f87805 */ /* 0x000fc6000001ff00 */
[----:B------:R-:W-:Y:S01]  /*18560*/  LDGSTS.E [R251+0x23780], desc[UR10][R12.64], P0 ;  /* 0x237800000cfb7fae */ /* 0x000fe2000812184a */
[----:B------:R-:W-:Y:S02]  /*18570*/  CS2R R244, SRZ ;  /* 0x0000000000f47805 */ /* 0x000fe4000001ff00 */
[----:B------:R-:W-:Y:S01]  /*18580*/  CS2R R246, SRZ ;  /* 0x0000000000f67805 */ /* 0x000fe2000001ff00 */
[----:B------:R-:W-:Y:S01]  /*18590*/  LDGSTS.E [R251+0x23b80], desc[UR10][R10.64], P0 ;  /* 0x23b800000afb7fae */ /* 0x000fe2000812184a */
[----:B------:R-:W-:Y:S02]  /*185a0*/  CS2R R240, SRZ ;  /* 0x0000000000f07805 */ /* 0x000fe4000001ff00 */
[----:B------:R-:W-:Y:S02]  /*185b0*/  CS2R R242, SRZ ;  /* 0x0000000000f27805 */ /* 0x000fe4000001ff00 */
[----:B------:R-:W-:Y:S01]  /*185c0*/  CS2R R236, SRZ ;  /* 0x0000000000ec7805 */ /* 0x000fe2000001ff00 */
[----:B------:R5:W-:Y:S01]  /*185d0*/  LDGSTS.E [R251+0x23f80], desc[UR10][R8.64], P0 ;  /* 0x23f8000008fb7fae */ /* 0x000be2000812184a */
[----:B------:R-:W-:-:S02]  /*185e0*/  CS2R R238, SRZ ;  /* 0x0000000000ee7805 */ /* 0x000fc4000001ff00 */
[----:B------:R-:W-:Y:S02]  /*185f0*/  CS2R R184, SRZ ;  /* 0x0000000000b87805 */ /* 0x000fe4000001ff00 */
[----:B------:R-:W-:Y:S02]  /*18600*/  CS2R R186, SRZ ;  /* 0x0000000000ba7805 */ /* 0x000fe4000001ff00 */
[----:B------:R-:W-:Y:S02]  /*18610*/  CS2R R180, SRZ ;  /* 0x0000000000b47805 */ /* 0x000fe4000001ff00 */
[----:B------:R-:W-:Y:S02]  /*18620*/  CS2R R182, SRZ ;  /* 0x0000000000b67805 */ /* 0x000fe4000001ff00 */
[----:B------:R-:W-:Y:S02]  /*18630*/  CS2R R176, SRZ ;  /* 0x0000000000b07805 */ /* 0x000fe4000001ff00 */
[----:B------:R-:W-:-:S02]  /*18640*/  CS2R R178, SRZ ;  /* 0x0000000000b27805 */ /* 0x000fc4000001ff00 */
[----:B------:R-:W-:Y:S02]  /*18650*/  CS2R R172, SRZ ;  /* 0x0000000000ac7805 */ /* 0x000fe4000001ff00 */
[----:B------:R-:W-:Y:S02]  /*18660*/  CS2R R174, SRZ ;  /* 0x0000000000ae7805 */ /* 0x000fe4000001ff00 */
[----:B------:R-:W-:Y:S02]  /*18670*/  CS2R R168, SRZ ;  /* 0x0000000000a87805 */ /* 0x000fe4000001ff00 */
[----:B------:R-:W-:Y:S02]  /*18680*/  CS2R R170, SRZ ;  /* 0x0000000000aa7805 */ /* 0x000fe4000001ff00 */
[----:B-----5:R-:W-:Y:S02]  /*18690*/  CS2R R250, SRZ ;  /* 0x0000000000fa7805 */ /* 0x020fe4000001ff00 */
        /* <DEDUP_REMOVED lines=72> */
[----:B---3--:R-:W-:-:S02]  /*18b20*/  CS2R R20, SRZ ;  /* 0x0000000000147805 */ /* 0x008fc4000001ff00 */
[----:B------:R-:W-:Y:S02]  /*18b30*/  CS2R R22, SRZ ;  /* 0x0000000000167805 */ /* 0x000fe4000001ff00 */
[----:B-1----:R-:W-:Y:S02]  /*18b40*/  CS2R R16, SRZ ;  /* 0x0000000000107805 */ /* 0x002fe4000001ff00 */
[----:B------:R-:W-:Y:S02]  /*18b50*/  CS2R R18, SRZ ;  /* 0x0000000000127805 */ /* 0x000fe4000001ff00 */
[----:B--2---:R-:W-:Y:S02]  /*18b60*/  CS2R R12, SRZ ;  /* 0x00000000000c7805 */ /* 0x004fe4000001ff00 */
[----:B------:R-:W-:Y:S02]  /*18b70*/  CS2R R14, SRZ ;  /* 0x00000000000e7805 */ /* 0x000fe4000001ff00 */
[----:B----4-:R-:W-:-:S02]  /*18b80*/  CS2R R8, SRZ ;  /* 0x0000000000087805 */ /* 0x010fc4000001ff00 */
[----:B------:R-:W-:Y:S01]  /*18b90*/  CS2R R10, SRZ ;  /* 0x00000000000a7805 */ /* 0x000fe2000001ff00 */
[----:B------:R-:W-:Y:S01]  /*18ba0*/  UISETP.GE.AND UP0, UPT, UR7, 0x20, UPT ;  /* 0x000000200700788c */ /* 0x000fe2000bf06270 */
[----:B------:R-:W2:Y:S05]  /*18bb0*/  LDL R0, [R1+0x1464] ;  /* 0x0014640001007983 */ /* 0x000eaa0000100800 */
[----:B------:R-:W-:Y:S01]  /*18bc0*/  PLOP3.LUT P0, PT, PT, PT, UP0, 0x40, 0x0 ;  /* 0x000000000000781c */ /* 0x000fe20003f0e808 */
[----:B------:R1:W-:Y:S04]  /*18bd0*/  STL [R1+0x988], RZ ;  /* 0x000988ff01007387 */ /* 0x0003e80000100800 */
[----:B------:R1:W-:Y:S04]  /*18be0*/  STL [R1+0x98c], RZ ;  /* 0x00098cff01007387 */ /* 0x0003e80000100800 */
[----:B------:R1:W-:Y:S04]  /*18bf0*/  STL [R1+0x940], RZ ;  /* 0x000940ff01007387 */ /* 0x0003e80000100800 */
[----:B------:R1:W-:Y:S04]  /*18c00*/  STL [R1+0x944], RZ ;  /* 0x000944ff01007387 */ /* 0x0003e80000100800 */
[----:B------:R1:W-:Y:S04]  /*18c10*/  STL [R1+0x948], RZ ;  /* 0x000948ff01007387 */ /* 0x0003e80000100800 */
[----:B------:R1:W-:Y:S04]  /*18c20*/  STL [R1+0x94c], RZ ;  /* 0x00094cff01007387 */ /* 0x0003e80000100800 */
[----:B------:R-:W0:Y:S01]  /*18c30*/  LDGDEPBAR ;  /* 0x00000000000079af */ /* 0x000e220000000000 */
[----:B--2---:R-:W-:-:S05]  /*18c40*/  VIADD R0, R0, 0x1f ;  /* 0x0000001f00007836 */ /* 0x004fca0000000000 */
[----:B------:R1:W-:Y:S01]  /*18c50*/  STL [R1+0x2ab4], R0 ;  /* 0x002ab40001007387 */ /* 0x0003e20000100800 */
[----:B------:R-:W-:Y:S05]  /*18c60*/  @P0 BRA `(.L_x_0) ;  /* 0x0000039800580947 */ /* 0x000fea0003800000 */
[----:B------:R-:W2:Y:S04]  /*18c70*/  LDL.LU.64 R20, [R1+0x1800] ;  /* 0x0018000001147983 */ /* 0x000ea80000300a00 */
[----:B------:R-:W3:Y:S04]  /*18c80*/  LDL.LU.64 R30, [R1+0x1808] ;  /* 0x00180800011e7983 */ /* 0x000ee80000300a00 */
[----:B------:R-:W4:Y:S04]  /*18c90*/  LDL.LU.64 R22, [R1+0x1810] ;  /* 0x0018100001167983 */ /* 0x000f280000300a00 */
[----:B------:R-:W5:Y:S04]  /*18ca0*/  LDL.LU.64 R16, [R1+0x1818] ;  /* 0x0018180001107983 */ /* 0x000f680000300a00 */
[----:B------:R-:W5:Y:S04]  /*18cb0*/  LDL.LU.64 R24, [R1+0x1820] ;  /* 0x0018200001187983 */ /* 0x000f680000300a00 */
[----:B------:R-:W5:Y:S04]  /*18cc0*/  LDL.LU.64 R18, [R1+0x1828] ;  /* 0x0018280001127983 */ /* 0x000f680000300a00 */
[----:B------:R-:W5:Y:S04]  /*18cd0*/  LDL.LU.64 R12, [R1+0x1830] ;  /* 0x00183000010c7983 */ /* 0x000f680000300a00 */
[----:B------:R-:W5:Y:S04]  /*18ce0*/  LDL.LU.64 R14, [R1+0x1838] ;  /* 0x00183800010e7983 */ /* 0x000f680000300a00 */
[----:B------:R-:W5:Y:S04]  /*18cf0*/  LDL.LU.64 R8, [R1+0x1840] ;  /* 0x0018400001087983 */ /* 0x000f680000300a00 */
[----:B------:R-:W5:Y:S04]  /*18d00*/  LDL.LU.64 R26, [R1+0x1848] ;  /* 0x00184800011a7983 */ /* 0x000f680000300a00 */
[----:B--2---:R2:W-:Y:S04]  /*18d10*/  STL [R1+0x1c7c], R20 ;  /* 0x001c7c1401007387 */ /* 0x0045e80000100800 */
[----:B------:R-:W5:Y:S01]  /*18d20*/  LDL.LU.64 R10, [R1+0x1850] ;  /* 0x00185000010a7983 */ /* 0x000f620000300a00 */
[----:B-1----:R-:W-:-:S03]  /*18d30*/  IMAD.MOV.U32 R0, RZ, RZ, R21 ;  /* 0x000000ffff007224 */ /* 0x002fc600078e0015 */
[----:B---3--:R-:W-:Y:S04]  /*18d40*/  STL [R1+0x1c84], R30 ;  /* 0x001c841e01007387 */ /* 0x008fe80000100800 */
[----:B------:R1:W-:Y:S04]  /*18d50*/  STL [R1+0x1c78], R0 ;  /* 0x001c780001007387 */ /* 0x0003e80000100800 */
[----:B--2---:R-:W2:Y:S04]  /*18d60*/  LDL.LU.64 R20, [R1+0x1858] ;  /* 0x0018580001147983 */ /* 0x004ea80000300a00 */
[----:B----4-:R-:W-:Y:S01]  /*18d70*/  STL [R1+0x1c8c], R22 ;  /* 0x001c8c1601007387 */ /* 0x010fe20000100800 */
[----:B-1----:R-:W-:-:S05]  /*18d80*/  IMAD.MOV.U32 R0, RZ, RZ, R31 ;  /* 0x000000ffff007224 */ /* 0x002fca00078e001f */
[----:B------:R1:W-:Y:S04]  /*18d90*/  STL [R1+0x1c80], R0 ;  /* 0x001c800001007387 */ /* 0x0003e80000100800 */
[----:B------:R-:W3:Y:S04]  /*18da0*/  LDL.LU.64 R34, [R1+0x1860] ;  /* 0x0018600001227983 */ /* 0x000ee80000300a00 */
[----:B-----5:R-:W-:Y:S01]  /*18db0*/  STL [R1+0x1c94], R16 ;  /* 0x001c941001007387 */ /* 0x020fe20000100800 */
[----:B-1----:R-:W-:-:S05]  /*18dc0*/  IMAD.MOV.U32 R0, RZ, RZ, R23 ;  /* 0x000000ffff007224 */ /* 0x002fca00078e0017 */
[----:B------:R1:W-:Y:S04]  /*18dd0*/  STL [R1+0x1c88], R0 ;  /* 0x001c880001007387 */ /* 0x0003e80000100800 */
[----:B------:R-:W4:Y:S04]  /*18de0*/  LDL.LU.64 R22, [R1+0x1868] ;  /* 0x0018680001167983 */ /* 0x000f280000300a00 */
[----:B------:R-:W-:Y:S01]  /*18df0*/  STL [R1+0x1c9c], R24 ;  /* 0x001c9c1801007387 */ /* 0x000fe20000100800 */
[----:B-1----:R-:W-:-:S05]  /*18e00*/  IMAD.MOV.U32 R0, RZ, RZ, R17 ;  /* 0x000000ffff007224 */ /* 0x002fca00078e0011 */
[----:B------:R1:W-:Y:S04]  /*18e10*/  STL [R1+0x1c90], R0 ;  /* 0x001c900001007387 */ /* 0x0003e80000100800 */
[----:B------:R-:W5:Y:S04]  /*18e20*/  LDL.LU.64 R16, [R1+0x1870] ;  /* 0x0018700001107983 */ /* 0x000f680000300a00 */
[----:B------:R-:W5:Y:S01]  /*18e30*/  LDL.LU.64 R28, [R1+0x1878] ;  /* 0x00187800011c7983 */ /* 0x000f620000300a00 */
[----:B-1----:R-:W-:-:S05]  /*18e40*/  IMAD.MOV.U32 R0, RZ, RZ, R25 ;  /* 0x000000ffff007224 */ /* 0x002fca00078e0019 */
[----:B------:R1:W-:Y:S04]  /*18e50*/  STL [R1+0x1c98], R0 ;  /* 0x001c980001007387 */ /* 0x0003e80000100800 */
[----:B------:R1:W-:Y:S02]  /*18e60*/  STL [R1+0x1ca4], R18 ;  /* 0x001ca41201007387 */ /* 0x0003e40000100800 */
[----:B-1----:R-:W-:Y:S02]  /*18e70*/  MOV R0, R19 ;  /* 0x0000001300007202 */ /* 0x002fe40000000f00 */
[----:B------:R-:W5:Y:S04]  /*18e80*/  LDL.LU.64 R18, [R1+0x318] ;  /* 0x0003180001127983 */ /* 0x000f680000300a00 */
[----:B------:R1:W-:Y:S04]  /*18e90*/  STL [R1+0x1ca0], R0 ;  /* 0x001ca00001007387 */ /* 0x0003e80000100800 */
[----:B------:R1:W-:Y:S02]  /*18ea0*/  STL [R1+0x1cac], R12 ;  /* 0x001cac0c01007387 */ /* 0x0003e40000100800 */
[----:B-1----:R-:W-:-:S02]  /*18eb0*/  IMAD.MOV.U32 R0, RZ, RZ, R13 ;  /* 0x000000ffff007224 */ /* 0x002fc400078e000d */
[----:B------:R-:W5:Y:S04]  /*18ec0*/  LDL.LU.64 R12, [R1+0x320] ;  /* 0x00032000010c7983 */ /* 0x000f680000300a00 */
[----:B------:R1:W-:Y:S04]  /*18ed0*/  STL [R1+0x1ca8], R0 ;  /* 0x001ca80001007387 */ /* 0x0003e80000100800 */
[----:B------:R1:W-:Y:S04]  /*18ee0*/  STL [R1+0x1cb4], R14 ;  /* 0x001cb40e01007387 */ /* 0x0003e80000100800 */
[----:B------:R-:W5:Y:S01]  /*18ef0*/  LDL.LU.64 R30, [R1+0x328] ;  /* 0x00032800011e7983 */ /* 0x000f620000300a00 */
[----:B-1----:R-:W-:-:S03]  /*18f00*/  IMAD.MOV.U32 R0, RZ, RZ, R15 ;  /* 0x000000ffff007224 */ /* 0x002fc600078e000f */
[----:B------:R-:W-:Y:S04]  /*18f10*/  STL [R1+0x1cbc], R8 ;  /* 0x001cbc0801007387 */ /* 0x000fe80000100800 */
[----:B------:R1:W-:Y:S04]  /*18f20*/  STL [R1+0x1cb0], R0 ;  /* 0x001cb00001007387 */ /* 0x0003e80000100800 */
[----:B------:R-:W5:Y:S01]  /*18f30*/  LDL.LU.64 R14, [R1+0x330] ;  /* 0x00033000010e7983 */ /* 0x000f620000300a00 */
[----:B-1----:R-:W-:-:S03]  /*18f40*/  IMAD.MOV.U32 R0, RZ, RZ, R9 ;  /* 0x000000ffff007224 */ /* 0x002fc600078e0009 */
[----:B------:R-:W-:Y:S04]  /*18f50*/  STL [R1+0x1cc4], R26 ;  /* 0x001cc41a01007387 */ /* 0x000fe80000100800 */
[----:B------:R1:W-:Y:S04]  /*18f60*/  STL [R1+0x1cb8], R0 ;  /* 0x001cb80001007387 */ /* 0x0003e80000100800 */
[----:B------:R-:W5:Y:S04]  /*18f70*/  LDL.LU.64 R8, [R1+0x338] ;  /* 0x0003380001087983 */ /* 0x000f680000300a00 */
[----:B------:R-:W5:Y:S01]  /*18f80*/  LDL.LU.64 R24, [R1+0x340] ;  /* 0x0003400001187983 */ /* 0x000f620000300a00 */
[----:B-1----:R-:W-:-:S05]  /*18f90*/  IMAD.MOV.U32 R0, RZ, RZ, R27 ;  /* 0x000000ffff007224 */ /* 0x002fca00078e001b */
[----:B------:R1:W-:Y:S04]  /*18fa0*/  STL [R1+0x1cc0], R0 ;  /* 0x001cc00001007387 */ /* 0x0003e80000100800 */
[----:B------:R2:W-:Y:S01]  /*18fb0*/  STL [R1+0x1ccc], R10 ;  /* 0x001ccc0a01007387 */ /* 0x0005e20000100800 */
[----:B-1----:R-:W-:-:S03]  /*18fc0*/  IMAD.MOV.U32 R0, RZ, RZ, R11 ;  /* 0x000000ffff007224 */ /* 0x002fc600078e000b */
[----:B--2---:R-:W2:Y:S04]  /*18fd0*/  LDL.LU.64 R10, [R1+0x448] ;  /* 0x00044800010a7983 */ /* 0x004ea80000300a00 */
[----:B------:R1:W-:Y:S04]  /*18fe0*/  STL [R1+0x1cc8], R0 ;  /* 0x001cc80001007387 */ /* 0x0003e80000100800 */
[----:B------:R3:W-:Y:S04]  /*18ff0*/  STL [R1+0x1cd4], R20 ;  /* 0x001cd41401007387 */ /* 0x0007e80000100800 */
[----:B------:R-:W2:Y:S01]  /*19000*/  LDL.LU.64 R26, [R1+0x450] ;  /* 0x00045000011a7983 */ /* 0x000ea20000300a00 */
[----:B-1----:R-:W-:-:S05]  /*19010*/  IMAD.MOV.U32 R0, RZ, RZ, R21 ;  /* 0x000000ffff007224 */ /* 0x002fca00078e0015 */
[----:B------:R1:W-:Y:S04]  /*19020*/  STL [R1+0x1cd0], R0 ;  /* 0x001cd00001007387 */ /* 0x0003e80000100800 */
[----:B---3--:R-:W-:Y:S04]  /*19030*/  STL [R1+0x1cdc], R34 ;  /* 0x001cdc2201007387 */ /* 0x008fe80000100800 */
[----:B------:R-:W3:Y:S01]  /*19040*/  LDL.LU.64 R20, [R1+0x458] ;  /* 0x0004580001147983 */ /* 0x000ee20000300a00 */
[----:B-1----:R-:W-:-:S03]  /*19050*/  IMAD.MOV.U32 R0, RZ, RZ, R35 ;  /* 0x000000ffff007224 */ /* 0x002fc600078e0023 */
[----:B----4-:R-:W-:Y:S04]  /*19060*/  STL [R1+0x1ce4], R22 ;  /* 0x001ce41601007387 */ /* 0x010fe80000100800 */
[----:B------:R1:W-:Y:S02]  /*19070*/  STL [R1+0x1cd8], R0 ;  /* 0x001cd80001007387 */ /* 0x0003e40000100800 */
[----:B-1----:R-:W-:Y:S02]  /*19080*/  IMAD.MOV.U32 R0, RZ, RZ, R23 ;  /* 0x000000ffff007224 */ /* 0x002fe400078e0017 */
[----:B------:R-:W4:Y:S04]  /*19090*/  LDL.LU.64 R22, [R1+0x4b0] ;  /* 0x0004b00001167983 */ /* 0x000f280000300a00 */
[----:B------:R1:W-:Y:S04]  /*190a0*/  STL [R1+0x1ce0], R0 ;  /* 0x001ce00001007387 */ /* 0x0003e80000100800 */
[----:B-----5:R5:W-:Y:S01]  /*190b0*/  STL [R1+0x1cec], R16 ;  /* 0x001cec1001007387 */ /* 0x020be20000100800 */
[----:B-1----:R-:W-:-:S03]  /*190c0*/  IMAD.MOV.U32 R0, RZ, RZ, R17 ;  /* 0x000000ffff007224 */ /* 0x002fc600078e0011 */
[----:B------:R-:W-:Y:S04]  /*190d0*/  STL [R1+0x1cf4], R28 ;  /* 0x001cf41c01007387 */ /* 0x000fe80000100800 */
[----:B------:R1:W-:Y:S04]  /*190e0*/  STL [R1+0x1ce8], R0 ;  /* 0x001ce80001007387 */ /* 0x0003e80000100800 */
[----:B-----5:R-:W5:Y:S01]  /*190f0*/  LDL.LU.64 R16, [R1+0x4b8] ;  /* 0x0004b80001107983 */ /* 0x020f620000300a00 */
[----:B-1----:R-:W-:-:S03]  /*19100*/  IMAD.MOV.U32 R0, RZ, RZ, R29 ;  /* 0x000000ffff007224 */ /* 0x002fc600078e001d */
[----:B------:R-:W-:Y:S04]  /*19110*/  STL [R1+0x1cfc], R18 ;  /* 0x001cfc1201007387 */ /* 0x000fe80000100800 */
[----:B------:R1:W-:Y:S02]  /*19120*/  STL [R1+0x1cf0], R0 ;  /* 0x001cf00001007387 */ /* 0x0003e40000100800 */
[----:B-1----:R-:W-:Y:S02]  /*19130*/  MOV R0, R19 ;  /* 0x0000001300007202 */ /* 0x002fe40000000f00 */
[----:B------:R-:W5:Y:S04]  /*19140*/  LDL.LU.64 R18, [R1+0x630] ;  /* 0x0006300001127983 */ /* 0x000f680000300a00 */
[----:B------:R1:W-:Y:S04]  /*19150*/  STL [R1+0x1cf8], R0 ;  /* 0x001cf80001007387 */ /* 0x0003e80000100800 */
[----:B------:R1:W-:Y:S02]  /*19160*/  STL [R1+0x1d04], R12 ;  /* 0x001d040c01007387 */ /* 0x0003e40000100800 */
[----:B-1----:R-:W-:-:S02]  /*19170*/  IMAD.MOV.U32 R0, RZ, RZ, R13 ;  /* 0x000000ffff007224 */ /* 0x002fc400078e000d */
[----:B------:R-:W-:Y:S04]  /*19180*/  STL [R1+0x1d0c], R30 ;  /* 0x001d0c1e01007387 */ /* 0x000fe80000100800 */
[----:B------:R1:W-:Y:S04]  /*19190*/  STL [R1+0x1d00], R0 ;  /* 0x001d000001007387 */ /* 0x0003e80000100800 */
[----:B------:R-:W5:Y:S01]  /*191a0*/  LDL.LU.64 R12, [R1+0x638] ;  /* 0x00063800010c7983 */ /* 0x000f620000300a00 */
[----:B-1----:R-:W-:-:S03]  /*191b0*/  IMAD.MOV.U32 R0, RZ, RZ, R31 ;  /* 0x000000ffff007224 */ /* 0x002fc600078e001f */
[----:B------:R-:W-:Y:S04]  /*191c0*/  STL [R1+0x1d14], R14 ;  /* 0x001d140e01007387 */ /* 0x000fe80000100800 */
[----:B------:R1:W-:Y:S02]  /*191d0*/  STL [R1+0x1d08], R0 ;  /* 0x001d080001007387 */ /* 0x0003e40000100800 */
[----:B-1----:R-:W-:Y:S02]  /*191e0*/  IMAD.MOV.U32 R0, RZ, RZ, R15 ;  /* 0x000000ffff007224 */ /* 0x002fe400078e000f */
        /* <DEDUP_REMOVED lines=8> */
[----:B--2---:R-:W-:Y:S04]  /*19270*/  STL [R1+0x1d2c], R10 ;  /* 0x001d2c0a01007387 */ /* 0x004fe80000100800 */
[----:B------:R1:W-:Y:S02]  /*19280*/  STL [R1+0x1d20], R0 ;  /* 0x001d200001007387 */ /* 0x0003e40000100800 */
[----:B-1----:R-:W-:Y:S02]  /*19290*/  IMAD.MOV.U32 R0, RZ, RZ, R11 ;  /* 0x000000ffff007224 */ /* 0x002fe400078e000b */
[----:B------:R-:W2:Y:S04]  /*192a0*/  LDL.LU.64 R10, [R1+0x778] ;  /* 0x00077800010a7983 */ /* 0x000ea80000300a00 */
[----:B------:R1:W-:Y:S04]  /*192b0*/  STL [R1+0x1d28], R0 ;  /* 0x001d280001007387 */ /* 0x0003e80000100800 */
[----:B------:R-:W-:Y:S01]  /*192c0*/  STL [R1+0x1d34], R26 ;  /* 0x001d341a01007387 */ /* 0x000fe20000100800 */
[----:B-1----:R-:W-:-:S03]  /*192d0*/  IMAD.MOV.U32 R0, RZ, RZ, R27 ;  /* 0x000000ffff007224 */ /* 0x002fc600078e001b */
[----:B---3--:R-:W-:Y:S04]  /*192e0*/  STL [R1+0x1d3c], R20 ;  /* 0x001d3c1401007387 */ /* 0x008fe80000100800 */
[----:B------:R1:W-:Y:S04]  /*192f0*/  STL [R1+0x1d30], R0 ;  /* 0x001d300001007387 */ /* 0x0003e80000100800 */
[----:B------:R-:W3:Y:S04]  /*19300*/  LDL.LU.64 R36, [R1+0x110] ;  /* 0x0001100001247983 */ /* 0x000ee80000300a00 */
[----:B------:R-:W3:Y:S01]  /*19310*/  LDL.LU.64 R38, [R1+0x118] ;  /* 0x0001180001267983 */ /* 0x000ee20000300a00 */
[----:B-1----:R-:W-:-:S05]  /*19320*/  IMAD.MOV.U32 R0, RZ, RZ, R21 ;  /* 0x000000ffff007224 */ /* 0x002fca00078e0015 */
[----:B------:R1:W-:Y:S04]  /*19330*/  STL [R1+0x1d38], R0 ;  /* 0x001d380001007387 */ /* 0x0003e80000100800 */
[----:B----4-:R-:W-:Y:S04]  /*19340*/  STL [R1+0x1d44], R22 ;  /* 0x001d441601007387 */ /* 0x010fe80000100800 */
[----:B------:R-:W4:Y:S01]  /*19350*/  LDL.LU.64 R32, [R1+0x1c0] ;  /* 0x0001c00001207983 */ /* 0x000f220000300a00 */
[----:B-1----:R-:W-:-:S03]  /*19360*/  IMAD.MOV.U32 R0, RZ, RZ, R23 ;  /* 0x000000ffff007224 */ /* 0x002fc600078e0017 */
[----:B------:R-:W4:Y:S04]  /*19370*/  LDL.LU.64 R34, [R1+0x2b0] ;  /* 0x0002b00001227983 */ /* 0x000f280000300a00 */
[----:B------:R1:W-:Y:S04]  /*19380*/  STL [R1+0x1d40], R0 ;  /* 0x001d400001007387 */ /* 0x0003e80000100800 */
[----:B-----5:R-:W-:Y:S04]  /*19390*/  STL [R1+0x1d4c], R16 ;  /* 0x001d4c1001007387 */ /* 0x020fe80000100800 */
[----:B------:R-:W5:Y:S01]  /*193a0*/  LDL.LU.64 R28, [R1+0x2b8] ;  /* 0x0002b800011c7983 */ /* 0x000f620000300a00 */
[----:B-1----:R-:W-:-:S03]  /*193b0*/  IMAD.MOV.U32 R0, RZ, RZ, R17 ;  /* 0x000000ffff007224 */ /* 0x002fc600078e0011 */
[----:B------:R-:W5:Y:S04]  /*193c0*/  LDL.LU.64 R30, [R1+0x2c0] ;  /* 0x0002c000011e7983 */ /* 0x000f680000300a00 */
[----:B------:R1:W-:Y:S04]  /*193d0*/  STL [R1+0x1d48], R0 ;  /* 0x001d480001007387 */ /* 0x0003e80000100800 */
[----:B------:R-:W-:Y:S04]  /*193e0*/  STL [R1+0x1d54], R18 ;  /* 0x001d541201007387 */ /* 0x000fe80000100800 */
[----:B------:R-:W5:Y:S01]  /*193f0*/  LDL.LU.64 R24, [R1+0x2c8] ;  /* 0x0002c80001187983 */ /* 0x000f620000300a00 */
[----:B-1----:R-:W-:-:S03]  /*19400*/  MOV R0, R19 ;  /* 0x0000001300007202 */ /* 0x002fc60000000f00 */
[----:B------:R-:W5:Y:S04]  /*19410*/  LDL.LU.64 R26, [R1+0x2d0] ;  /* 0x0002d000011a7983 */ /* 0x000f680000300a00 */
[----:B------:R1:W-:Y:S04]  /*19420*/  STL [R1+0x1d50], R0 ;  /* 0x001d500001007387 */ /* 0x0003e80000100800 */
[----:B------:R-:W-:Y:S04]  /*19430*/  STL [R1+0x1d5c], R12 ;  /* 0x001d5c0c01007387 */ /* 0x000fe80000100800 */
[----:B------:R-:W5:Y:S01]  /*19440*/  LDL.LU.64 R20, [R1+0x2d8] ;  /* 0x0002d80001147983 */ /* 0x000f620000300a00 */
[----:B-1----:R-:W-:-:S03]  /*19450*/  IMAD.MOV.U32 R0, RZ, RZ, R13 ;  /* 0x000000ffff007224 */ /* 0x002fc600078e000d */
[----:B------:R-:W5:Y:S04]  /*19460*/  LDL.LU.64 R22, [R1+0x2e0] ;  /* 0x0002e00001167983 */ /* 0x000f680000300a00 */
[----:B------:R1:W-:Y:S04]  /*19470*/  STL [R1+0x1d58], R0 ;  /* 0x001d580001007387 */ /* 0x0003e80000100800 */
[----:B------:R-:W-:Y:S04]  /*19480*/  STL [R1+0x1d64], R14 ;  /* 0x001d640e01007387 */ /* 0x000fe80000100800 */
[----:B------:R-:W5:Y:S01]  /*19490*/  LDL.LU.64 R16, [R1+0x2e8] ;  /* 0x0002e80001107983 */ /* 0x000f620000300a00 */
[----:B-1----:R-:W-:-:S03]  /*194a0*/  IMAD.MOV.U32 R0, RZ, RZ, R15 ;  /* 0x000000ffff007224 */ /* 0x002fc600078e000f */
[----:B------:R-:W5:Y:S04]  /*194b0*/  LDL.LU.64 R18, [R1+0x2f0] ;  /* 0x0002f00001127983 */ /* 0x000f680000300a00 */
[----:B------:R1:W-:Y:S04]  /*194c0*/  STL [R1+0x1d60], R0 ;  /* 0x001d600001007387 */ /* 0x0003e80000100800 */
[----:B------:R2:W-:Y:S04]  /*194d0*/  STL [R1+0x1d6c], R8 ;  /* 0x001d6c0801007387 */ /* 0x0005e80000100800 */
[----:B------:R-:W5:Y:S01]  /*194e0*/  LDL.LU.64 R12, [R1+0x2f8] ;  /* 0x0002f800010c7983 */ /* 0x000f620000300a00 */
[----:B-1----:R-:W-:-:S03]  /*194f0*/  IMAD.MOV.U32 R0, RZ, RZ, R9 ;  /* 0x000000ffff007224 */ /* 0x002fc600078e0009 */
[----:B------:R-:W5:Y:S04]  /*19500*/  LDL.LU.64 R14, [R1+0x300] ;  /* 0x00030000010e7983 */ /* 0x000f680000300a00 */
[----:B------:R1:W-:Y:S04]  /*19510*/  STL [R1+0x1d68], R0 ;  /* 0x001d680001007387 */ /* 0x0003e80000100800 */
[----:B--2---:R2:W-:Y:S04]  /*19520*/  STL [R1+0x1d74], R10 ;  /* 0x001d740a01007387 */ /* 0x0045e80000100800 */
[----:B------:R-:W5:Y:S01]  /*19530*/  LDL.LU.64 R8, [R1+0x308] ;  /* 0x0003080001087983 */ /* 0x000f620000300a00 */
[----:B-1----:R-:W-:-:S03]  /*19540*/  IMAD.MOV.U32 R0, RZ, RZ, R11 ;  /* 0x000000ffff007224 */ /* 0x002fc600078e000b */
[----:B--2---:R-:W2:Y:S04]  /*19550*/  LDL.LU.64 R10, [R1+0x310] ;  /* 0x00031000010a7983 */ /* 0x004ea80000300a00 */
[----:B------:R1:W-:Y:S04]  /*19560*/  STL [R1+0x1d70], R0 ;  /* 0x001d700001007387 */ /* 0x0003e80000100800 */
[----:B---3--:R-:W-:Y:S01]  /*19570*/  STL [R1+0x1d7c], R36 ;  /* 0x001d7c2401007387 */ /* 0x008fe20000100800 */
[----:B-1----:R-:W-:-:S03]  /*19580*/  IMAD.MOV.U32 R0, RZ, RZ, R37 ;  /* 0x000000ffff007224 */ /* 0x002fc600078e0025 */
[----:B------:R-:W-:Y:S04]  /*19590*/  STL [R1+0x1d84], R38 ;  /* 0x001d842601007387 */ /* 0x000fe80000100800 */
[----:B------:R1:W-:Y:S02]  /*195a0*/  STL [R1+0x1d78], R0 ;  /* 0x001d780001007387 */ /* 0x0003e40000100800 */
[----:B-1----:R-:W-:Y:S02]  /*195b0*/  IMAD.MOV.U32 R0, RZ, RZ, R39 ;  /* 0x000000ffff007224 */ /* 0x002fe400078e0027 */
[----:B----4-:R-:W-:Y:S04]  /*195c0*/  STL [R1+0x1d8c], R32 ;  /* 0x001d8c2001007387 */ /* 0x010fe80000100800 */
[----:B------:R1:W-:Y:S04]  /*195d0*/  STL [R1+0x1d80], R0 ;  /* 0x001d800001007387 */ /* 0x0003e80000100800 */
[----:B------:R-:W-:Y:S01]  /*195e0*/  STL [R1+0x1d94], R34 ;  /* 0x001d942201007387 */ /* 0x000fe20000100800 */
[----:B-1----:R-:W-:-:S05]  /*195f0*/  IMAD.MOV.U32 R0, RZ, RZ, R33 ;  /* 0x000000ffff007224 */ /* 0x002fca00078e0021 */
[----:B------:R1:W-:Y:S04]  /*19600*/  STL [R1+0x1d88], R0 ;  /* 0x001d880001007387 */ /* 0x0003e80000100800 */
[----:B-----5:R-:W-:Y:S01]  /*19610*/  STL [R1+0x1d9c], R28 ;  /* 0x001d9c1c01007387 */ /* 0x020fe20000100800 */
[----:B-1----:R-:W-:-:S05]  /*19620*/  IMAD.MOV.U32 R0, RZ, RZ, R35 ;  /* 0x000000ffff007224 */ /* 0x002fca00078e0023 */
[----:B------:R1:W-:Y:S04]  /*19630*/  STL [R1+0x1d90], R0 ;  /* 0x001d900001007387 */ /* 0x0003e80000100800 */
[----:B------:R-:W-:Y:S01]  /*19640*/  STL [R1+0x1da4], R30 ;  /* 0x001da41e01007387 */ /* 0x000fe20000100800 */
[----:B-1----:R-:W-:-:S05]  /*19650*/  IMAD.MOV.U32 R0, RZ, RZ, R29 ;  /* 0x000000ffff007224 */ /* 0x002fca00078e001d */
[----:B------:R1:W-:Y:S04]  /*19660*/  STL [R1+0x1d98], R0 ;  /* 0x001d980001007387 */ /* 0x0003e80000100800 */
[----:B------:R-:W-:Y:S01]  /*19670*/  STL [R1+0x1dac], R24 ;  /* 0x001dac1801007387 */ /* 0x000fe20000100800 */
[----:B-1----:R-:W-:-:S05]  /*19680*/  IMAD.MOV.U32 R0, RZ, RZ, R31 ;  /* 0x000000ffff007224 */ /* 0x002fca00078e001f */
[----:B------:R1:W-:Y:S04]  /*19690*/  STL [R1+0x1da0], R0 ;  /* 0x001da00001007387 */ /* 0x0003e80000100800 */
[----:B------:R-:W-:Y:S01]  /*196a0*/  STL [R1+0x1db4], R26 ;  /* 0x001db41a01007387 */ /* 0x000fe20000100800 */
[----:B-1----:R-:W-:-:S05]  /*196b0*/  MOV R0, R25 ;  /* 0x0000001900007202 */ /* 0x002fca0000000f00 */
        /* <DEDUP_REMOVED lines=18> */
[----:B------:R1:W-:Y:S02]  /*197e0*/  STL [R1+0x1dd8], R0 ;  /* 0x001dd80001007387 */ /* 0x0003e40000100800 */
[----:B-1----:R-:W-:Y:S02]  /*197f0*/  IMAD.MOV.U32 R0, RZ, RZ, R15 ;  /* 0x000000ffff007224 */ /* 0x002fe400078e000f */
[----:B------:R-:W-:Y:S04]  /*19800*/  STL [R1+0x1dec], R8 ;  /* 0x001dec0801007387 */ /* 0x000fe80000100800 */
[----:B------:R1:W-:Y:S04]  /*19810*/  STL [R1+0x1de0], R0 ;  /* 0x001de00001007387 */ /* 0x0003e80000100800 */
[----:B--2---:R-:W-:Y:S01]  /*19820*/  STL [R1+0x1df4], R10 ;  /* 0x001df40a01007387 */ /* 0x004fe20000100800 */
[----:B-1----:R-:W-:-:S05]  /*19830*/  IMAD.MOV.U32 R0, RZ, RZ, R9 ;  /* 0x000000ffff007224 */ /* 0x002fca00078e0009 */
[----:B------:R1:W-:Y:S04]  /*19840*/  STL [R1+0x1de8], R0 ;  /* 0x001de80001007387 */ /* 0x0003e80000100800 */
[----:B------:R-:W-:Y:S01]  /*19850*/  STL [R1+0x1dfc], R188 ;  /* 0x001dfcbc01007387 */ /* 0x000fe20000100800 */
[----:B-1----:R-:W-:-:S05]  /*19860*/  IMAD.MOV.U32 R0, RZ, RZ, R11 ;  /* 0x000000ffff007224 */ /* 0x002fca00078e000b */
[----:B------:R1:W-:Y:S04]  /*19870*/  STL [R1+0x1df0], R0 ;  /* 0x001df00001007387 */ /* 0x0003e80000100800 */
[----:B------:R-:W-:Y:S04]  /*19880*/  STL [R1+0x1df8], R189 ;  /* 0x001df8bd01007387 */ /* 0x000fe80000100800 */
        /* <DEDUP_REMOVED lines=9> */
[----:B------:R-:W2:Y:S04]  /*19920*/  LDL.LU.64 R10, [R1+0x1388] ;  /* 0x00138800010a7983 */ /* 0x000ea80000300a00 */
[----:B------:R-:W-:Y:S04]  /*19930*/  STL [R1+0x1e20], R199 ;  /* 0x001e20c701007387 */ /* 0x000fe80000100800 */
[----:B------:R-:W-:Y:S04]  /*19940*/  STL [R1+0x1e2c], R200 ;  /* 0x001e2cc801007387 */ /* 0x000fe80000100800 */
[----:B------:R-:W3:Y:S04]  /*19950*/  LDL.LU.64 R26, [R1+0x1390] ;  /* 0x00139000011a7983 */ /* 0x000ee80000300a00 */
[----:B------:R-:W-:Y:S04]  /*19960*/  STL [R1+0x1e28], R201 ;  /* 0x001e28c901007387 */ /* 0x000fe80000100800 */
[----:B------:R-:W-:Y:S04]  /*19970*/  STL [R1+0x1e34], R202 ;  /* 0x001e34ca01007387 */ /* 0x000fe80000100800 */
[----:B------:R-:W4:Y:S04]  /*19980*/  LDL.LU.64 R20, [R1+0x1398] ;  /* 0x0013980001147983 */ /* 0x000f280000300a00 */
[----:B------:R-:W-:Y:S04]  /*19990*/  STL [R1+0x1e30], R203 ;  /* 0x001e30cb01007387 */ /* 0x000fe80000100800 */
[----:B------:R-:W-:Y:S04]  /*199a0*/  STL [R1+0x1e3c], R204 ;  /* 0x001e3ccc01007387 */ /* 0x000fe80000100800 */
[----:B------:R-:W5:Y:S04]  /*199b0*/  LDL.LU.64 R22, [R1+0x13a0] ;  /* 0x0013a00001167983 */ /* 0x000f680000300a00 */
[----:B------:R-:W-:Y:S04]  /*199c0*/  STL [R1+0x1e38], R205 ;  /* 0x001e38cd01007387 */ /* 0x000fe80000100800 */
[----:B------:R-:W-:Y:S04]  /*199d0*/  STL [R1+0x1e44], R206 ;  /* 0x001e44ce01007387 */ /* 0x000fe80000100800 */
[----:B------:R-:W5:Y:S04]  /*199e0*/  LDL.LU.64 R30, [R1+0x13a8] ;  /* 0x0013a800011e7983 */ /* 0x000f680000300a00 */
[----:B------:R-:W-:Y:S04]  /*199f0*/  STL [R1+0x1e40], R207 ;  /* 0x001e40cf01007387 */ /* 0x000fe80000100800 */
        /* <DEDUP_REMOVED lines=17> */
[----:B--2---:R2:W-:Y:S04]  /*19b10*/  STL [R1+0x1e7c], R10 ;  /* 0x001e7c0a01007387 */ /* 0x0045e80000100800 */
[----:B------:R-:W5:Y:S01]  /*19b20*/  LDL.LU.64 R8, [R1+0x13d8] ;  /* 0x0013d80001087983 */ /* 0x000f620000300a00 */
[----:B-1----:R-:W-:-:S03]  /*19b30*/  IMAD.MOV.U32 R0, RZ, RZ, R11 ;  /* 0x000000ffff007224 */ /* 0x002fc600078e000b */
[----:B---3--:R-:W-:Y:S04]  /*19b40*/  STL [R1+0x1e84], R26 ;  /* 0x001e841a01007387 */ /* 0x008fe80000100800 */
[----:B------:R1:W-:Y:S04]  /*19b50*/  STL [R1+0x1e78], R0 ;  /* 0x001e780001007387 */ /* 0x0003e80000100800 */
[----:B--2---:R-:W2:Y:S01]  /*19b60*/  LDL.LU.64 R10, [R1+0x13e0] ;  /* 0x0013e000010a7983 */ /* 0x004ea20000300a00 */
[----:B-1----:R-:W-:-:S03]  /*19b70*/  MOV R0, R27 ;  /* 0x0000001b00007202 */ /* 0x002fc60000000f00 */
[----:B----4-:R-:W-:Y:S04]  /*19b80*/  STL [R1+0x1e8c], R20 ;  /* 0x001e8c1401007387 */ /* 0x010fe80000100800 */
[----:B------:R1:W-:Y:S04]  /*19b90*/  STL [R1+0x1e80], R0 ;  /* 0x001e800001007387 */ /* 0x0003e80000100800 */
[----:B------:R-:W3:Y:S01]  /*19ba0*/  LDL.LU.64 R26, [R1+0x13e8] ;  /* 0x0013e800011a7983 */ /* 0x000ee20000300a00 */
[----:B-1----:R-:W-:-:S03]  /*19bb0*/  IMAD.MOV.U32 R0, RZ, RZ, R21 ;  /* 0x000000ffff007224 */ /* 0x002fc600078e0015 */
[----:B-----5:R-:W-:Y:S04]  /*19bc0*/  STL [R1+0x1e94], R22 ;  /* 0x001e941601007387 */ /* 0x020fe80000100800 */
[----:B------:R1:W-:Y:S04]  /*19bd0*/  STL [R1+0x1e88], R0 ;  /* 0x001e880001007387 */ /* 0x0003e80000100800 */
[----:B------:R-:W4:Y:S01]  /*19be0*/  LDL.LU.64 R20, [R1+0x13f0] ;  /* 0x0013f00001147983 */ /* 0x000f220000300a00 */
[----:B-1----:R-:W-:-:S03]  /*19bf0*/  IMAD.MOV.U32 R0, RZ, RZ, R23 ;  /* 0x000000ffff007224 */ /* 0x002fc600078e0017 */
[----:B------:R-:W-:Y:S04]  /*19c00*/  STL [R1+0x1e9c], R30 ;  /* 0x001e9c1e01007387 */ /* 0x000fe80000100800 */
[----:B------:R1:W-:Y:S04]  /*19c10*/  STL [R1+0x1e90], R0 ;  /* 0x001e900001007387 */ /* 0x0003e80000100800 */
[----:B------:R-:W5:Y:S04]  /*19c20*/  LDL.LU.64 R22, [R1+0x13f8] ;  /* 0x0013f80001167983 */ /* 0x000f680000300a00 */
[----:B------:R-:W5:Y:S01]  /*19c30*/  LDL.LU.64 R28, [R1+0x1400] ;  /* 0x00140000011c7983 */ /* 0x000f620000300a00 */
[----:B-1----:R-:W-:-:S05]  /*19c40*/  IMAD.MOV.U32 R0, RZ, RZ, R31 ;  /* 0x000000ffff007224 */ /* 0x002fca00078e001f */
[----:B------:R1:W-:Y:S04]  /*19c50*/  STL [R1+0x1e98], R0 ;  /* 0x001e980001007387 */ /* 0x0003e80000100800 */
[----:B------:R1:W-:Y:S02]  /*19c60*/  STL [R1+0x1ea4], R16 ;  /* 0x001ea41001007387 */ /* 0x0003e40000100800 */
[----:B-1----:R-:W-:Y:S02]  /*19c70*/  IMAD.MOV.U32 R0, RZ, RZ, R17 ;  /* 0x000000ffff007224 */ /* 0x002fe400078e0011 */
        /* <DEDUP_REMOVED lines=15> */
[----:B------:R-:W5:Y:S01]  /*19d70*/  LDL.LU.64 R14, [R1+0x7c0] ;  /* 0x0007c000010e7983 */ /* 0x000f620000300a00 */
[----:B-1----:R-:W-:-:S03]  /*19d80*/  IMAD.MOV.U32 R0, RZ, RZ, R25 ;  /* 0x000000ffff007224 */ /* 0x002fc600078e0019 */
[----:B------:R-:W5:Y:S04]  /*19d90*/  LDL.LU.64 R24, [R1+0x8d0] ;  /* 0x0008d00001187983 */ /* 0x000f680000300a00 */
[----:B------:R1:W-:Y:S04]  /*19da0*/  STL [R1+0x1ec0], R0 ;  /* 0x001ec00001007387 */ /* 0x0003e80000100800 */
[----:B------:R2:W-:Y:S01]  /*19db0*/  STL [R1+0x1ecc], R8 ;  /* 0x001ecc0801007387 */ /* 0x0005e20000100800 */
[----:B-1----:R-:W-:-:S03]  /*19dc0*/  IMAD.MOV.U32 R0, RZ, RZ, R9 ;  /* 0x000000ffff007224 */ /* 0x002fc600078e0009 */
[----:B--2---:R-:W2:Y:S04]  /*19dd0*/  LDL.LU.64 R8, [R1+0x8d8] ;  /* 0x0008d80001087983 */ /* 0x004ea80000300a00 */
[----:B------:R1:W-:Y:S04]  /*19de0*/  STL [R1+0x1ec8], R0 ;  /* 0x001ec80001007387 */ /* 0x0003e80000100800 */
[----:B------:R1:W-:Y:S02]  /*19df0*/  STL [R1+0x1ed4], R10 ;  /* 0x001ed40a01007387 */ /* 0x0003e40000100800 */
[----:B-1----:R-:W-:-:S02]  /*19e00*/  IMAD.MOV.U32 R0, RZ, RZ, R11 ;  /* 0x000000ffff007224 */ /* 0x002fc400078e000b */
[----:B------:R-:W2:Y:S04]  /*19e10*/  LDL.LU.64 R10, [R1+0xa40] ;  /* 0x000a4000010a7983 */ /* 0x000ea80000300a00 */
[----:B------:R1:W-:Y:S04]  /*19e20*/  STL [R1+0x1ed0], R0 ;  /* 0x001ed00001007387 */ /* 0x0003e80000100800 */
[----:B---3--:R3:W-:Y:S01]  /*19e30*/  STL [R1+0x1edc], R26 ;  /* 0x001edc1a01007387 */ /* 0x0087e20000100800 */
[----:B-1----:R-:W-:-:S03]  /*19e40*/  MOV R0, R27 ;  /* 0x0000001b00007202 */ /* 0x002fc60000000f00 */
[----:B---3--:R-:W3:Y:S04]  /*19e50*/  LDL.LU.64 R26, [R1+0xa48] ;  /* 0x000a4800011a7983 */ /* 0x008ee80000300a00 */
[----:B------:R1:W-:Y:S04]  /*19e60*/  STL [R1+0x1ed8], R0 ;  /* 0x001ed80001007387 */ /* 0x0003e80000100800 */
[----:B----4-:R4:W-:Y:S01]  /*19e70*/  STL [R1+0x1ee4], R20 ;  /* 0x001ee41401007387 */ /* 0x0109e20000100800 */
[----:B-1----:R-:W-:-:S03]  /*19e80*/  IMAD.MOV.U32 R0, RZ, RZ, R21 ;  /* 0x000000ffff007224 */ /* 0x002fc600078e0015 */
[----:B----4-:R-:W4:Y:S04]  /*19e90*/  LDL.LU.64 R20, [R1+0x1350] ;  /* 0x0013500001147983 */ /* 0x010f280000300a00 */
        /* <DEDUP_REMOVED lines=34> */
[----:B------:R3:W-:Y:S01]  /*1a0c0*/  STL [R1+0x1f34], R10 ;  /* 0x001f340a01007387 */ /* 0x0007e20000100800 */
[----:B-1----:R-:W-:-:S03]  /*1a0d0*/  MOV R0, R11 ;  /* 0x0000000b00007202 */ /* 0x002fc60000000f00 */
[----:B---3--:R-:W3:Y:S04]  /*1a0e0*/  LDL.LU.64 R10, [R1+0x3c8] ;  /* 0x0003c800010a7983 */ /* 0x008ee80000300a00 */
[----:B------:R1:W-:Y:S04]  /*1a0f0*/  STL [R1+0x1f30], R0 ;  /* 0x001f300001007387 */ /* 0x0003e80000100800 */
[----:B------:R-:W-:Y:S04]  /*1a100*/  STL [R1+0x1f3c], R26 ;  /* 0x001f3c1a01007387 */ /* 0x000fe80000100800 */
        /* <DEDUP_REMOVED lines=33> */
[----:B--2---:R2:W-:Y:S01]  /*1a320*/  STL [R1+0x1f74], R8 ;  /* 0x001f740801007387 */ /* 0x0045e20000100800 */
[----:B-1----:R-:W-:-:S03]  /*1a330*/  IMAD.MOV.U32 R0, RZ, RZ, R9 ;  /* 0x000000ffff007224 */ /* 0x002fc600078e0009 */
[----:B--2---:R-:W2:Y:S04]  /*1a340*/  LDL.LU.64 R8, [R1+0x438] ;  /* 0x0004380001087983 */ /* 0x004ea80000300a00 */
[----:B------:R1:W-:Y:S04]  /*1a350*/  STL [R1+0x1f70], R0 ;  /* 0x001f700001007387 */ /* 0x0003e80000100800 */
[----:B---3--:R3:W-:Y:S01]  /*1a360*/  STL [R1+0x1f7c], R10 ;  /* 0x001f7c0a01007387 */ /* 0x0087e20000100800 */
[----:B-1----:R-:W-:-:S03]  /*1a370*/  IMAD.MOV.U32 R0, RZ, RZ, R11 ;  /* 0x000000ffff007224 */ /* 0x002fc600078e000b */
[----:B---3--:R-:W3:Y:S04]  /*1a380*/  LDL.LU.64 R10, [R1+0x440] ;  /* 0x00044000010a7983 */ /* 0x008ee80000300a00 */
[----:B------:R1:W-:Y:S04]  /*1a390*/  STL [R1+0x1f78], R0 ;  /* 0x001f780001007387 */ /* 0x0003e80000100800 */
[----:B------:R-:W-:Y:S01]  /*1a3a0*/  STL [R1+0x1f84], R38 ;  /* 0x001f842601007387 */ /* 0x000fe20000100800 */
[----:B-1----:R-:W-:-:S03]  /*1a3b0*/  IMAD.MOV.U32 R0, RZ, RZ, R39 ;  /* 0x000000ffff007224 */ /* 0x002fc600078e0027 */
[----:B----4-:R-:W-:Y:S04]  /*1a3c0*/  STL [R1+0x1f8c], R32 ;  /* 0x001f8c2001007387 */ /* 0x010fe80000100800 */
[----:B------:R1:W-:Y:S04]  /*1a3d0*/  STL [R1+0x1f80], R0 ;  /* 0x001f800001007387 */ /* 0x0003e80000100800 */
[----:B------:R-:W-:Y:S01]  /*1a3e0*/  STL [R1+0x1f94], R34 ;  /* 0x001f942201007387 */ /* 0x000fe20000100800 */
[----:B-1----:R-:W-:-:S05]  /*1a3f0*/  MOV R0, R33 ;  /* 0x0000002100007202 */ /* 0x002fca0000000f00 */
        /* <DEDUP_REMOVED lines=31> */
[----:B------:R-:W4:Y:S01]  /*1a5f0*/  LDL.LU.64 R20, [R1+0x70] ;  /* 0x0000700001147983 */ /* 0x000f220000300a00 */
[----:B-1----:R-:W-:-:S05]  /*1a600*/  MOV R0, R15 ;  /* 0x0000000f00007202 */ /* 0x002fca0000000f00 */
[----:B------:R1:W-:Y:S04]  /*1a610*/  STL [R1+0x1fe0], R0 ;  /* 0x001fe00001007387 */ /* 0x0003e80000100800 */
[----:B--2---:R-:W-:Y:S04]  /*1a620*/  STL [R1+0x1fec], R8 ;  /* 0x001fec0801007387 */ /* 0x004fe80000100800 */
[----:B------:R-:W2:Y:S01]  /*1a630*/  LDL.LU.64 R22, [R1+0x78] ;  /* 0x0000780001167983 */ /* 0x000ea20000300a00 */
[----:B-1----:R-:W-:-:S05]  /*1a640*/  IMAD.MOV.U32 R0, RZ, RZ, R9 ;  /* 0x000000ffff007224 */ /* 0x002fca00078e0009 */
[----:B------:R1:W-:Y:S04]  /*1a650*/  STL [R1+0x1fe8], R0 ;  /* 0x001fe80001007387 */ /* 0x0003e80000100800 */
[----:B---3--:R3:W-:Y:S01]  /*1a660*/  STL [R1+0x1ff4], R10 ;  /* 0x001ff40a01007387 */ /* 0x0087e20000100800 */
[----:B-1----:R-:W-:-:S03]  /*1a670*/  IMAD.MOV.U32 R0, RZ, RZ, R11 ;  /* 0x000000ffff007224 */ /* 0x002fc600078e000b */
[----:B------:R-:W5:Y:S04]  /*1a680*/  LDL.LU.64 R30, [R1+0x80] ;  /* 0x00008000011e7983 */ /* 0x000f680000300a00 */
[----:B------:R1:W-:Y:S04]  /*1a690*/  STL [R1+0x1ff0], R0 ;  /* 0x001ff00001007387 */ /* 0x0003e80000100800 */
        /* <DEDUP_REMOVED lines=20> */
[----:B---3--:R-:W3:Y:S04]  /*1a7e0*/  LDL.LU.64 R10, [R1+0x1508] ;  /* 0x00150800010a7983 */ /* 0x008ee80000300a00 */
[----:B------:R-:W-:Y:S04]  /*1a7f0*/  STL [R1+0x2034], R234 ;  /* 0x002034ea01007387 */ /* 0x000fe80000100800 */
[----:B------:R-:W-:Y:S04]  /*1a800*/  STL [R1+0x2030], R235 ;  /* 0x002030eb01007387 */ /* 0x000fe80000100800 */
[----:B------:R-:W3:Y:S04]  /*1a810*/  LDL.LU.64 R26, [R1+0x1510] ;  /* 0x00151000011a7983 */ /* 0x000ee80000300a00 */
[----:B----4-:R4:W-:Y:S01]  /*1a820*/  STL [R1+0x203c], R20 ;  /* 0x00203c1401007387 */ /* 0x0109e20000100800 */
[----:B-1----:R-:W-:-:S03]  /*1a830*/  IMAD.MOV.U32 R0, RZ, RZ, R21 ;  /* 0x000000ffff007224 */ /* 0x002fc600078e0015 */
[----:B----4-:R-:W4:Y:S04]  /*1a840*/  LDL.LU.64 R20, [R1+0x1518] ;  /* 0x0015180001147983 */ /* 0x010f280000300a00 */
[----:B------:R1:W-:Y:S04]  /*1a850*/  STL [R1+0x2038], R0 ;  /* 0x0020380001007387 */ /* 0x0003e80000100800 */
[----:B--2---:R2:W-:Y:S01]  /*1a860*/  STL [R1+0x2044], R22 ;  /* 0x0020441601007387 */ /* 0x0045e20000100800 */
[----:B-1----:R-:W-:-:S03]  /*1a870*/  IMAD.MOV.U32 R0, RZ, RZ, R23 ;  /* 0x000000ffff007224 */ /* 0x002fc600078e0017 */
[----:B--2---:R-:W2:Y:S04]  /*1a880*/  LDL.LU.64 R22, [R1+0x1520] ;  /* 0x0015200001167983 */ /* 0x004ea80000300a00 */
[----:B------:R1:W-:Y:S04]  /*1a890*/  STL [R1+0x2040], R0 ;  /* 0x0020400001007387 */ /* 0x0003e80000100800 */
[----:B-----5:R5:W-:Y:S01]  /*1a8a0*/  STL [R1+0x204c], R30 ;  /* 0x00204c1e01007387 */ /* 0x020be20000100800 */
[----:B-1----:R-:W-:-:S03]  /*1a8b0*/  IMAD.MOV.U32 R0, RZ, RZ, R31 ;  /* 0x000000ffff007224 */ /* 0x002fc600078e001f */
[----:B-----5:R-:W5:Y:S04]  /*1a8c0*/  LDL.LU.64 R30, [R1+0x1528] ;  /* 0x00152800011e7983 */ /* 0x020f680000300a00 */
[----:B------:R1:W-:Y:S04]  /*1a8d0*/  STL [R1+0x2048], R0 ;  /* 0x0020480001007387 */ /* 0x0003e80000100800 */
[----:B------:R1:W-:Y:S02]  /*1a8e0*/  STL [R1+0x2054], R24 ;  /* 0x0020541801007387 */ /* 0x0003e40000100800 */
[----:B-1----:R-:W-:-:S02]  /*1a8f0*/  IMAD.MOV.U32 R0, RZ, RZ, R25 ;  /* 0x000000ffff007224 */ /* 0x002fc400078e0019 */
[----:B------:R-:W5:Y:S04]  /*1a900*/  LDL.LU.64 R24, [R1+0x1530] ;  /* 0x0015300001187983 */ /* 0x000f680000300a00 */
        /* <DEDUP_REMOVED lines=13> */
[----:B------:R3:W-:Y:S01]  /*1a9e0*/  STL [R1+0x2074], R14 ;  /* 0x0020740e01007387 */ /* 0x0007e20000100800 */
[----:B-1----:R-:W-:-:S03]  /*1a9f0*/  IMAD.MOV.U32 R0, RZ, RZ, R15 ;  /* 0x000000ffff007224 */ /* 0x002fc600078e000f */
[----:B---3--:R-:W3:Y:S04]  /*1aa00*/  LDL.LU.64 R14, [R1+0x1550] ;  /* 0x00155000010e7983 */ /* 0x008ee80000300a00 */
[----:B------:R1:W-:Y:S04]  /*1aa10*/  STL [R1+0x2070], R0 ;  /* 0x0020700001007387 */ /* 0x0003e80000100800 */
[----:B------:R1:W-:Y:S02]  /*1aa20*/  STL [R1+0x207c], R8 ;  /* 0x00207c0801007387 */ /* 0x0003e40000100800 */
[----:B-1----:R-:W-:-:S02]  /*1aa30*/  MOV R0, R9 ;  /* 0x0000000900007202 */ /* 0x002fc40000000f00 */
[----:B------:R-:W3:Y:S04]  /*1aa40*/  LDL.LU.64 R8, [R1+0x1558] ;  /* 0x0015580001087983 */ /* 0x000ee80000300a00 */
[----:B------:R1:W-:Y:S04]  /*1aa50*/  STL [R1+0x2078], R0 ;  /* 0x0020780001007387 */ /* 0x0003e80000100800 */
[----:B------:R1:W-:Y:S02]  /*1aa60*/  STL [R1+0x2084], R10 ;  /* 0x0020840a01007387 */ /* 0x0003e40000100800 */
[----:B-1----:R-:W-:-:S02]  /*1aa70*/  IMAD.MOV.U32 R0, RZ, RZ, R11 ;  /* 0x000000ffff007224 */ /* 0x002fc400078e000b */
[----:B------:R-:W3:Y:S04]  /*1aa80*/  LDL.LU.64 R10, [R1+0x1560] ;  /* 0x00156000010a7983 */ /* 0x000ee80000300a00 */
[----:B------:R1:W-:Y:S04]  /*1aa90*/  STL [R1+0x2080], R0 ;  /* 0x0020800001007387 */ /* 0x0003e80000100800 */
[----:B------:R1:W-:Y:S02]  /*1aaa0*/  STL [R1+0x208c], R26 ;  /* 0x00208c1a01007387 */ /* 0x0003e40000100800 */
[----:B-1----:R-:W-:-:S02]  /*1aab0*/  IMAD.MOV.U32 R0, RZ, RZ, R27 ;  /* 0x000000ffff007224 */ /* 0x002fc400078e001b */
[----:B------:R-:W3:Y:S04]  /*1aac0*/  LDL.LU.64 R26, [R1+0x1568] ;  /* 0x00156800011a7983 */ /* 0x000ee80000300a00 */
[----:B------:R1:W-:Y:S04]  /*1aad0*/  STL [R1+0x2088], R0 ;  /* 0x0020880001007387 */ /* 0x0003e80000100800 */
        /* <DEDUP_REMOVED lines=28> */
[----:B---3--:R3:W-:Y:S01]  /*1aca0*/  STL [R1+0x20cc], R14 ;  /* 0x0020cc0e01007387 */ /* 0x0087e20000100800 */
        /* <DEDUP_REMOVED lines=463> */
[----:B-----5:R-:W-:Y:S04]  /*1c9a0*/  STL [R1+0x2474], R30 ;  /* 0x0024741e01007387 */ /* 0x020fe80000100800 */
[----:B------:R-:W5:Y:S01]  /*1c9b0*/  LDL.LU.64 R28, [R1+0x17c8] ;  /* 0x0017c800011c7983 */ /* 0x000f620000300a00 */
[----:B-1----:R-:W-:-:S05]  /*1c9c0*/  IMAD.MOV.U32 R0, RZ, RZ, R31 ;  /* 0x000000ffff007224 */ /* 0x002fca00078e001f */
[----:B------:R1:W-:Y:S04]  /*1c9d0*/  STL [R1+0x2470], R0 ;  /* 0x0024700001007387 */ /* 0x0003e80000100800 */
[----:B------:R-:W-:Y:S01]  /*1c9e0*/  STL [R1+0x247c], R24 ;  /* 0x00247c1801007387 */ /* 0x000fe20000100800 */
[----:B-1----:R-:W-:-:S03]  /*1c9f0*/  IMAD.MOV.U32 R0, RZ, RZ, R25 ;  /* 0x000000ffff007224 */ /* 0x002fc600078e0019 */
        /* <DEDUP_REMOVED lines=18> */
[----:B------:R-:W-:Y:S04]  /*1cb20*/  STL [R1+0x24a4], R8 ;  /* 0x0024a40801007387 */ /* 0x000fe80000100800 */
[----:B------:R-:W3:Y:S01]  /*1cb30*/  LDL.LU.64 R24, [R1+0x17f8] ;  /* 0x0017f80001187983 */ /* 0x000ee20000300a00 */
[----:B-1----:R-:W-:-:S05]  /*1cb40*/  MOV R0, R9 ;  /* 0x0000000900007202 */ /* 0x002fca0000000f00 */
[----:B------:R1:W-:Y:S02]  /*1cb50*/  STL [R1+0x24a0], R0 ;  /* 0x0024a00001007387 */ /* 0x0003e40000100800 */
[----:B-1----:R-:W-:Y:S02]  /*1cb60*/  IMAD.MOV.U32 R0, RZ, RZ, R11 ;  /* 0x000000ffff007224 */ /* 0x002fe400078e000b */
[----:B------:R-:W-:Y:S04]  /*1cb70*/  STL [R1+0x24ac], R10 ;  /* 0x0024ac0a01007387 */ /* 0x000fe80000100800 */
[----:B------:R-:W3:Y:S04]  /*1cb80*/  LDL.LU.64 R8, [R1+0x1700] ;  /* 0x0017000001087983 */ /* 0x000ee80000300a00 */
[----:B------:R1:W-:Y:S04]  /*1cb90*/  STL [R1+0x24a8], R0 ;  /* 0x0024a80001007387 */ /* 0x0003e80000100800 */
[----:B------:R4:W-:Y:S01]  /*1cba0*/  STL [R1+0x24b4], R26 ;  /* 0x0024b41a01007387 */ /* 0x0009e20000100800 */
[----:B-1----:R-:W-:-:S03]  /*1cbb0*/  IMAD.MOV.U32 R0, RZ, RZ, R27 ;  /* 0x000000ffff007224 */ /* 0x002fc600078e001b */
[----:B------:R-:W3:Y:S04]  /*1cbc0*/  LDL.LU.64 R10, [R1+0x1708] ;  /* 0x00170800010a7983 */ /* 0x000ee80000300a00 */
[----:B----4-:R-:W-:Y:S04]  /*1cbd0*/  STL [R1+0x24bc], R20 ;  /* 0x0024bc1401007387 */ /* 0x010fe80000100800 */
[----:B------:R1:W-:Y:S04]  /*1cbe0*/  STL [R1+0x24b0], R0 ;  /* 0x0024b00001007387 */ /* 0x0003e80000100800 */
[----:B------:R-:W4:Y:S01]  /*1cbf0*/  LDL.LU.64 R26, [R1+0x1710] ;  /* 0x00171000011a7983 */ /* 0x000f220000300a00 */
[----:B-1----:R-:W-:-:S03]  /*1cc00*/  IMAD.MOV.U32 R0, RZ, RZ, R21 ;  /* 0x000000ffff007224 */ /* 0x002fc600078e0015 */
[----:B--2---:R-:W-:Y:S04]  /*1cc10*/  STL [R1+0x24c4], R22 ;  /* 0x0024c41601007387 */ /* 0x004fe80000100800 */
[----:B------:R1:W-:Y:S04]  /*1cc20*/  STL [R1+0x24b8], R0 ;  /* 0x0024b80001007387 */ /* 0x0003e80000100800 */
[----:B------:R-:W2:Y:S01]  /*1cc30*/  LDL.LU.64 R20, [R1+0x1718] ;  /* 0x0017180001147983 */ /* 0x000ea20000300a00 */
[----:B-1----:R-:W-:-:S03]  /*1cc40*/  IMAD.MOV.U32 R0, RZ, RZ, R23 ;  /* 0x000000ffff007224 */ /* 0x002fc600078e0017 */
[----:B-----5:R-:W-:Y:S04]  /*1cc50*/  STL [R1+0x24cc], R28 ;  /* 0x0024cc1c01007387 */ /* 0x020fe80000100800 */
        /* <DEDUP_REMOVED lines=30> */
[----:B------:R-:W-:Y:S04]  /*1ce40*/  STL [R1+0x2510], R10 ;  /* 0x0025100a01007387 */ /* 0x000fe80000100800 */
[----:B------:R1:W-:Y:S04]  /*1ce50*/  STL [R1+0x2500], R0 ;  /* 0x0025000001007387 */ /* 0x0003e80000100800 */
[----:B------:R-:W3:Y:S01]  /*1ce60*/  LDL.LU.64 R8, [R1+0x1758] ;  /* 0x0017580001087983 */ /* 0x000ee20000300a00 */
[----:B-1----:R-:W-:-:S03]  /*1ce70*/  IMAD.MOV.U32 R0, RZ, RZ, R11 ;  /* 0x000000ffff007224 */ /* 0x002fc600078e000b */
        /* <DEDUP_REMOVED lines=12> */
[----:B------:R-:W5:Y:S04]  /*1cf40*/  LDL.LU.64 R22, [R1+0x1778] ;  /* 0x0017780001167983 */ /* 0x000f680000300a00 */
[----:B------:R1:W-:Y:S04]  /*1cf50*/  STL [R1+0x2524], R0 ;  /* 0x0025240001007387 */ /* 0x0003e80000100800 */
[----:B------:R-:W-:Y:S04]  /*1cf60*/  STL [R1+0x2530], R30 ;  /* 0x0025301e01007387 */ /* 0x000fe80000100800 */
        /* <DEDUP_REMOVED lines=14> */
[----:B---3--:R-:W-:Y:S04]  /*1d050*/  STL [R1+0x2550], R14 ;  /* 0x0025500e01007387 */ /* 0x008fe80000100800 */
[----:B------:R1:W-:Y:S04]  /*1d060*/  STL [R1+0x2544], R0 ;  /* 0x0025440001007387 */ /* 0x0003e80000100800 */
[----:B------:R-:W3:Y:S01]  /*1d070*/  LDL.LU.64 R12, [R1+0x1620] ;  /* 0x00162000010c7983 */ /* 0x000ee20000300a00 */
[----:B-1----:R-:W-:-:S03]  /*1d080*/  IMAD.MOV.U32 R0, RZ, RZ, R15 ;  /* 0x000000ffff007224 */ /* 0x002fc600078e000f */
[----:B------:R-:W-:Y:S04]  /*1d090*/  STL [R1+0x2558], R24 ;  /* 0x0025581801007387 */ /* 0x000fe80000100800 */
[----:B------:R1:W-:Y:S04]  /*1d0a0*/  STL [R1+0x254c], R0 ;  /* 0x00254c0001007387 */ /* 0x0003e80000100800 */
[----:B------:R-:W3:Y:S01]  /*1d0b0*/  LDL.LU.64 R14, [R1+0x1628] ;  /* 0x00162800010e7983 */ /* 0x000ee20000300a00 */
[----:B-1----:R-:W-:-:S03]  /*1d0c0*/  MOV R0, R25 ;  /* 0x0000001900007202 */ /* 0x002fc60000000f00 */
        /* <DEDUP_REMOVED lines=35> */
[----:B---3--:R-:W-:Y:S04]  /*1d300*/  STL [R1+0x25b0], R12 ;  /* 0x0025b00c01007387 */ /* 0x008fe80000100800 */
[----:B------:R1:W-:Y:S02]  /*1d310*/  STL [R1+0x25a4], R0 ;  /* 0x0025a40001007387 */ /* 0x0003e40000100800 */
[----:B-1----:R-:W-:Y:S02]  /*1d320*/  IMAD.MOV.U32 R0, RZ, RZ, R13 ;  /* 0x000000ffff007224 */ /* 0x002fe400078e000d */
[----:B------:R-:W3:Y:S04]  /*1d330*/  LDL.LU.64 R12, [R1+0x1670] ;  /* 0x00167000010c7983 */ /* 0x000ee80000300a00 */
[----:B------:R1:W-:Y:S04]  /*1d340*/  STL [R1+0x25ac], R0 ;  /* 0x0025ac0001007387 */ /* 0x0003e80000100800 */
[----:B------:R1:W-:Y:S02]  /*1d350*/  STL [R1+0x25b8], R14 ;  /* 0x0025b80e01007387 */ /* 0x0003e40000100800 */
[----:B-1----:R-:W-:-:S02]  /*1d360*/  MOV R0, R15 ;  /* 0x0000000f00007202 */ /* 0x002fc40000000f00 */
[----:B------:R-:W-:Y:S04]  /*1d370*/  STL [R1+0x25c0], R24 ;  /* 0x0025c01801007387 */ /* 0x000fe80000100800 */
[----:B------:R1:W-:Y:S04]  /*1d380*/  STL [R1+0x25b4], R0 ;  /* 0x0025b40001007387 */ /* 0x0003e80000100800 */
[----:B------:R-:W3:Y:S01]  /*1d390*/  LDL.LU.64 R14, [R1+0x1678] ;  /* 0x00167800010e7983 */ /* 0x000ee20000300a00 */
[----:B-1----:R-:W-:-:S03]  /*1d3a0*/  IMAD.MOV.U32 R0, RZ, RZ, R25 ;  /* 0x000000ffff007224 */ /* 0x002fc600078e0019 */
[----:B------:R-:W-:Y:S04]  /*1d3b0*/  STL [R1+0x25c8], R8 ;  /* 0x0025c80801007387 */ /* 0x000fe80000100800 */
[----:B------:R1:W-:Y:S02]  /*1d3c0*/  STL [R1+0x25bc], R0 ;  /* 0x0025bc0001007387 */ /* 0x0003e40000100800 */
[----:B-1----:R-:W-:Y:S02]  /*1d3d0*/  IMAD.MOV.U32 R0, RZ, RZ, R9 ;  /* 0x000000ffff007224 */ /* 0x002fe400078e0009 */
[----:B------:R-:W3:Y:S04]  /*1d3e0*/  LDL.LU.64 R8, [R1+0x928] ;  /* 0x0009280001087983 */ /* 0x000ee80000300a00 */
[----:B------:R4:W-:Y:S02]  /*1d3f0*/  STL [R1+0x25c4], R0 ;  /* 0x0025c40001007387 */ /* 0x0009e40000100800 */
[----:B----4-:R-:W-:-:S02]  /*1d400*/  IMAD.MOV.U32 R0, RZ, RZ, R11 ;  /* 0x000000ffff007224 */ /* 0x010fc400078e000b */
[----:B------:R1:W-:Y:S04]  /*1d410*/  STL [R1+0x25d0], R10 ;  /* 0x0025d00a01007387 */ /* 0x0003e80000100800 */
[----:B------:R-:W4:Y:S04]  /*1d420*/  LDL.LU.64 R38, [R1+0xc50] ;  /* 0x000c500001267983 */ /* 0x000f280000300a00 */
[----:B------:R1:W-:Y:S04]  /*1d430*/  STL [R1+0x25cc], R0 ;  /* 0x0025cc0001007387 */ /* 0x0003e80000100800 */
[----:B--2---:R-:W-:Y:S04]  /*1d440*/  STL [R1+0x25d8], R26 ;  /* 0x0025d81a01007387 */ /* 0x004fe80000100800 */
[----:B-1----:R-:W2:Y:S04]  /*1d450*/  LDL.LU.64 R10, [R1+0xc48] ;  /* 0x000c4800010a7983 */ /* 0x002ea80000300a00 */
[----:B------:R-:W2:Y:S01]  /*1d460*/  LDL.LU.64 R32, [R1+0xc40] ;  /* 0x000c400001207983 */ /* 0x000ea20000300a00 */
[----:B------:R-:W-:-:S05]  /*1d470*/  IMAD.MOV.U32 R0, RZ, RZ, R27 ;  /* 0x000000ffff007224 */ /* 0x000fca00078e001b */
[----:B------:R1:W-:Y:S04]  /*1d480*/  STL [R1+0x25d4], R0 ;  /* 0x0025d40001007387 */ /* 0x0003e80000100800 */
[----:B-----5:R-:W-:Y:S01]  /*1d490*/  STL [R1+0x25e0], R20 ;  /* 0x0025e01401007387 */ /* 0x020fe20000100800 */
        /* <DEDUP_REMOVED lines=13> */
[----:B------:R-:W-:Y:S01]  /*1d570*/  STL [R1+0x25f8], R18 ;  /* 0x0025f81201007387 */ /* 0x000fe20000100800 */
[----:B-1----:R-:W-:-:S03]  /*1d580*/  IMAD.MOV.U32 R0, RZ, RZ, R19 ;  /* 0x000000ffff007224 */ /* 0x002fc600078e0013 */
[----:B------:R-:W5:Y:S04]  /*1d590*/  LDL.LU.64 R20, [R1+0xc10] ;  /* 0x000c100001147983 */ /* 0x000f680000300a00 */
[----:B------:R-:W5:Y:S04]  /*1d5a0*/  LDL.LU.64 R22, [R1+0xc08] ;  /* 0x000c080001167983 */ /* 0x000f680000300a00 */
[----:B------:R3:W-:Y:S02]  /*1d5b0*/  STL [R1+0x25f4], R0 ;  /* 0x0025f40001007387 */ /* 0x0007e40000100800 */
[----:B---3--:R-:W-:-:S02]  /*1d5c0*/  IMAD.MOV.U32 R0, RZ, RZ, R13 ;  /* 0x000000ffff007224 */ /* 0x008fc400078e000d */
[----:B------:R-:W-:Y:S04]  /*1d5d0*/  STL [R1+0x2600], R12 ;  /* 0x0026000c01007387 */ /* 0x000fe80000100800 */
[----:B------:R-:W3:Y:S04]  /*1d5e0*/  LDL.LU.64 R16, [R1+0xc00] ;  /* 0x000c000001107983 */ /* 0x000ee80000300a00 */
[----:B------:R-:W3:Y:S04]  /*1d5f0*/  LDL.LU.64 R18, [R1+0xbf8] ;  /* 0x000bf80001127983 */ /* 0x000ee80000300a00 */
[----:B------:R1:W-:Y:S02]  /*1d600*/  STL [R1+0x25fc], R0 ;  /* 0x0025fc0001007387 */ /* 0x0003e40000100800 */
[----:B-1----:R-:W-:-:S02]  /*1d610*/  IMAD.MOV.U32 R0, RZ, RZ, R15 ;  /* 0x000000ffff007224 */ /* 0x002fc400078e000f */
[----:B------:R1:W-:Y:S04]  /*1d620*/  STL [R1+0x2608], R14 ;  /* 0x0026080e01007387 */ /* 0x0003e80000100800 */
[----:B------:R-:W3:Y:S04]  /*1d630*/  LDL.LU.64 R12, [R1+0xbf0] ;  /* 0x000bf000010c7983 */ /* 0x000ee80000300a00 */
[----:B-1----:R-:W3:Y:S04]  /*1d640*/  LDL.LU.64 R14, [R1+0xbe8] ;  /* 0x000be800010e7983 */ /* 0x002ee80000300a00 */
[----:B------:R1:W-:Y:S02]  /*1d650*/  STL [R1+0x2604], R0 ;  /* 0x0026040001007387 */ /* 0x0003e40000100800 */
[----:B-1----:R-:W-:-:S02]  /*1d660*/  MOV R0, R9 ;  /* 0x0000000900007202 */ /* 0x002fc40000000f00 */
[----:B------:R1:W-:Y:S04]  /*1d670*/  STL [R1+0x2610], R8 ;  /* 0x0026100801007387 */ /* 0x0003e80000100800 */
[----:B-1----:R-:W3:Y:S04]  /*1d680*/  LDL.LU.64 R8, [R1+0xbe0] ;  /* 0x000be00001087983 */ /* 0x002ee80000300a00 */
[----:B------:R4:W-:Y:S02]  /*1d690*/  STL [R1+0x260c], R0 ;  /* 0x00260c0001007387 */ /* 0x0009e40000100800 */
[----:B----4-:R-:W-:-:S02]  /*1d6a0*/  IMAD.MOV.U32 R0, RZ, RZ, R39 ;  /* 0x000000ffff007224 */ /* 0x010fc400078e0027 */
[----:B------:R-:W-:Y:S04]  /*1d6b0*/  STL [R1+0x2618], R38 ;  /* 0x0026182601007387 */ /* 0x000fe80000100800 */
[----:B--2---:R-:W-:Y:S04]  /*1d6c0*/  STL [R1+0x2620], R10 ;  /* 0x0026200a01007387 */ /* 0x004fe80000100800 */
[----:B------:R1:W-:Y:S04]  /*1d6d0*/  STL [R1+0x2614], R0 ;  /* 0x0026140001007387 */ /* 0x0003e80000100800 */
[----:B------:R-:W-:Y:S01]  /*1d6e0*/  STL [R1+0x2628], R32 ;  /* 0x0026282001007387 */ /* 0x000fe20000100800 */
[----:B-1----:R-:W-:-:S05]  /*1d6f0*/  IMAD.MOV.U32 R0, RZ, RZ, R11 ;  /* 0x000000ffff007224 */ /* 0x002fca00078e000b */
[----:B------:R1:W-:Y:S04]  /*1d700*/  STL [R1+0x261c], R0 ;  /* 0x00261c0001007387 */ /* 0x0003e80000100800 */
[----:B------:R-:W2:Y:S01]  /*1d710*/  LDL.LU.64 R10, [R1+0x1880] ;  /* 0x00188000010a7983 */ /* 0x000ea20000300a00 */
[----:B-1----:R-:W-:-:S03]  /*1d720*/  IMAD.MOV.U32 R0, RZ, RZ, R33 ;  /* 0x000000ffff007224 */ /* 0x002fc600078e0021 */
[----:B-----5:R-:W-:Y:S04]  /*1d730*/  STL [R1+0x2630], R34 ;  /* 0x0026302201007387 */ /* 0x020fe80000100800 */
        /* <DEDUP_REMOVED lines=19> */
[----:B---3--:R-:W-:Y:S01]  /*1d870*/  STL [R1+0x2668], R16 ;  /* 0x0026681001007387 */ /* 0x008fe20000100800 */
        /* <DEDUP_REMOVED lines=10> */
[----:B------:R1:W-:Y:S01]  /*1d920*/  STL [R1+0x2674], R0 ;  /* 0x0026740001007387 */ /* 0x0003e20000100800 */
[----:B------:R-:W-:Y:S02]  /*1d930*/  IMAD.MOV.U32 R4, RZ, RZ, R9 ;  /* 0x000000ffff047224 */ /* 0x000fe400078e0009 */
[----:B-1----:R-:W-:-:S05]  /*1d940*/  IMAD.MOV.U32 R0, RZ, RZ, R15 ;  /* 0x000000ffff007224 */ /* 0x002fca00078e000f */
[----:B------:R1:W-:Y:S04]  /*1d950*/  STL [R1+0x267c], R0 ;  /* 0x00267c0001007387 */ /* 0x0003e80000100800 */
[----:B------:R3:W-:Y:S04]  /*1d960*/  STL [R1+0x2688], R8 ;  /* 0x0026880801007387 */ /* 0x0007e80000100800 */
[----:B------:R-:W-:Y:S01]  /*1d970*/  STL [R1+0x2684], R4 ;  /* 0x0026840401007387 */ /* 0x000fe20000100800 */
[C---:B-1----:R-:W-:Y:S02]  /*1d980*/  LOP3.LUT R0, R252.reuse, 0x1c, RZ, 0xc0, !PT ;  /* 0x0000001cfc007812 */ /* 0x042fe400078ec0ff */
[----:B---3--:R-:W-:-:S05]  /*1d990*/  LOP3.LUT R8, R252, 0x3, RZ, 0xc0, !PT ;  /* 0x00000003fc087812 */ /* 0x008fca00078ec0ff */
[----:B------:R-:W-:Y:S02]  /*1d9a0*/  IMAD R0, R8, 0x820, R0 ;  /* 0x0000082008007824 */ /* 0x000fe400078e0200 */
[----:B--2---:R-:W-:Y:S01]  /*1d9b0*/  IMAD.MOV.U32 R9, RZ, RZ, R11 ;  /* 0x000000ffff097224 */ /* 0x004fe200078e000b */
[----:B------:R1:W-:Y:S04]  /*1d9c0*/  STL [R1+0x2690], R10 ;  /* 0x0026900a01007387 */ /* 0x0003e80000100800 */
[----:B------:R2:W-:Y:S04]  /*1d9d0*/  STL [R1+0x268c], R9 ;  /* 0x00268c0901007387 */ /* 0x0005e80000100800 */
[----:B-1----:R-:W3:Y:S04]  /*1d9e0*/  LDL.LU.64 R10, [R1+0x1a58] ;  /* 0x001a5800010a7983 */ /* 0x002ee80000300a00 */
[----:B--2---:R-:W2:Y:S04]  /*1d9f0*/  LDL.LU.64 R8, [R1+0x1a50] ;  /* 0x001a500001087983 */ /* 0x004ea80000300a00 */
[----:B---3--:R1:W-:Y:S04]  /*1da00*/  STL.64 [R1+0x1c58], R10 ;  /* 0x001c580a01007387 */ /* 0x0083e80000100a00 */
[----:B-1----:R-:W3:Y:S04]  /*1da10*/  LDL.LU.64 R10, [R1+0x1a48] ;  /* 0x001a4800010a7983 */ /* 0x002ee80000300a00 */
[----:B--2---:R1:W-:Y:S04]  /*1da20*/  STL.64 [R1+0x1c50], R8 ;  /* 0x001c500801007387 */ /* 0x0043e80000100a00 */
[----:B-1----:R-:W2:Y:S04]  /*1da30*/  LDL.LU.64 R8, [R1+0x1a40] ;  /* 0x001a400001087983 */ /* 0x002ea80000300a00 */
        /* <DEDUP_REMOVED lines=359> */
[----:B-1----:R-:W2:Y:S04]  /*1f0b0*/  LDL.64 R8, [R1+0x1c68] ;  /* 0x001c680001087983 */ /* 0x002ea80000100a00 */
        /* <DEDUP_REMOVED lines=28> */
[----:B---3--:R-:W-:Y:S04]  /*1f280*/  STL.64 [R1+0x1638], R10 ;  /* 0x0016380a01007387 */ /* 0x008fe80000100a00 */
[----:B------:R-:W-:Y:S04]  /*1f290*/  STL.64 [R1+0x1628], R6 ;  /* 0x0016280601007387 */ /* 0x000fe80000100a00 */
[----:B--2---:R1:W-:Y:S04]  /*1f2a0*/  STL.64 [R1+0x1630], R8 ;  /* 0x0016300801007387 */ /* 0x0043e80000100a00 */
[----:B-1----:R-:W2:Y:S04]  /*1f2b0*/  LDL.LU.64 R8, [R1+0x2758] ;  /* 0x0027580001087983 */ /* 0x002ea80000300a00 */
[----:B------:R-:W3:Y:S04]  /*1f2c0*/  LDL.LU.64 R6, [R1+0xda0] ;  /* 0x000da00001067983 */ /* 0x000ee80000300a00 */
        /* <DEDUP_REMOVED lines=108> */
[----:B--2---:R-:W-:Y:S04]  /*1f990*/  STL.64 [R1+0x1470], R8 ;  /* 0x0014700801007387 */ /* 0x004fe80000100a00 */
[----:B---3--:R1:W-:Y:S04]  /*1f9a0*/  STL.64 [R1+0x1468], R6 ;  /* 0x0014680601007387 */ /* 0x0083e80000100a00 */
        /* <DEDUP_REMOVED lines=806> */
[----:B------:R-:W-:-:S03]  /*22c10*/  LOP3.LUT R2, R252, 0x7, RZ, 0xc0, !PT ;  /* 0x00000007fc027812 */ /* 0x000fc600078ec0ff */
[----:B------:R2:W-:Y:S04]  /*22c20*/  STL [R1+0x9c8], RZ ;  /* 0x0009c8ff01007387 */ /* 0x0005e80000100800 */
[----:B------:R2:W-:Y:S04]  /*22c30*/  STL [R1+0x9cc], RZ ;  /* 0x0009ccff01007387 */ /* 0x0005e80000100800 */
[----:B------:R2:W-:Y:S04]  /*22c40*/  STL [R1+0x9b0], RZ ;  /* 0x0009b0ff01007387 */ /* 0x0005e80000100800 */
[----:B------:R2:W-:Y:S04]  /*22c50*/  STL [R1+0x9b4], RZ ;  /* 0x0009b4ff01007387 */ /* 0x0005e80000100800 */
[----:B------:R2:W-:Y:S01]  /*22c60*/  STL [R1+0x9b8], RZ ;  /* 0x0009b8ff01007387 */ /* 0x0005e20000100800 */
[----:B------:R-:W-:-:S03]  /*22c70*/  IMAD R2, R2, 0x90, RZ ;  /* 0x0000009002027824 */ /* 0x000fc600078e02ff */
[----:B------:R2:W-:Y:S01]  /*22c80*/  STL [R1+0x9bc], RZ ;  /* 0x0009bcff01007387 */ /* 0x0005e20000100800 */
[----:B------:R-:W-:-:S03]  /*22c90*/  IMAD.SHL.U32 R4, R252, 0x2, RZ ;  /* 0x00000002fc047824 */ /* 0x000fc600078e00ff */
[----:B------:R2:W-:Y:S04]  /*22ca0*/  STL [R1+0x9a0], RZ ;  /* 0x0009a0ff01007387 */ /* 0x0005e80000100800 */
[----:B------:R2:W-:Y:S04]  /*22cb0*/  STL [R1+0x9a4], RZ ;  /* 0x0009a4ff01007387 */ /* 0x0005e80000100800 */
[----:B------:R2:W-:Y:S04]  /*22cc0*/  STL [R1+0x9a8], RZ ;  /* 0x0009a8ff01007387 */ /* 0x0005e80000100800 */
[----:B------:R2:W-:Y:S01]  /*22cd0*/  STL [R1+0x9ac], RZ ;  /* 0x0009acff01007387 */ /* 0x0005e20000100800 */
[----:B------:R-:W-:-:S03]  /*22ce0*/  LOP3.LUT R188, R2, 0x30, R4, 0x78, !PT ;  /* 0x0000003002bc7812 */ /* 0x000fc600078e7804 */
[----:B------:R2:W-:Y:S04]  /*22cf0*/  STL [R1+0x990], RZ ;  /* 0x000990ff01007387 */ /* 0x0005e80000100800 */
[----:B------:R2:W-:Y:S04]  /*22d00*/  STL [R1+0x994], RZ ;  /* 0x000994ff01007387 */ /* 0x0005e80000100800 */
[----:B------:R2:W-:Y:S01]  /*22d10*/  STL [R1+0x998], RZ ;  /* 0x000998ff01007387 */ /* 0x0005e20000100800 */
[----:B-1----:R-:W-:-:S03]  /*22d20*/  LOP3.LUT R6, R0, 0x20, RZ, 0x3c, !PT ;  /* 0x0000002000067812 */ /* 0x002fc600078e3cff */
[----:B------:R2:W-:Y:S01]  /*22d30*/  STL [R1+0x99c], RZ ;  /* 0x00099cff01007387 */ /* 0x0005e20000100800 */
[----:B------:R-:W-:-:S03]  /*22d40*/  LOP3.LUT R6, R188, 0x40, RZ, 0x3c, !PT ;  /* 0x00000040bc067812 */ /* 0x000fc600078e3cff */
        /* <DEDUP_REMOVED lines=8> */
[----:B------:R2:W-:Y:S01]  /*22dd0*/  STL [R1+0x26bc], R6 ;  /* 0x0026bc0601007387 */ /* 0x0005e20000100800 */
[----:B------:R-:W-:Y:S01]  /*22de0*/  USHF.R.S32.HI UR8, URZ, 0x1f, UR7 ;  /* 0x0000001f3f087899 */ /* 0x000fe20008011407 */
[----:B------:R-:W-:-:S02]  /*22df0*/  SHF.R.S32.HI R2, RZ, 0x1f, R3 ;  /* 0x0000001fff027819 */ /* 0x000fc40000011403 */
[----:B------:R-:W-:Y:S01]  /*22e00*/  SHF.R.S32.HI R4, RZ, 0x1f, R5 ;  /* 0x0000001fff047819 */ /* 0x000fe20000011405 */
[----:B------:R-:W-:Y:S01]  /*22e10*/  ULEA.HI UR7, UR8, UR7, URZ, 0x5 ;  /* 0x0000000708077291 */ /* 0x000fe2000f8f283f */
[C---:B------:R-:W-:Y:S01]  /*22e20*/  SHF.L.U64.HI R2, R3.reuse, 0x2, R2 ;  /* 0x0000000203027819 */ /* 0x040fe20000010202 */
[----:B------:R-:W-:Y:S01]  /*22e30*/  IMAD.SHL.U32 R3, R3, 0x4, RZ ;  /* 0x0000000403037824 */ /* 0x000fe200078e00ff */
[C---:B------:R-:W-:Y:S01]  /*22e40*/  SHF.L.U64.HI R4, R5.reuse, 0x2, R4 ;  /* 0x0000000205047819 */ /* 0x040fe20000010204 */
[----:B------:R-:W-:Y:S01]  /*22e50*/  USHF.R.S32.HI UR7, URZ, 0x5, UR7 ;  /* 0x000000053f077899 */ /* 0x000fe20008011407 */
[----:B------:R-:W-:Y:S01]  /*22e60*/  IMAD.SHL.U32 R5, R5, 0x4, RZ ;  /* 0x0000000405057824 */ /* 0x000fe200078e00ff */
        /* <DEDUP_REMOVED lines=98> */
[----:B------:R-:W-:-:S02]  /*23490*/  LOP3.LUT R189, R0, 0x40, RZ, 0x3c, !PT ;  /* 0x0000004000bd7812 */ /* 0x000fc400078e3cff */
[----:B------:R-:W-:Y:S01]  /*234a0*/  LOP3.LUT R7, R0, 0x60, RZ, 0x3c, !PT ;  /* 0x0000006000077812 */ /* 0x000fe200078e3cff */
[----:B------:R-:W-:Y:S01]  /*234b0*/  UMOV UR4, URZ ;  /* 0x0000003f00047c82 */ /* 0x000fe20008000000 */
[----:B------:R-:W-:Y:S01]  /*234c0*/  UMOV UR9, 0x1 ;  /* 0x0000000100097882 */ /* 0x000fe20000000000 */
[----:B------:R-:W-:Y:S01]  /*234d0*/  UIADD3 UR15, UR7, -0x2, URZ ;  /* 0xfffffffe070f7890 */ /* 0x000fe2000fffe03f */
[----:B--2---:R-:W-:-:S11]  /*234e0*/  UMOV UR8, 0xffffffff ;  /* 0xffffffff00087882 */ /* 0x004fd60000000000 */
.L_x_1:
[----:B------:R-:W-:Y:S01]  /*234f0*/  STL.64 [R1+0x3540], R66 ;  /* 0x0035404201007387 */ /* 0x000fe20000100a00 */
[----:B------:R-:W-:-:S04]  /*23500*/  DEPBAR.LE SB0, 0x2 ;  /* 0x000080800000791a */ /* 0x000fc80000000000 */
[----:B------:R1:W-:Y:S04]  /*23510*/  STL.64 [R1+0x3538], R64 ;  /* 0x0035384001007387 */ /* 0x0003e80000100a00 */
[----:B-1----:R-:W2:Y:S04]  /*23520*/  LDL.LU.64 R64, [R1+0xad0] ;  /* 0x000ad00001407983 */ /* 0x002ea80000300a00 */
[----:B------:R-:W2:Y:S04]  /*23530*/  LDL.LU.64 R66, [R1+0xad8] ;  /* 0x000ad80001427983 */ /* 0x000ea80000300a00 */
[----:B------:R-:W-:Y:S04]  /*23540*/  STL.64 [R1+0x3530], R62 ;  /* 0x0035303e01007387 */ /* 0x000fe80000100a00 */
[----:B------:R1:W-:Y:S04]  /*23550*/  STL.64 [R1+0x3528], R60 ;  /* 0x0035283c01007387 */ /* 0x0003e80000100a00 */
[----:B-1----:R-:W3:Y:S04]  /*23560*/  LDL.LU.64 R60, [R1+0xae0] ;  /* 0x000ae000013c7983 */ /* 0x002ee80000300a00 */
[----:B------:R-:W3:Y:S04]  /*23570*/  LDL.LU.64 R62, [R1+0xae8] ;  /* 0x000ae800013e7983 */ /* 0x000ee80000300a00 */
[----:B------:R-:W-:Y:S04]  /*23580*/  STL.64 [R1+0x3520], R58 ;  /* 0x0035203a01007387 */ /* 0x000fe80000100a00 */
[----:B------:R1:W-:Y:S04]  /*23590*/  STL.64 [R1+0x3518], R56 ;  /* 0x0035183801007387 */ /* 0x0003e80000100a00 */
[----:B-1----:R-:W4:Y:S04]  /*235a0*/  LDL.LU.64 R56, [R1+0xaf0] ;  /* 0x000af00001387983 */ /* 0x002f280000300a00 */
[----:B------:R-:W4:Y:S01]  /*235b0*/  LDL.LU.64 R58, [R1+0xaf8] ;  /* 0x000af800013a7983 */ /* 0x000f220000300a00 */
[----:B------:R-:W-:Y:S01]  /*235c0*/  UIADD3 UR8, UR8, 0x1, URZ ;  /* 0x0000000108087890 */ /* 0x000fe2000fffe03f */
[----:B------:R-:W-:Y:S01]  /*235d0*/  LOP3.LUT R6, R0, 0x20, RZ, 0x3c, !PT ;  /* 0x0000002000067812 */ /* 0x000fe200078e3cff */
[----:B------:R-:W1:Y:S02]  /*235e0*/  S2R R7, SR_TID.X ;  /* 0x0000000000077919 */ /* 0x000e640000002100 */
[----:B------:R-:W-:Y:S01]  /*235f0*/  UISETP.GT.AND UP0, UPT, UR8, 0x1, UPT ;  /* 0x000000010800788c */ /* 0x000fe2000bf04270 */
[----:B------:R-:W1:Y:S03]  /*23600*/  S2R R196, SR_TID.X ;  /* 0x0000000000c47919 */ /* 0x000e660000002100 */
[----:B------:R-:W-:Y:S01]  /*23610*/  USEL UR8, UR8, URZ, !UP0 ;  /* 0x0000003f08087287 */ /* 0x000fe2000c000000 */
[----:B------:R-:W-:Y:S03]  /*23620*/  STL.64 [R1+0x3510], R54 ;  /* 0x0035103601007387 */ /* 0x000fe60000100a00 */
[----:B------:R-:W-:-:S02]  /*23630*/  ULEA UR12, UR8, UR5, 0x10 ;  /* 0x00000005080c7291 */ /* 0x000fc4000f8e803f */
[----:B------:R-:W-:Y:S01]  /*23640*/  ULEA UR13, UR8, UR5, 0xd ;  /* 0x00000005080d7291 */ /* 0x000fe2000f8e683f */
[----:B------:R-:W-:Y:S06]  /*23650*/  BAR.SYNC.DEFER_BLOCKING 0x0 ;  /* 0x0000000000007b1d */ /* 0x000fec0000010000 */
[----:B------:R-:W-:Y:S04]  /*23660*/  STL.64 [R1+0x3508], R52 ;  /* 0x0035083401007387 */ /* 0x000fe80000100a00 */
[----:B------:R-:W-:Y:S04]  /*23670*/  STL.64 [R1+0x3500], R50 ;  /* 0x0035003201007387 */ /* 0x000fe80000100a00 */
[----:B------:R-:W-:Y:S01]  /*23680*/  STL.64 [R1+0x34f8], R48 ;  /* 0x0034f83001007387 */ /* 0x000fe20000100a00 */
[----:B-1----:R-:W-:-:S03]  /*23690*/  LOP3.LUT R7, R7, 0x7, RZ, 0xc0, !PT ;  /* 0x0000000707077812 */ /* 0x002fc600078ec0ff */
[----:B------:R-:W-:Y:S01]  /*236a0*/  STL.64 [R1+0x34f0], R46 ;  /* 0x0034f02e01007387 */ /* 0x000fe20000100a00 */
[----:B------:R-:W-:-:S03]  /*236b0*/  IMAD.SHL.U32 R196, R196, 0x2, RZ ;  /* 0x00000002c4c47824 */ /* 0x000fc600078e00ff */
[----:B------:R-:W-:Y:S01]  /*236c0*/  LDS R220, [R0+UR12] ;  /* 0x0000000c00dc7984 */ /* 0x000fe20008000800 */
[----:B------:R-:W-:-:S03]  /*236d0*/  IMAD R7, R7, 0x90, RZ ;  /* 0x0000009007077824 */ /* 0x000fc600078e02ff */
[----:B------:R-:W-:Y:S02]  /*236e0*/  LDS R222, [R0+UR12+0x2000] ;  /* 0x0020000c00de7984 */ /* 0x000fe40008000800 */
[----:B------:R-:W-:Y:S02]  /*236f0*/  LOP3.LUT R7, R7, 0x30, R196, 0x78, !PT ;  /* 0x0000003007077812 */ /* 0x000fe400078e78c4 */
[----:B------:R-:W-:Y:S04]  /*23700*/  LDS R221, [R6+UR12] ;  /* 0x0000000c06dd7984 */ /* 0x000fe80008000800 */
[----:B------:R-:W-:Y:S04]  /*23710*/  LDS R223, [R6+UR12+0x2000] ;  /* 0x0020000c06df7984 */ /* 0x000fe80008000800 */
[----:B------:R-:W1:Y:S04]  /*23720*/  LDSM.16.M88.4 R188, [R7+UR13+0x20000] ;  /* 0x0200000d07bc783b */ /* 0x000e680008000200 */
[----:B------:R-:W1:Y:S04]  /*23730*/  LDSM.16.M88.4 R192, [R7+UR13+0x20400] ;  /* 0x0204000d07c0783b */ /* 0x000e680008000200 */
[----:B------:R-:W1:Y:S04]  /*23740*/  LDSM.16.M88.4 R216, [R7+UR13+0x20800] ;  /* 0x0208000d07d8783b */ /* 0x000e680008000200 */
[----:B------:R-:W1:Y:S04]  /*23750*/  LDSM.16.M88.4 R212, [R7+UR13+0x20c00] ;  /* 0x020c000d07d4783b */ /* 0x000e680008000200 */
[----:B------:R-:W1:Y:S04]  /*23760*/  LDSM.16.M88.4 R208, [R7+UR13+0x21000] ;  /* 0x0210000d07d0783b */ /* 0x000e680008000200 */
[----:B------:R-:W1:Y:S04]  /*23770*/  LDSM.16.M88.4 R204, [R7+UR13+0x21400] ;  /* 0x0214000d07cc783b */ /* 0x000e680008000200 */
[----:B------:R-:W1:Y:S04]  /*23780*/  LDSM.16.M88.4 R200, [R7+UR13+0x21800] ;  /* 0x0218000d07c8783b */ /* 0x000e680008000200 */
[----:B------:R-:W1:Y:S04]  /*23790*/  LDSM.16.M88.4 R196, [R7+UR13+0x21c00] ;  /* 0x021c000d07c4783b */ /* 0x000e680008000200 */
[----:B------:R-:W-:Y:S04]  /*237a0*/  STL.64 [R1+0x34e8], R44 ;  /* 0x0034e82c01007387 */ /* 0x000fe80000100a00 */
[----:B------:R-:W-:Y:S04]  /*237b0*/  STL.64 [R1+0x34e0], R42 ;  /* 0x0034e02a01007387 */ /* 0x000fe80000100a00 */
[----:B------:R-:W-:Y:S04]  /*237c0*/  STL.64 [R1+0x34d8], R40 ;  /* 0x0034d82801007387 */ /* 0x000fe80000100a00 */
[----:B------:R-:W-:Y:S04]  /*237d0*/  STL.64 [R1+0x34d0], R38 ;  /* 0x0034d02601007387 */ /* 0x000fe80000100a00 */
[----:B------:R-:W-:Y:S04]  /*237e0*/  STL.64 [R1+0x34c8], R36 ;  /* 0x0034c82401007387 */ /* 0x000fe80000100a00 */
[----:B------:R-:W-:Y:S04]  /*237f0*/  STL.64 [R1+0x34c0], R34 ;  /* 0x0034c02201007387 */ /* 0x000fe80000100a00 */
[----:B------:R1:W-:Y:S04]  /*23800*/  STL.64 [R1+0x34b8], R32 ;  /* 0x0034b82001007387 */ /* 0x0003e80000100a00 */
[----:B------:R-:W-:Y:S04]  /*23810*/  STL.64 [R1+0x34b0], R30 ;  /* 0x0034b01e01007387 */ /* 0x000fe80000100a00 */
        /* <DEDUP_REMOVED lines=10> */
[----:B------:R4:W-:Y:S04]  /*238c0*/  STL.64 [R1+0x3458], R8 ;  /* 0x0034580801007387 */ /* 0x0009e80000100a00 */
[----:B------:R-:W-:Y:S04]  /*238d0*/  STL [R1+0x2c54], R3 ;  /* 0x002c540301007387 */ /* 0x000fe80000100800 */
[----:B------:R-:W-:Y:S04]  /*238e0*/  STL [R1+0x2c50], R2 ;  /* 0x002c500201007387 */ /* 0x000fe80000100800 */
[----:B------:R-:W-:Y:S04]  /*238f0*/  STL.64 [R1+0x2ac8], R4 ;  /* 0x002ac80401007387 */ /* 0x000fe80000100a00 */
[----:B-1----:R-:W-:Y:S04]  /*23900*/  STL [R1+0x342c], R190 ;  /* 0x00342cbe01007387 */ /* 0x002fe80000100800 */
        /* <DEDUP_REMOVED lines=16> */
[----:B------:R-:W2:Y:S04]  /*23a10*/  LDL.LU.64 R34, [R1+0xac8] ;  /* 0x000ac80001227983 */ /* 0x000ea80000300a00 */
[----:B------:R-:W-:Y:S04]  /*23a20*/  LDS R224, [R0+UR12+0x80] ;  /* 0x0000800c00e07984 */ /* 0x000fe80008000800 */
[----:B------:R-:W-:Y:S04]  /*23a30*/  LDS R226, [R0+UR12+0x2080] ;  /* 0x0020800c00e27984 */ /* 0x000fe80008000800 */
[----:B------:R-:W-:Y:S04]  /*23a40*/  LDS R225, [R6+UR12+0x80] ;  /* 0x0000800c06e17984 */ /* 0x000fe80008000800 */
[----:B------:R-:W1:Y:S04]  /*23a50*/  LDS R227, [R6+UR12+0x2080] ;  /* 0x0020800c06e37984 */ /* 0x000e680008000800 */
[----:B------:R-:W-:Y:S04]  /*23a60*/  LDS R228, [R0+UR12+0x100] ;  /* 0x0001000c00e47984 */ /* 0x000fe80008000800 */
[----:B------:R-:W-:Y:S04]  /*23a70*/  LDS R230, [R0+UR12+0x2100] ;  /* 0x0021000c00e67984 */ /* 0x000fe80008000800 */
[----:B------:R-:W-:Y:S04]  /*23a80*/  LDS R229, [R6+UR12+0x100] ;  /* 0x0001000c06e57984 */ /* 0x000fe80008000800 */
[----:B------:R-:W1:Y:S04]  /*23a90*/  LDS R231, [R6+UR12+0x2100] ;  /* 0x0021000c06e77984 */ /* 0x000e680008000800 */
[----:B------:R-:W-:Y:S04]  /*23aa0*/  LDS R232, [R0+UR12+0x180] ;  /* 0x0001800c00e87984 */ /* 0x000fe80008000800 */
[----:B------:R-:W-:Y:S04]  /*23ab0*/  LDS R234, [R0+UR12+0x2180] ;  /* 0x0021800c00ea7984 */ /* 0x000fe80008000800 */
[----:B------:R-:W-:Y:S04]  /*23ac0*/  LDS R233, [R6+UR12+0x180] ;  /* 0x0001800c06e97984 */ /* 0x000fe80008000800 */
[----:B------:R-:W1:Y:S01]  /*23ad0*/  LDS R235, [R6+UR12+0x2180] ;  /* 0x0021800c06eb7984 */ /* 0x000e620008000800 */
[----:B----4-:R-:W-:-:S15]  /*23ae0*/  HMMA.1688.F32.TF32 R8, R220, R188, R56 ;  /* 0x000000bcdc08723c */ /* 0x010fde0000081038 */
[----:B------:R-:W-:-:S08]  /*23af0*/  NOP ;  /* 0x0000000000007918 */ /* 0x000fd00000000000 */
[----:B------:R-:W-:Y:S04]  /*23b00*/  STL.64 [R1+0xda0], R8 ;  /* 0x000da00801007387 */ /* 0x000fe80000100a00 */
[----:B------:R3:W-:Y:S04]  /*23b10*/  STL.64 [R1+0xda8], R10 ;  /* 0x000da80a01007387 */ /* 0x0007e80000100a00 */
[----:B------:R-:W4:Y:S04]  /*23b20*/  LDL.LU.64 R28, [R1+0xab0] ;  /* 0x000ab000011c7983 */ /* 0x000f280000300a00 */
[----:B------:R-:W4:Y:S01]  /*23b30*/  LDL.LU.64 R30, [R1+0xab8] ;  /* 0x000ab800011e7983 */ /* 0x000f220000300a00 */
[----:B---3--:R-:W-:-:S15]  /*23b40*/  HMMA.1688.F32.TF32 R8, R220, R192, R60 ;  /* 0x000000c0dc08723c */ /* 0x008fde000008103c */
[----:B------:R-:W-:-:S08]  /*23b50*/  NOP ;  /* 0x0000000000007918 */ /* 0x000fd00000000000 */
[----:B------:R3:W-:Y:S04]  /*23b60*/  STL.64 [R1+0xd90], R8 ;  /* 0x000d900801007387 */ /* 0x0007e80000100a00 */
[----:B------:R1:W-:Y:S04]  /*23b70*/  STL.64 [R1+0xd98], R10 ;  /* 0x000d980a01007387 */ /* 0x0003e80000100a00 */
        /* <DEDUP_REMOVED lines=8> */
[----:B---3--:R-:W3:Y:S04]  /*23c00*/  LDL.LU.64 R8, [R1+0xa50] ;  /* 0x000a500001087983 */ /* 0x008ee80000300a00 */
[----:B-1----:R-:W3:Y:S01]  /*23c10*/  LDL.LU.64 R10, [R1+0xa58] ;  /* 0x000a5800010a7983 */ /* 0x002ee20000300a00 */
[----:B--2---:R-:W-:-:S15]  /*23c20*/  HMMA.1688.F32.TF32 R36, R220, R216, R64 ;  /* 0x000000d8dc24723c */ /* 0x004fde0000081040 */
[----:B------:R-:W-:-:S09]  /*23c30*/  NOP ;  /* 0x0000000000007918 */ /* 0x000fd20000000000 */
[----:B------:R-:W-:Y:S02]  /*23c40*/  IMAD.MOV.U32 R218, RZ, RZ, R38 ;  /* 0x000000ffffda7224 */ /* 0x000fe400078e0026 */
[----:B------:R-:W-:-:S03]  /*23c50*/  IMAD.MOV.U32 R219, RZ, RZ, R39 ;  /* 0x000000ffffdb7224 */ /* 0x000fc600078e0027 */
[----:B------:R-:W-:Y:S04]  /*23c60*/  STL [R1+0x3454], R218 ;  /* 0x003454da01007387 */ /* 0x000fe80000100800 */
[----:B------:R-:W-:Y:S01]  /*23c70*/  STL [R1+0x3450], R219 ;  /* 0x003450db01007387 */ /* 0x000fe20000100800 */
[----:B------:R-:W-:Y:S01]  /*23c80*/  IMAD.MOV.U32 R214, RZ, RZ, R36 ;  /* 0x000000ffffd67224 */ /* 0x000fe200078e0024 */
[----:B------:R-:W-:Y:S01]  /*23c90*/  MOV R215, R37 ;  /* 0x0000002500d77202 */ /* 0x000fe20000000f00 */
[----:B------:R-:W-:-:S15]  /*23ca0*/  HMMA.1688.F32.TF32 R32, R220, R212, R32 ;  /* 0x000000d4dc20723c */ /* 0x000fde0000081020 */
[----:B------:R-:W-:-:S09]  /*23cb0*/  NOP ;  /* 0x0000000000007918 */ /* 0x000fd20000000000 */
[----:B------:R-:W-:Y:S02]  /*23cc0*/  IMAD.MOV.U32 R194, RZ, RZ, R32 ;  /* 0x000000ffffc27224 */ /* 0x000fe400078e0020 */
[----:B------:R-:W-:Y:S02]  /*23cd0*/  IMAD.MOV.U32 R195, RZ, RZ, R33 ;  /* 0x000000ffffc37224 */ /* 0x000fe400078e0021 */
[----:B------:R-:W-:Y:S02]  /*23ce0*/  IMAD.MOV.U32 R190, RZ, RZ, R34 ;  /* 0x000000ffffbe7224 */ /* 0x000fe400078e0022 */
[----:B------:R-:W-:Y:S01]  /*23cf0*/  IMAD.MOV.U32 R191, RZ, RZ, R35 ;  /* 0x000000ffffbf7224 */ /* 0x000fe200078e0023 */
[C---:B----4-:R-:W-:Y:S06]  /*23d00*/  HMMA.1688.F32.TF32 R24, R220.reuse, R204, R24 ;  /* 0x000000ccdc18723c */ /* 0x050fec0000081018 */
[C---:B------:R-:W-:Y:S06]  /*23d10*/  HMMA.1688.F32.TF32 R20, R220.reuse, R200, R20 ;  /* 0x000000c8dc14723c */ /* 0x040fec0000081014 */
[----:B------:R-:W-:Y:S06]  /*23d20*/  HMMA.1688.F32.TF32 R16, R220, R196, R16 ;  /* 0x000000c4dc10723c */ /* 0x000fec0000081010 */
[C---:B------:R-:W-:Y:S06]  /*23d30*/  HMMA.1688.F32.TF32 R12, R224.reuse, R188, R12 ;  /* 0x000000bce00c723c */ /* 0x040fec000008100c */
[----:B---3--:R-:W-:Y:S01]  /*23d40*/  HMMA.1688.F32.TF32 R8, R224, R192, R8 ;  /* 0x000000c0e008723c */ /* 0x008fe20000081008 */
[----:B------:R-:W-:Y:S04]  /*23d50*/  STL.64 [R1+0xd30], R24 ;  /* 0x000d301801007387 */ /* 0x000fe80000100a00 */
[----:B------:R-:W-:Y:S04]  /*23d60*/  STL.64 [R1+0xd38], R26 ;  /* 0x000d381a01007387 */ /* 0x000fe80000100a00 */
[----:B------:R-:W-:Y:S04]  /*23d70*/  STL.64 [R1+0xd60], R20 ;  /* 0x000d601401007387 */ /* 0x000fe80000100a00 */
[----:B------:R-:W-:Y:S04]  /*23d80*/  STL.64 [R1+0xd68], R22 ;  /* 0x000d681601007387 */ /* 0x000fe80000100a00 */
[----:B------:R1:W-:Y:S04]  /*23d90*/  STL.64 [R1+0xd50], R16 ;  /* 0x000d501001007387 */ /* 0x0003e80000100a00 */
[----:B------:R2:W-:Y:S04]  /*23da0*/  STL.64 [R1+0xd58], R18 ;  /* 0x000d581201007387 */ /* 0x0005e80000100a00 */
[----:B------:R-:W3:Y:S04]  /*23db0*/  LDL.LU.64 R56, [R1+0xa10] ;  /* 0x000a100001387983 */ /* 0x000ee80000300a00 */
[----:B------:R4:W-:Y:S04]  /*23dc0*/  STL.64 [R1+0xd70], R12 ;  /* 0x000d700c01007387 */ /* 0x0009e80000100a00 */
[----:B------:R4:W-:Y:S04]  /*23dd0*/  STL.64 [R1+0xd78], R14 ;  /* 0x000d780e01007387 */ /* 0x0009e80000100a00 */
[----:B------:R-:W3:Y:S04]  /*23de0*/  LDL.LU.64 R58, [R1+0xa18] ;  /* 0x000a1800013a7983 */ /* 0x000ee80000300a00 */
[----:B------:R4:W-:Y:S04]  /*23df0*/  STL.64 [R1+0xd40], R8 ;  /* 0x000d400801007387 */ /* 0x0009e80000100a00 */
[----:B------:R4:W-:Y:S04]  /*23e00*/  STL.64 [R1+0xd48], R10 ;  /* 0x000d480a01007387 */ /* 0x0009e80000100a00 */
[----:B------:R-:W3:Y:S04]  /*23e10*/  LDL.LU.64 R52, [R1+0xa00] ;  /* 0x000a000001347983 */ /* 0x000ee80000300a00 */
[----:B------:R-:W3:Y:S04]  /*23e20*/  LDL.LU.64 R54, [R1+0xa08] ;  /* 0x000a080001367983 */ /* 0x000ee80000300a00 */
[----:B------:R-:W3:Y:S04]  /*23e30*/  LDL.LU.64 R48, [R1+0x800] ;  /* 0x0008000001307983 */ /* 0x000ee80000300a00 */
[----:B------:R-:W3:Y:S04]  /*23e40*/  LDL.LU.64 R50, [R1+0x808] ;  /* 0x0008080001327983 */ /* 0x000ee80000300a00 */
[----:B------:R-:W3:Y:S04]  /*23e50*/  LDL.LU.64 R44, [R1+0x7f0] ;  /* 0x0007f000012c7983 */ /* 0x000ee80000300a00 */
[----:B------:R-:W3:Y:S04]  /*23e60*/  LDL.LU.64 R46, [R1+0x7f8] ;  /* 0x0007f800012e7983 */ /* 0x000ee80000300a00 */
[----:B-1----:R-:W3:Y:S04]  /*23e70*/  LDL.LU.64 R16, [R1+0x7e0] ;  /* 0x0007e00001107983 */ /* 0x002ee80000300a00 */
[----:B--2---:R-:W2:Y:S01]  /*23e80*/  LDL.LU.64 R18, [R1+0x7e8] ;  /* 0x0007e80001127983 */ /* 0x004ea20000300a00 */
[----:B------:R-:W-:Y:S03]  /*23e90*/  HMMA.1688.F32.TF32 R28, R220, R208, R28 ;  /* 0x000000d0dc1c723c */ /* 0x000fe6000008101c */
[----:B------:R-:W2:Y:S04]  /*23ea0*/  LDL.LU.64 R40, [R1+0x7d0] ;  /* 0x0007d00001287983 */ /* 0x000ea80000300a00 */
[----:B------:R-:W2:Y:S04]  /*23eb0*/  LDL.LU.64 R42, [R1+0x7d8] ;  /* 0x0007d800012a7983 */ /* 0x000ea80000300a00 */
[----:B------:R-:W2:Y:S04]  /*23ec0*/  LDL.LU.64 R36, [R1+0x760] ;  /* 0x0007600001247983 */ /* 0x000ea80000300a00 */
[----:B------:R-:W2:Y:S04]  /*23ed0*/  LDL.LU.64 R38, [R1+0x768] ;  /* 0x0007680001267983 */ /* 0x000ea80000300a00 */
[----:B----4-:R-:W4:Y:S04]  /*23ee0*/  LDL.LU.64 R12, [R1+0x750] ;  /* 0x00075000010c7983 */ /* 0x010f280000300a00 */
[----:B------:R-:W4:Y:S01]  /*23ef0*/  LDL.LU.64 R14, [R1+0x758] ;  /* 0x00075800010e7983 */ /* 0x000f220000300a00 */
[----:B------:R-:W-:-:S02]  /*23f00*/  IMAD.MOV.U32 R218, RZ, RZ, R28 ;  /* 0x000000ffffda7224 */ /* 0x000fc400078e001c */
[----:B------:R-:W-:Y:S01]  /*23f10*/  IMAD.MOV.U32 R219, RZ, RZ, R29 ;  /* 0x000000ffffdb7224 */ /* 0x000fe200078e001d */
[----:B------:R-:W4:Y:S01]  /*23f20*/  LDL.LU.64 R32, [R1+0x740] ;  /* 0x0007400001207983 */ /* 0x000f220000300a00 */
[----:B------:R-:W-:Y:S02]  /*23f30*/  IMAD.MOV.U32 R210, RZ, RZ, R30 ;  /* 0x000000ffffd27224 */ /* 0x000fe400078e001e */
[----:B------:R-:W-:Y:S01]  /*23f40*/  IMAD.MOV.U32 R211, RZ, RZ, R31 ;  /* 0x000000ffffd37224 */ /* 0x000fe200078e001f */
        /* <DEDUP_REMOVED lines=9> */
[----:B------:R-:W-:Y:S04]  /*23fe0*/  LDS R220, [R0+UR12+0x200] ;  /* 0x0002000c00dc7984 */ /* 0x000fe80008000800 */
[----:B------:R-:W-:Y:S04]  /*23ff0*/  LDS R222, [R0+UR12+0x2200] ;  /* 0x0022000c00de7984 */ /* 0x000fe80008000800 */
[----:B------:R-:W-:Y:S04]  /*24000*/  LDS R221, [R6+UR12+0x200] ;  /* 0x0002000c06dd7984 */ /* 0x000fe80008000800 */
[----:B------:R-:W1:Y:S01]  /*24010*/  LDS R223, [R6+UR12+0x2200] ;  /* 0x0022000c06df7984 */ /* 0x000e620008000800 */
[C---:B---3--:R-:W-:Y:S06]  /*24020*/  HMMA.1688.F32.TF32 R60, R224.reuse, R216, R56 ;  /* 0x000000d8e03c723c */ /* 0x048fec0000081038 */
[C---:B------:R-:W-:Y:S06]  /*24030*/  HMMA.1688.F32.TF32 R56, R224.reuse, R212, R52 ;  /* 0x000000d4e038723c */ /* 0x040fec0000081034 */
[C---:B------:R-:W-:Y:S06]  /*24040*/  HMMA.1688.F32.TF32 R52, R224.reuse, R208, R48 ;  /* 0x000000d0e034723c */ /* 0x040fec0000081030 */
[C---:B------:R-:W-:Y:S06]  /*24050*/  HMMA.1688.F32.TF32 R48, R224.reuse, R204, R44 ;  /* 0x000000cce030723c */ /* 0x040fec000008102c */
[----:B--2---:R-:W-:Y:S01]  /*24060*/  HMMA.1688.F32.TF32 R44, R224, R200, R16 ;  /* 0x000000c8e02c723c */ /* 0x004fe20000081010 */
[----:B------:R-:W-:Y:S04]  /*24070*/  STL.64 [R1+0xd20], R60 ;  /* 0x000d203c01007387 */ /* 0x000fe80000100a00 */
[----:B------:R-:W-:Y:S04]  /*24080*/  STL.64 [R1+0xd28], R62 ;  /* 0x000d283e01007387 */ /* 0x000fe80000100a00 */
[----:B------:R-:W-:Y:S04]  /*24090*/  STL.64 [R1+0xd00], R56 ;  /* 0x000d003801007387 */ /* 0x000fe80000100a00 */
[----:B------:R-:W-:Y:S04]  /*240a0*/  STL.64 [R1+0xd08], R58 ;  /* 0x000d083a01007387 */ /* 0x000fe80000100a00 */
[----:B------:R-:W-:Y:S04]  /*240b0*/  STL.64 [R1+0xce0], R52 ;  /* 0x000ce03401007387 */ /* 0x000fe80000100a00 */
[----:B------:R-:W-:Y:S04]  /*240c0*/  STL.64 [R1+0xce8], R54 ;  /* 0x000ce83601007387 */ /* 0x000fe80000100a00 */
[----:B------:R-:W2:Y:S04]  /*240d0*/  LDL.LU.64 R16, [R1+0x6a0] ;  /* 0x0006a00001107983 */ /* 0x000ea80000300a00 */
[----:B------:R-:W-:Y:S04]  /*240e0*/  STL.64 [R1+0xcd0], R48 ;  /* 0x000cd03001007387 */ /* 0x000fe80000100a00 */
[----:B------:R-:W-:Y:S04]  /*240f0*/  STL.64 [R1+0xcd8], R50 ;  /* 0x000cd83201007387 */ /* 0x000fe80000100a00 */
[----:B------:R-:W2:Y:S04]  /*24100*/  LDL.LU.64 R18, [R1+0x6a8] ;  /* 0x0006a80001127983 */ /* 0x000ea80000300a00 */
[----:B------:R-:W-:Y:S04]  /*24110*/  STL.64 [R1+0xcc0], R44 ;  /* 0x000cc02c01007387 */ /* 0x000fe80000100a00 */
[----:B------:R3:W-:Y:S01]  /*24120*/  STL.64 [R1+0xcc8], R46 ;  /* 0x000cc82e01007387 */ /* 0x0007e20000100a00 */
[----:B----4-:R-:W-:Y:S06]  /*24130*/  HMMA.1688.F32.TF32 R32, R228, R216, R32 ;  /* 0x000000d8e420723c */ /* 0x010fec0000081020 */
[----:B---3--:R-:W-:Y:S01]  /*24140*/  HMMA.1688.F32.TF32 R44, R224, R196, R40 ;  /* 0x000000c4e02c723c */ /* 0x008fe20000081028 */
[----:B------:R-:W-:Y:S04]  /*24150*/  LDS R224, [R0+UR12+0x280] ;  /* 0x0002800c00e07984 */ /* 0x000fe80008000800 */
[----:B------:R-:W-:Y:S01]  /*24160*/  LDS R226, [R0+UR12+0x2280] ;  /* 0x0022800c00e27984 */ /* 0x000fe20008000800 */
[C---:B------:R-:W-:Y:S03]  /*24170*/  HMMA.1688.F32.TF32 R40, R228.reuse, R188, R36 ;  /* 0x000000bce428723c */ /* 0x040fe60000081024 */
[----:B------:R-:W-:Y:S03]  /*24180*/  LDS R225, [R6+UR12+0x280] ;  /* 0x0002800c06e17984 */ /* 0x000fe60008000800 */
[C---:B------:R-:W-:Y:S01]  /*24190*/  HMMA.1688.F32.TF32 R36, R228.reuse, R192, R12 ;  /* 0x000000c0e424723c */ /* 0x040fe2000008100c */
[----:B------:R-:W3:Y:S05]  /*241a0*/  LDS R227, [R6+UR12+0x2280] ;  /* 0x0022800c06e37984 */ /* 0x000eea0008000800 */
[C---:B------:R-:W-:Y:S06]  /*241b0*/  HMMA.1688.F32.TF32 R28, R228.reuse, R212, R28 ;  /* 0x000000d4e41c723c */ /* 0x040fec000008101c */
[C---:B------:R-:W-:Y:S06]  /*241c0*/  HMMA.1688.F32.TF32 R24, R228.reuse, R208, R24 ;  /* 0x000000d0e418723c */ /* 0x040fec0000081018 */
[C---:B------:R-:W-:Y:S01]  /*241d0*/  HMMA.1688.F32.TF32 R20, R228.reuse, R204, R20 ;  /* 0x000000cce414723c */ /* 0x040fe20000081014 */
[----:B------:R-:W-:Y:S04]  /*241e0*/  STL.64 [R1+0xcb0], R44 ;  /* 0x000cb02c01007387 */ /* 0x000fe80000100a00 */
[----:B------:R-:W-:Y:S04]  /*241f0*/  STL.64 [R1+0xcb8], R46 ;  /* 0x000cb82e01007387 */ /* 0x000fe80000100a00 */
[----:B------:R-:W4:Y:S04]  /*24200*/  LDL.LU.64 R12, [R1+0x620] ;  /* 0x00062000010c7983 */ /* 0x000f280000300a00 */
[----:B------:R-:W-:Y:S04]  /*24210*/  STL.64 [R1+0xca0], R40 ;  /* 0x000ca02801007387 */ /* 0x000fe80000100a00 */
[----:B------:R-:W-:Y:S04]  /*24220*/  STL.64 [R1+0xca8], R42 ;  /* 0x000ca82a01007387 */ /* 0x000fe80000100a00 */
[----:B------:R-:W4:Y:S04]  /*24230*/  LDL.LU.64 R14, [R1+0x628] ;  /* 0x00062800010e7983 */ /* 0x000f280000300a00 */
[----:B------:R-:W-:Y:S04]  /*24240*/  STL.64 [R1+0xc90], R36 ;  /* 0x000c902401007387 */ /* 0x000fe80000100a00 */
[----:B------:R-:W-:Y:S04]  /*24250*/  STL.64 [R1+0xc98], R38 ;  /* 0x000c982601007387 */ /* 0x000fe80000100a00 */
[----:B------:R-:W-:Y:S04]  /*24260*/  STL.64 [R1+0xc80], R32 ;  /* 0x000c802001007387 */ /* 0x000fe80000100a00 */
[----:B------:R-:W-:Y:S04]  /*24270*/  STL.64 [R1+0xc88], R34 ;  /* 0x000c882201007387 */ /* 0x000fe80000100a00 */
[----:B------:R1:W-:Y:S04]  /*24280*/  STL.64 [R1+0xc70], R28 ;  /* 0x000c701c01007387 */ /* 0x0003e80000100a00 */
[----:B------:R3:W-:Y:S04]  /*24290*/  STL.64 [R1+0xc78], R30 ;  /* 0x000c781e01007387 */ /* 0x0007e80000100a00 */
[----:B------:R-:W-:Y:S04]  /*242a0*/  STL.64 [R1+0xc60], R24 ;  /* 0x000c601801007387 */ /* 0x000fe80000100a00 */
[----:B------:R-:W-:Y:S04]  /*242b0*/  STL.64 [R1+0xc68], R26 ;  /* 0x000c681a01007387 */ /* 0x000fe80000100a00 */
[----:B-1----:R-:W4:Y:S04]  /*242c0*/  LDL.LU.64 R28, [R1+0x610] ;  /* 0x00061000011c7983 */ /* 0x002f280000300a00 */
[----:B------:R-:W-:Y:S04]  /*242d0*/  STL.64 [R1+0xc50], R20 ;  /* 0x000c501401007387 */ /* 0x000fe80000100a00 */
[----:B------:R-:W-:Y:S04]  /*242e0*/  STL.64 [R1+0xc58], R22 ;  /* 0x000c581601007387 */ /* 0x000fe80000100a00 */
[----:B---3--:R-:W3:Y:S01]  /*242f0*/  LDL.LU.64 R30, [R1+0x618] ;  /* 0x00061800011e7983 */ /* 0x008ee20000300a00 */
[----:B------:R-:W-:-:S15]  /*24300*/  HMMA.1688.F32.TF32 R8, R228, R200, R8 ;  /* 0x000000c8e408723c */ /* 0x000fde0000081008 */
[----:B------:R-:W-:-:S08]  /*24310*/  NOP ;  /* 0x0000000000007918 */ /* 0x000fd00000000000 */
[----:B------:R1:W-:Y:S04]  /*24320*/  STL.64 [R1+0xc40], R8 ;  /* 0x000c400801007387 */ /* 0x0003e80000100a00 */
[----:B------:R1:W-:Y:S04]  /*24330*/  STL.64 [R1+0xc48], R10 ;  /* 0x000c480a01007387 */ /* 0x0003e80000100a00 */
[----:B-1----:R-:W3:Y:S04]  /*24340*/  LDL.LU.64 R8, [R1+0x600] ;  /* 0x0006000001087983 */ /* 0x002ee80000300a00 */
[----:B------:R-:W3:Y:S04]  /*24350*/  LDL.LU.64 R10, [R1+0x608] ;  /* 0x00060800010a7983 */ /* 0x000ee80000300a00 */
[----:B------:R-:W3:Y:S04]  /*24360*/  LDL.LU.64 R24, [R1+0x5f0] ;  /* 0x0005f00001187983 */ /* 0x000ee80000300a00 */
[----:B------:R-:W3:Y:S01]  /*24370*/  LDL.LU.64 R26, [R1+0x5f8] ;  /* 0x0005f800011a7983 */ /* 0x000ee20000300a00 */
[----:B--2---:R-:W-:Y:S03]  /*24380*/  HMMA.1688.F32.TF32 R16, R228, R196, R16 ;  /* 0x000000c4e410723c */ /* 0x004fe60000081010 */
[----:B------:R-:W-:Y:S04]  /*24390*/  LDS R228, [R0+UR12+0x300] ;  /* 0x0003000c00e47984 */ /* 0x000fe80008000800 */
[----:B------:R-:W-:Y:S04]  /*243a0*/  LDS R230, [R0+UR12+0x2300] ;  /* 0x0023000c00e67984 */ /* 0x000fe80008000800 */
[----:B------:R-:W-:Y:S04]  /*243b0*/  LDS R229, [R6+UR12+0x300] ;  /* 0x0003000c06e57984 */ /* 0x000fe80008000800 */
[----:B------:R-:W1:Y:S09]  /*243c0*/  LDS R231, [R6+UR12+0x2300] ;  /* 0x0023000c06e77984 */ /* 0x000e720008000800 */
[----:B------:R-:W-:Y:S01]  /*243d0*/  IMAD.MOV.U32 R202, RZ, RZ, R19 ;  /* 0x000000ffffca7224 */ /* 0x000fe200078e0013 */
[----:B------:R-:W-:Y:S01]  /*243e0*/  MOV R198, R18 ;  /* 0x0000001200c67202 */ /* 0x000fe20000000f00 */
[----:B------:R2:W-:Y:S04]  /*243f0*/  STL.64 [R1+0xc00], R16 ;  /* 0x000c001001007387 */ /* 0x0005e80000100a00 */
[----:B------:R-:W-:Y:S04]  /*24400*/  STL [R1+0x3404], R202 ;  /* 0x003404ca01007387 */ /* 0x000fe80000100800 */
[----:B------:R-:W-:Y:S04]  /*24410*/  STL [R1+0x3400], R198 ;  /* 0x003400c601007387 */ /* 0x000fe80000100800 */
[----:B------:R-:W2:Y:S04]  /*24420*/  LDL.LU.64 R20, [R1+0x5e0] ;  /* 0x0005e00001147983 */ /* 0x000ea80000300a00 */
[----:B------:R-:W2:Y:S01]  /*24430*/  LDL.LU.64 R22, [R1+0x5e8] ;  /* 0x0005e80001167983 */ /* 0x000ea20000300a00 */
[----:B----4-:R-:W-:-:S15]  /*24440*/  HMMA.1688.F32.TF32 R12, R232, R188, R12 ;  /* 0x000000bce80c723c */ /* 0x010fde000008100c */
[----:B------:R-:W-:-:S08]  /*24450*/  NOP ;  /* 0x0000000000007918 */ /* 0x000fd00000000000 */
[----:B------:R4:W-:Y:S01]  /*24460*/  STL.64 [R1+0xbd0], R12 ;  /* 0x000bd00c01007387 */ /* 0x0009e20000100a00 */
[----:B---3--:R-:W-:Y:S03]  /*24470*/  HMMA.1688.F32.TF32 R28, R232, R192, R28 ;  /* 0x000000c0e81c723c */ /* 0x008fe6000008101c */
[----:B------:R3:W-:Y:S04]  /*24480*/  STL.64 [R1+0xbd8], R14 ;  /* 0x000bd80e01007387 */ /* 0x0007e80000100a00 */
[----:B--2---:R-:W2:Y:S04]  /*24490*/  LDL.LU.64 R16, [R1+0x5d0] ;  /* 0x0005d00001107983 */ /* 0x004ea80000300a00 */
[----:B------:R-:W2:Y:S04]  /*244a0*/  LDL.LU.64 R18, [R1+0x5d8] ;  /* 0x0005d80001127983 */ /* 0x000ea80000300a00 */
[----:B----4-:R-:W4:Y:S04]  /*244b0*/  LDL.LU.64 R12, [R1+0x5c0] ;  /* 0x0005c000010c7983 */ /* 0x010f280000300a00 */
[----:B---3--:R-:W4:Y:S05]  /*244c0*/  LDL.LU.64 R14, [R1+0x5c8] ;  /* 0x0005c800010e7983 */ /* 0x008f2a0000300a00 */
[----:B------:R-:W-:-:S02]  /*244d0*/  IMAD.MOV.U32 R198, RZ, RZ, R31 ;  /* 0x000000ffffc67224 */ /* 0x000fc400078e001f */
[----:B------:R-:W-:Y:S01]  /*244e0*/  IMAD.MOV.U32 R202, RZ, RZ, R30 ;  /* 0x000000ffffca7224 */ /* 0x000fe200078e001e */
[----:B------:R3:W-:Y:S04]  /*244f0*/  STL.64 [R1+0xba0], R28 ;  /* 0x000ba01c01007387 */ /* 0x0007e80000100a00 */
[----:B------:R-:W-:Y:S04]  /*24500*/  STL [R1+0x340c], R198 ;  /* 0x00340cc601007387 */ /* 0x000fe80000100800 */
[----:B------:R1:W-:Y:S01]  /*24510*/  STL [R1+0x3408], R202 ;  /* 0x003408ca01007387 */ /* 0x0003e20000100800 */
[C---:B---3--:R-:W-:Y:S03]  /*24520*/  HMMA.1688.F32.TF32 R28, R232.reuse, R216, R8 ;  /* 0x000000d8e81c723c */ /* 0x048fe60000081008 */
[----:B------:R-:W3:Y:S04]  /*24530*/  LDL.LU.64 R8, [R1+0x5b0] ;  /* 0x0005b00001087983 */ /* 0x000ee80000300a00 */
[----:B------:R-:W3:Y:S01]  /*24540*/  LDL.LU.64 R10, [R1+0x5b8] ;  /* 0x0005b800010a7983 */ /* 0x000ee20000300a00 */
[----:B------:R-:W-:-:S15]  /*24550*/  HMMA.1688.F32.TF32 R24, R232, R212, R24 ;  /* 0x000000d4e818723c */ /* 0x000fde0000081018 */
[----:B------:R-:W-:Y:S04]  /*24560*/  STL.64 [R1+0xb70], R28 ;  /* 0x000b701c01007387 */ /* 0x000fe80000100a00 */
[----:B------:R-:W-:Y:S05]  /*24570*/  STL.64 [R1+0xb78], R30 ;  /* 0x000b781e01007387 */ /* 0x000fea0000100a00 */
[----:B------:R-:W-:Y:S02]  /*24580*/  IMAD.MOV.U32 R199, RZ, RZ, R27 ;  /* 0x000000ffffc77224 */ /* 0x000fe400078e001b */
[----:B------:R-:W-:-:S02]  /*24590*/  IMAD.MOV.U32 R207, RZ, RZ, R26 ;  /* 0x000000ffffcf7224 */ /* 0x000fc400078e001a */
[----:B------:R-:W-:Y:S02]  /*245a0*/  IMAD.MOV.U32 R206, RZ, RZ, R25 ;  /* 0x000000ffffce7224 */ /* 0x000fe400078e0019 */
[----:B------:R-:W-:Y:S01]  /*245b0*/  IMAD.MOV.U32 R203, RZ, RZ, R24 ;  /* 0x000000ffffcb7224 */ /* 0x000fe200078e0018 */
[----:B------:R3:W-:Y:S04]  /*245c0*/  STL [R1+0x341c], R199 ;  /* 0x00341cc701007387 */ /* 0x0007e80000100800 */
[----:B------:R3:W-:Y:S04]  /*245d0*/  STL [R1+0x3418], R207 ;  /* 0x003418cf01007387 */ /* 0x0007e80000100800 */
[----:B------:R3:W-:Y:S04]  /*245e0*/  STL [R1+0x3414], R206 ;  /* 0x003414ce01007387 */ /* 0x0007e80000100800 */
[----:B------:R3:W-:Y:S01]  /*245f0*/  STL [R1+0x3410], R203 ;  /* 0x003410cb01007387 */ /* 0x0007e20000100800 */
[----:B------:R-:W-:-:S15]  /*24600*/  HMMA.1688.F32.TF32 R20, R232, R208, R20 ;  /* 0x000000d0e814723c */ /* 0x000fde0000081014 */
[----:B------:R-:W-:-:S09]  /*24610*/  NOP ;  /* 0x0000000000007918 */ /* 0x000fd20000000000 */
[----:B-1----:R-:W-:Y:S02]  /*24620*/  IMAD.MOV.U32 R202, RZ, RZ, R23 ;  /* 0x000000ffffca7224 */ /* 0x002fe400078e0017 */
[----:B------:R-:W-:Y:S01]  /*24630*/  IMAD.MOV.U32 R198, RZ, RZ, R22 ;  /* 0x000000ffffc67224 */ /* 0x000fe200078e0016 */
[----:B------:R-:W-:Y:S04]  /*24640*/  STL.64 [R1+0xb20], R20 ;  /* 0x000b201401007387 */ /* 0x000fe80000100a00 */
[----:B------:R1:W-:Y:S04]  /*24650*/  STL [R1+0x3424], R202 ;  /* 0x003424ca01007387 */ /* 0x0003e80000100800 */
[----:B------:R1:W-:Y:S01]  /*24660*/  STL [R1+0x3420], R198 ;  /* 0x003420c601007387 */ /* 0x0003e20000100800 */
[C---:B----4-:R-:W-:Y:S06]  /*24670*/  HMMA.1688.F32.TF32 R12, R232.reuse, R200, R12 ;  /* 0x000000c8e80c723c */ /* 0x050fec000008100c */
[C---:B--2---:R-:W-:Y:S06]  /*24680*/  HMMA.1688.F32.TF32 R16, R232.reuse, R204, R16 ;  /* 0x000000cce810723c */ /* 0x044fec0000081010 */
[----:B---3--:R-:W-:Y:S11]  /*24690*/  HMMA.1688.F32.TF32 R8, R232, R196, R8 ;  /* 0x000000c4e808723c */ /* 0x008ff60000081008 */
[----:B------:R2:W-:Y:S04]  /*246a0*/  STL.64 [R1+0xae0], R12 ;  /* 0x000ae00c01007387 */ /* 0x0005e80000100a00 */
[----:B------:R-:W3:Y:S04]  /*246b0*/  LDL.LU.64 R64, [R1+0x550] ;  /* 0x0005500001407983 */ /* 0x000ee80000300a00 */
[----:B------:R-:W3:Y:S01]  /*246c0*/  LDL.LU.64 R66, [R1+0x558] ;  /* 0x0005580001427983 */ /* 0x000ee20000300a00 */
[----:B------:R-:W-:Y:S01]  /*246d0*/  IMAD.MOV.U32 R199, RZ, RZ, R16 ;  /* 0x000000ffffc77224 */ /* 0x000fe200078e0010 */
[----:B------:R-:W-:Y:S01]  /*246e0*/  MOV R207, R17 ;  /* 0x0000001100cf7202 */ /* 0x000fe20000000f00 */
[----:B------:R-:W-:Y:S01]  /*246f0*/  IMAD.MOV.U32 R206, RZ, RZ, R18 ;  /* 0x000000ffffce7224 */ /* 0x000fe200078e0012 */
[----:B------:R-:W-:Y:S01]  /*24700*/  LDS R232, [R0+UR12+0x380] ;  /* 0x0003800c00e87984 */ /* 0x000fe20008000800 */
[----:B------:R-:W-:-:S02]  /*24710*/  IMAD.MOV.U32 R203, RZ, RZ, R19 ;  /* 0x000000ffffcb7224 */ /* 0x000fc400078e0013 */
[----:B-1----:R-:W-:Y:S01]  /*24720*/  IMAD.MOV.U32 R202, RZ, RZ, R14 ;  /* 0x000000ffffca7224 */ /* 0x002fe200078e000e */
[----:B------:R-:W-:Y:S01]  /*24730*/  LDS R234, [R0+UR12+0x2380] ;  /* 0x0023800c00ea7984 */ /* 0x000fe20008000800 */
[----:B------:R-:W-:-:S03]  /*24740*/  IMAD.MOV.U32 R198, RZ, RZ, R15 ;  /* 0x000000ffffc67224 */ /* 0x000fc600078e000f */
[----:B------:R-:W-:Y:S04]  /*24750*/  LDS R233, [R6+UR12+0x380] ;  /* 0x0003800c06e97984 */ /* 0x000fe80008000800 */
        /* <DEDUP_REMOVED lines=26> */
[----:B--2---:R-:W2:Y:S04]  /*24900*/  LDL.LU.64 R12, [R1+0x280] ;  /* 0x00028000010c7983 */ /* 0x004ea80000300a00 */
[----:B------:R-:W2:Y:S04]  /*24910*/  LDL.LU.64 R14, [R1+0x288] ;  /* 0x00028800010e7983 */ /* 0x000ea80000300a00 */
[----:B-1----:R-:W2:Y:S04]  /*24920*/  LDL.LU.64 R8, [R1+0x270] ;  /* 0x0002700001087983 */ /* 0x002ea80000300a00 */
[----:B----4-:R-:W4:Y:S04]  /*24930*/  LDL.LU.64 R10, [R1+0x278] ;  /* 0x00027800010a7983 */ /* 0x010f280000300a00 */
[----:B------:R-:W1:Y:S01]  /*24940*/  LDS R235, [R6+UR12+0x2380] ;  /* 0x0023800c06eb7984 */ /* 0x000e620008000800 */
[C---:B---3--:R-:W-:Y:S06]  /*24950*/  HMMA.1688.F32.TF32 R64, R220.reuse, R188, R64 ;  /* 0x000000bcdc40723c */ /* 0x048fec0000081040 */
[C---:B------:R-:W-:Y:S06]  /*24960*/  HMMA.1688.F32.TF32 R60, R220.reuse, R192, R60 ;  /* 0x000000c0dc3c723c */ /* 0x040fec000008103c */
[C---:B------:R-:W-:Y:S06]  /*24970*/  HMMA.1688.F32.TF32 R56, R220.reuse, R216, R56 ;  /* 0x000000d8dc38723c */ /* 0x040fec0000081038 */
[C---:B------:R-:W-:Y:S06]  /*24980*/  HMMA.1688.F32.TF32 R52, R220.reuse, R212, R52 ;  /* 0x000000d4dc34723c */ /* 0x040fec0000081034 */
[C---:B------:R-:W-:Y:S06]  /*24990*/  HMMA.1688.F32.TF32 R48, R220.reuse, R208, R48 ;  /* 0x000000d0dc30723c */ /* 0x040fec0000081030 */
[C---:B------:R-:W-:Y:S06]  /*249a0*/  HMMA.1688.F32.TF32 R44, R220.reuse, R204, R44 ;  /* 0x000000ccdc2c723c */ /* 0x040fec000008102c */
[C---:B------:R-:W-:Y:S06]  /*249b0*/  HMMA.1688.F32.TF32 R40, R220.reuse, R200, R40 ;  /* 0x000000c8dc28723c */ /* 0x040fec0000081028 */
[----:B------:R-:W-:Y:S01]  /*249c0*/  HMMA.1688.F32.TF32 R36, R220, R196, R36 ;  /* 0x000000c4dc24723c */ /* 0x000fe20000081024 */
[----:B------:R3:W-:Y:S05]  /*249d0*/  STL.64 [R1+0xaf0], R64 ;  /* 0x000af04001007387 */ /* 0x0007ea0000100a00 */
[C---:B------:R-:W-:Y:S01]  /*249e0*/  HMMA.1688.F32.TF32 R32, R224.reuse, R188, R32 ;  /* 0x000000bce020723c */ /* 0x040fe20000081020 */
        /* <DEDUP_REMOVED lines=8> */
[----:B------:R4:W-:Y:S04]  /*24a70*/  STL.64 [R1+0xac8], R58 ;  /* 0x000ac83a01007387 */ /* 0x0009e80000100a00 */
[----:B------:R4:W-:Y:S01]  /*24a80*/  STL.64 [R1+0xaa0], R52 ;  /* 0x000aa03401007387 */ /* 0x0009e20000100a00 */
[C---:B--2---:R-:W-:Y:S03]  /*24a90*/  HMMA.1688.F32.TF32 R12, R224.reuse, R204, R12 ;  /* 0x000000cce00c723c */ /* 0x044fe6000008100c */
[----:B------:R2:W-:Y:S04]  /*24aa0*/  STL.64 [R1+0xaa8], R54 ;  /* 0x000aa83601007387 */ /* 0x0005e80000100a00 */
        /* <DEDUP_REMOVED lines=21> */
[----:B-1----:R-:W3:Y:S01]  /*24c00*/  LDL.LU.64 R66, [R1+0x268] ;  /* 0x0002680001427983 */ /* 0x002ee20000300a00 */
[----:B----4-:R-:W-:-:S15]  /*24c10*/  HMMA.1688.F32.TF32 R8, R224, R200, R8 ;  /* 0x000000c8e008723c */ /* 0x010fde0000081008 */
[----:B------:R-:W-:-:S08]  /*24c20*/  NOP ;  /* 0x0000000000007918 */ /* 0x000fd00000000000 */
        /* <DEDUP_REMOVED lines=31> */
[----:B----4-:R-:W4:Y:S01]  /*24e20*/  LDL.LU.64 R10, [R1+0x148] ;  /* 0x00014800010a7983 */ /* 0x010f220000300a00 */
[----:B---3--:R-:W-:Y:S03]  /*24e30*/  HMMA.1688.F32.TF32 R224, R224, R196, R64 ;  /* 0x000000c4e0e0723c */ /* 0x008fe60000081040 */
[----:B------:R-:W3:Y:S04]  /*24e40*/  LDL.LU.64 R66, [R1+0x3540] ;  /* 0x0035400001427983 */ /* 0x000ee80000300a00 */
[----:B------:R-:W3:-:S15]  /*24e50*/  LDL.LU.64 R64, [R1+0x3538] ;  /* 0x0035380001407983 */ /* 0x000ede0000300a00 */
[----:B------:R-:W-:-:S01]  /*24e60*/  NOP ;  /* 0x0000000000007918 */ /* 0x000fc20000000000 */
[----:B------:R1:W-:Y:S04]  /*24e70*/  STL.64 [R1+0x700], R224 ;  /* 0x000700e001007387 */ /* 0x0003e80000100a00 */
[----:B------:R1:W-:Y:S04]  /*24e80*/  STL.64 [R1+0x708], R226 ;  /* 0x000708e201007387 */ /* 0x0003e80000100a00 */
[----:B-1----:R-:W3:Y:S04]  /*24e90*/  LDL.LU.64 R224, [R1+0x250] ;  /* 0x0002500001e07983 */ /* 0x002ee80000300a00 */
[----:B------:R-:W3:Y:S01]  /*24ea0*/  LDL.LU.64 R226, [R1+0x258] ;  /* 0x0002580001e27983 */ /* 0x000ee20000300a00 */
[C---:B------:R-:W-:Y:S06]  /*24eb0*/  HMMA.1688.F32.TF32 R220, R228.reuse, R192, R220 ;  /* 0x000000c0e4dc723c */ /* 0x040fec00000810dc */
[C---:B------:R-:W-:Y:S06]  /*24ec0*/  HMMA.1688.F32.TF32 R60, R228.reuse, R216, R60 ;  /* 0x000000d8e43c723c */ /* 0x040fec000008103c */
[C---:B------:R-:W-:Y:S06]  /*24ed0*/  HMMA.1688.F32.TF32 R56, R228.reuse, R212, R56 ;  /* 0x000000d4e438723c */ /* 0x040fec0000081038 */
[C---:B--2---:R-:W-:Y:S06]  /*24ee0*/  HMMA.1688.F32.TF32 R52, R228.reuse, R208, R52 ;  /* 0x000000d0e434723c */ /* 0x044fec0000081034 */
[C---:B------:R-:W-:Y:S06]  /*24ef0*/  HMMA.1688.F32.TF32 R48, R228.reuse, R204, R48 ;  /* 0x000000cce430723c */ /* 0x040fec0000081030 */
[C---:B------:R-:W-:Y:S06]  /*24f00*/  HMMA.1688.F32.TF32 R44, R228.reuse, R200, R44 ;  /* 0x000000c8e42c723c */ /* 0x040fec000008102c */
[----:B------:R-:W-:Y:S06]  /*24f10*/  HMMA.1688.F32.TF32 R40, R228, R196, R40 ;  /* 0x000000c4e428723c */ /* 0x000fec0000081028 */
[C---:B------:R-:W-:Y:S06]  /*24f20*/  HMMA.1688.F32.TF32 R36, R232.reuse, R188, R36 ;  /* 0x000000bce824723c */ /* 0x040fec0000081024 */
[C---:B------:R-:W-:Y:S06]  /*24f30*/  HMMA.1688.F32.TF32 R32, R232.reuse, R192, R32 ;  /* 0x000000c0e820723c */ /* 0x040fec0000081020 */
[C---:B------:R-:W-:Y:S06]  /*24f40*/  HMMA.1688.F32.TF32 R28, R232.reuse, R216, R28 ;  /* 0x000000d8e81c723c */ /* 0x040fec000008101c */
[C---:B------:R-:W-:Y:S06]  /*24f50*/  HMMA.1688.F32.TF32 R24, R232.reuse, R212, R24 ;  /* 0x000000d4e818723c */ /* 0x040fec0000081018 */
[C---:B------:R-:W-:Y:S06]  /*24f60*/  HMMA.1688.F32.TF32 R20, R232.reuse, R208, R20 ;  /* 0x000000d0e814723c */ /* 0x040fec0000081014 */
[C---:B------:R-:W-:Y:S06]  /*24f70*/  HMMA.1688.F32.TF32 R16, R232.reuse, R204, R16 ;  /* 0x000000cce810723c */ /* 0x040fec0000081010 */
[C---:B------:R-:W-:Y:S06]  /*24f80*/  HMMA.1688.F32.TF32 R12, R232.reuse, R200, R12 ;  /* 0x000000c8e80c723c */ /* 0x040fec000008100c */
[----:B----4-:R-:W-:Y:S01]  /*24f90*/  HMMA.1688.F32.TF32 R8, R232, R196, R8 ;  /* 0x000000c4e808723c */ /* 0x010fe20000081008 */
[----:B------:R-:W-:Y:S04]  /*24fa0*/  LDS R232, [R0+UR12+0x580] ;  /* 0x0005800c00e87984 */ /* 0x000fe80008000800 */
[----:B------:R-:W-:Y:S04]  /*24fb0*/  LDS R234, [R0+UR12+0x2580] ;  /* 0x0025800c00ea7984 */ /* 0x000fe80008000800 */
[----:B------:R-:W-:Y:S04]  /*24fc0*/  LDS R233, [R6+UR12+0x580] ;  /* 0x0005800c06e97984 */ /* 0x000fe80008000800 */
[----:B------:R-:W-:Y:S01]  /*24fd0*/  LDS R235, [R6+UR12+0x2580] ;  /* 0x0025800c06eb7984 */ /* 0x000fe20008000800 */
[-C--:B---3--:R-:W-:Y:S03]  /*24fe0*/  HMMA.1688.F32.TF32 R224, R228, R188.reuse, R224 ;  /* 0x000000bce4e0723c */ /* 0x088fe600000810e0 */
[----:B------:R-:W-:Y:S04]  /*24ff0*/  LDS R228, [R0+UR12+0x500] ;  /* 0x0005000c00e47984 */ /* 0x000fe80008000800 */
[----:B------:R-:W-:Y:S04]  /*25000*/  LDS R230, [R0+UR12+0x2500] ;  /* 0x0025000c00e67984 */ /* 0x000fe80008000800 */
[----:B------:R-:W-:Y:S04]  /*25010*/  LDS R229, [R6+UR12+0x500] ;  /* 0x0005000c06e57984 */ /* 0x000fe80008000800 */
[----:B------:R-:W-:Y:S08]  /*25020*/  LDS R231, [R6+UR12+0x2500] ;  /* 0x0025000c06e77984 */ /* 0x000ff00008000800 */
[----:B------:R-:W-:Y:S04]  /*25030*/  STL.64 [R1+0x6e0], R224 ;  /* 0x0006e0e001007387 */ /* 0x000fe80000100a00 */
[----:B------:R-:W-:Y:S04]  /*25040*/  STL.64 [R1+0x6e8], R226 ;  /* 0x0006e8e201007387 */ /* 0x000fe80000100a00 */
[----:B------:R-:W-:Y:S04]  /*25050*/  STL.64 [R1+0x6b0], R220 ;  /* 0x0006b0dc01007387 */ /* 0x000fe80000100a00 */
[----:B------:R-:W-:Y:S04]  /*25060*/  STL.64 [R1+0x6b8], R222 ;  /* 0x0006b8de01007387 */ /* 0x000fe80000100a00 */
        /* <DEDUP_REMOVED lines=24> */
[----:B-1----:R-:W4:Y:S04]  /*251f0*/  LDL.LU.64 R60, [R1+0x130] ;  /* 0x00013000013c7983 */ /* 0x002f280000300a00 */
[----:B------:R1:W-:Y:S04]  /*25200*/  STL.64 [R1+0x4f0], R12 ;  /* 0x0004f00c01007387 */ /* 0x0003e80000100a00 */
[----:B------:R1:W-:Y:S04]  /*25210*/  STL.64 [R1+0x4f8], R14 ;  /* 0x0004f80e01007387 */ /* 0x0003e80000100a00 */
[----:B--2---:R-:W2:Y:S04]  /*25220*/  LDL.LU.64 R62, [R1+0x138] ;  /* 0x00013800013e7983 */ /* 0x004ea80000300a00 */
[----:B------:R1:W-:Y:S04]  /*25230*/  STL.64 [R1+0x4c0], R8 ;  /* 0x0004c00801007387 */ /* 0x0003e80000100a00 */
[----:B------:R1:W-:Y:S04]  /*25240*/  STL.64 [R1+0x4c8], R10 ;  /* 0x0004c80a01007387 */ /* 0x0003e80000100a00 */
[----:B---3--:R-:W3:Y:S04]  /*25250*/  LDL.LU.64 R56, [R1+0x120] ;  /* 0x0001200001387983 */ /* 0x008ee80000300a00 */
[----:B----4-:R-:W3:Y:S04]  /*25260*/  LDL.LU.64 R58, [R1+0x128] ;  /* 0x00012800013a7983 */ /* 0x010ee80000300a00 */
        /* <DEDUP_REMOVED lines=15> */
[----:B------:R-:W2:Y:S04]  /*25360*/  LDS R223, [R6+UR12+0x2400] ;  /* 0x0024000c06df7984 */ /* 0x000ea80008000800 */
        /* <DEDUP_REMOVED lines=8> */
[----:B-1----:R-:W4:Y:S04]  /*253f0*/  LDL.LU.64 R12, [R1+0x20] ;  /* 0x00002000010c7983 */ /* 0x002f280000300a00 */
[----:B------:R-:W4:Y:S04]  /*25400*/  LDL.LU.64 R14, [R1+0x28] ;  /* 0x00002800010e7983 */ /* 0x000f280000300a00 */
[----:B------:R-:W4:Y:S04]  /*25410*/  LDL.LU.64 R8, [R1+0x10] ;  /* 0x0000100001087983 */ /* 0x000f280000300a00 */
[----:B------:R-:W4:Y:S04]  /*25420*/  LDL.LU.64 R10, [R1+0x18] ;  /* 0x00001800010a7983 */ /* 0x000f280000300a00 */
[----:B------:R-:W-:Y:S04]  /*25430*/  LDS R224, [R0+UR12+0x480] ;  /* 0x0004800c00e07984 */ /* 0x000fe80008000800 */
[----:B------:R-:W-:Y:S04]  /*25440*/  LDS R226, [R0+UR12+0x2480] ;  /* 0x0024800c00e27984 */ /* 0x000fe80008000800 */
[----:B------:R-:W-:Y:S04]  /*25450*/  LDS R225, [R6+UR12+0x480] ;  /* 0x0004800c06e17984 */ /* 0x000fe80008000800 */
[----:B------:R-:W1:Y:S01]  /*25460*/  LDS R227, [R6+UR12+0x2480] ;  /* 0x0024800c06e37984 */ /* 0x000e620008000800 */
[C---:B--2---:R-:W-:Y:S06]  /*25470*/  HMMA.1688.F32.TF32 R60, R220.reuse, R188, R60 ;  /* 0x000000bcdc3c723c */ /* 0x044fec000008103c */
[C---:B---3--:R-:W-:Y:S06]  /*25480*/  HMMA.1688.F32.TF32 R56, R220.reuse, R192, R56 ;  /* 0x000000c0dc38723c */ /* 0x048fec0000081038 */
[C---:B----4-:R-:W-:Y:S06]  /*25490*/  HMMA.1688.F32.TF32 R52, R220.reuse, R216, R52 ;  /* 0x000000d8dc34723c */ /* 0x050fec0000081034 */
[C---:B------:R-:W-:Y:S05]  /*254a0*/  HMMA.1688.F32.TF32 R48, R220.reuse, R212, R48 ;  /* 0x000000d4dc30723c */ /* 0x040fea0000081030 */
[----:B------:R-:W-:Y:S01]  /*254b0*/  STL.64 [R1+0x500], R60 ;  /* 0x0005003c01007387 */ /* 0x000fe20000100a00 */
[C---:B------:R-:W-:Y:S03]  /*254c0*/  HMMA.1688.F32.TF32 R44, R220.reuse, R208, R44 ;  /* 0x000000d0dc2c723c */ /* 0x040fe6000008102c */
[----:B------:R2:W-:Y:S03]  /*254d0*/  STL.64 [R1+0x508], R62 ;  /* 0x0005083e01007387 */ /* 0x0005e60000100a00 */
[C---:B------:R-:W-:Y:S01]  /*254e0*/  HMMA.1688.F32.TF32 R40, R220.reuse, R204, R40 ;  /* 0x000000ccdc28723c */ /* 0x040fe20000081028 */
[----:B--2---:R-:W2:Y:S05]  /*254f0*/  LDL.LU.64 R62, [R1+0x3530] ;  /* 0x00353000013e7983 */ /* 0x004eaa0000300a00 */
[C---:B------:R-:W-:Y:S01]  /*25500*/  HMMA.1688.F32.TF32 R36, R220.reuse, R200, R36 ;  /* 0x000000c8dc24723c */ /* 0x040fe20000081024 */
[----:B------:R-:W2:Y:S04]  /*25510*/  LDL.LU.64 R60, [R1+0x3528] ;  /* 0x00352800013c7983 */ /* 0x000ea80000300a00 */
[----:B------:R-:W-:Y:S04]  /*25520*/  STL.64 [R1+0x4e0], R56 ;  /* 0x0004e03801007387 */ /* 0x000fe80000100a00 */
[----:B------:R3:W-:Y:S01]  /*25530*/  STL.64 [R1+0x4e8], R58 ;  /* 0x0004e83a01007387 */ /* 0x0007e20000100a00 */
[----:B------:R-:W-:Y:S03]  /*25540*/  HMMA.1688.F32.TF32 R220, R220, R196, R32 ;  /* 0x000000c4dcdc723c */ /* 0x000fe60000081020 */
[----:B---3--:R-:W3:Y:S04]  /*25550*/  LDL.LU.64 R58, [R1+0x3520] ;  /* 0x00352000013a7983 */ /* 0x008ee80000300a00 */
[----:B------:R-:W3:Y:S04]  /*25560*/  LDL.LU.64 R56, [R1+0x3518] ;  /* 0x0035180001387983 */ /* 0x000ee80000300a00 */
[----:B------:R-:W-:Y:S04]  /*25570*/  STL.64 [R1+0x4d0], R52 ;  /* 0x0004d03401007387 */ /* 0x000fe80000100a00 */
[----:B------:R4:W-:Y:S04]  /*25580*/  STL.64 [R1+0x4d8], R54 ;  /* 0x0004d83601007387 */ /* 0x0009e80000100a00 */
[----:B----4-:R-:W4:Y:S04]  /*25590*/  LDL.LU.64 R54, [R1+0x3510] ;  /* 0x0035100001367983 */ /* 0x010f280000300a00 */
[----:B------:R-:W4:Y:S04]  /*255a0*/  LDL.LU.64 R52, [R1+0x3508] ;  /* 0x0035080001347983 */ /* 0x000f280000300a00 */
[----:B------:R-:W-:Y:S04]  /*255b0*/  STL.64 [R1+0x4b0], R48 ;  /* 0x0004b03001007387 */ /* 0x000fe80000100a00 */
[----:B------:R1:W-:Y:S04]  /*255c0*/  STL.64 [R1+0x4b8], R50 ;  /* 0x0004b83201007387 */ /* 0x0003e80000100a00 */
[----:B-1----:R-:W4:Y:S04]  /*255d0*/  LDL.LU.64 R50, [R1+0x3500] ;  /* 0x0035000001327983 */ /* 0x002f280000300a00 */
        /* <DEDUP_REMOVED lines=13> */
[----:B------:R-:W4:Y:S04]  /*256b0*/  LDL.LU.64 R34, [R1+0x34c0] ;  /* 0x0034c00001227983 */ /* 0x000f280000300a00 */
[----:B------:R-:W4:Y:S04]  /*256c0*/  LDL.LU.64 R32, [R1+0x34b8] ;  /* 0x0034b80001207983 */ /* 0x000f280000300a00 */
[----:B------:R1:W-:Y:S04]  /*256d0*/  STL.64 [R1+0x410], R220 ;  /* 0x000410dc01007387 */ /* 0x0003e80000100a00 */
[----:B------:R1:W-:Y:S04]  /*256e0*/  STL.64 [R1+0x418], R222 ;  /* 0x000418de01007387 */ /* 0x0003e80000100a00 */
[----:B-1----:R-:W2:Y:S04]  /*256f0*/  LDL.LU.64 R220, [R1] ;  /* 0x0000000001dc7983 */ /* 0x002ea80000300a00 */
[----:B------:R-:W2:Y:S01]  /*25700*/  LDL.LU.64 R222, [R1+0x8] ;  /* 0x0000080001de7983 */ /* 0x000ea20000300a00 */
[C---:B------:R-:W-:Y:S06]  /*25710*/  HMMA.1688.F32.TF32 R28, R224.reuse, R188, R28 ;  /* 0x000000bce01c723c */ /* 0x040fec000008101c */
[C---:B------:R-:W-:Y:S06]  /*25720*/  HMMA.1688.F32.TF32 R24, R224.reuse, R192, R24 ;  /* 0x000000c0e018723c */ /* 0x040fec0000081018 */
[C---:B------:R-:W-:Y:S06]  /*25730*/  HMMA.1688.F32.TF32 R20, R224.reuse, R216, R20 ;  /* 0x000000d8e014723c */ /* 0x040fec0000081014 */
[C---:B------:R-:W-:Y:S06]  /*25740*/  HMMA.1688.F32.TF32 R16, R224.reuse, R212, R16 ;  /* 0x000000d4e010723c */ /* 0x040fec0000081010 */
[C---:B------:R-:W-:Y:S01]  /*25750*/  HMMA.1688.F32.TF32 R12, R224.reuse, R208, R12 ;  /* 0x000000d0e00c723c */ /* 0x040fe2000008100c */
[----:B------:R-:W-:Y:S05]  /*25760*/  STL.64 [R1+0x3f0], R28 ;  /* 0x0003f01c01007387 */ /* 0x000fea0000100a00 */
[----:B------:R-:W-:Y:S01]  /*25770*/  HMMA.1688.F32.TF32 R8, R224, R204, R8 ;  /* 0x000000cce008723c */ /* 0x000fe20000081008 */
        /* <DEDUP_REMOVED lines=22> */
[----:B------:R-:W4:Y:S01]  /*258e0*/  LDL.LU.64 R8, [R1+0x3458] ;  /* 0x0034580001087983 */ /* 0x000f220000300a00 */
[C---:B-----5:R-:W-:Y:S06]  /*258f0*/  HMMA.1688.F32.TF32 R244, R228.reuse, R188, R244 ;  /* 0x000000bce4f4723c */ /* 0x060fec00000810f4 */
[C---:B------:R-:W-:Y:S06]  /*25900*/  HMMA.1688.F32.TF32 R184, R228.reuse, R212, R184 ;  /* 0x000000d4e4b8723c */ /* 0x040fec00000810b8 */
[C---:B------:R-:W-:Y:S06]  /*25910*/  HMMA.1688.F32.TF32 R180, R228.reuse, R208, R180 ;  /* 0x000000d0e4b4723c */ /* 0x040fec00000810b4 */
[C---:B------:R-:W-:Y:S06]  /*25920*/  HMMA.1688.F32.TF32 R176, R228.reuse, R204, R176 ;  /* 0x000000cce4b0723c */ /* 0x040fec00000810b0 */
[C---:B------:R-:W-:Y:S06]  /*25930*/  HMMA.1688.F32.TF32 R172, R228.reuse, R200, R172 ;  /* 0x000000c8e4ac723c */ /* 0x040fec00000810ac */
[----:B------:R-:W-:Y:S06]  /*25940*/  HMMA.1688.F32.TF32 R168, R228, R196, R168 ;  /* 0x000000c4e4a8723c */ /* 0x000fec00000810a8 */
[C---:B------:R-:W-:Y:S06]  /*25950*/  HMMA.1688.F32.TF32 R164, R232.reuse, R188, R164 ;  /* 0x000000bce8a4723c */ /* 0x040fec00000810a4 */
[C---:B------:R-:W-:Y:S06]  /*25960*/  HMMA.1688.F32.TF32 R160, R232.reuse, R192, R160 ;  /* 0x000000c0e8a0723c */ /* 0x040fec00000810a0 */
[C---:B------:R-:W-:Y:S06]  /*25970*/  HMMA.1688.F32.TF32 R156, R232.reuse, R216, R156 ;  /* 0x000000d8e89c723c */ /* 0x040fec000008109c */
[C---:B------:R-:W-:Y:S06]  /*25980*/  HMMA.1688.F32.TF32 R152, R232.reuse, R212, R152 ;  /* 0x000000d4e898723c */ /* 0x040fec0000081098 */
[----:B------:R-:W-:Y:S06]  /*25990*/  HMMA.1688.F32.TF32 R148, R232, R208, R148 ;  /* 0x000000d0e894723c */ /* 0x000fec0000081094 */
[----:B--2---:R-:W-:-:S15]  /*259a0*/  HMMA.1688.F32.TF32 R220, R224, R200, R220 ;  /* 0x000000c8e0dc723c */ /* 0x004fde00000810dc */
[----:B------:R-:W-:-:S08]  /*259b0*/  NOP ;  /* 0x0000000000007918 */ /* 0x000fd00000000000 */
[----:B------:R-:W-:Y:S04]  /*259c0*/  STL.64 [R1+0x320], R220 ;  /* 0x000320dc01007387 */ /* 0x000fe80000100a00 */
[----:B------:R1:W-:Y:S02]  /*259d0*/  STL.64 [R1+0x328], R222 ;  /* 0x000328de01007387 */ /* 0x0003e40000100a00 */
[----:B-1----:R-:W-:Y:S06]  /*259e0*/  HMMA.1688.F32.TF32 R220, R224, R196, R248 ;  /* 0x000000c4e0dc723c */ /* 0x002fec00000810f8 */
[----:B------:R-:W-:-:S15]  /*259f0*/  HMMA.1688.F32.TF32 R224, R228, R192, R240 ;  /* 0x000000c0e4e0723c */ /* 0x000fde00000810f0 */
[----:B------:R-:W-:-:S02]  /*25a00*/  NOP ;  /* 0x0000000000007918 */ /* 0x000fc40000000000 */
[----:B------:R-:W-:Y:S04]  /*25a10*/  STL.64 [R1+0x2f0], R220 ;  /* 0x0002f0dc01007387 */ /* 0x000fe80000100a00 */
[----:B------:R1:W-:Y:S02]  /*25a20*/  STL.64 [R1+0x2f8], R222 ;  /* 0x0002f8de01007387 */ /* 0x0003e40000100a00 */
[----:B-1----:R-:W-:Y:S02]  /*25a30*/  HMMA.1688.F32.TF32 R220, R228, R216, R236 ;  /* 0x000000d8e4dc723c */ /* 0x002fe400000810ec */
[----:B------:R-:W-:Y:S04]  /*25a40*/  STL.64 [R1+0x2c0], R244 ;  /* 0x0002c0f401007387 */ /* 0x000fe80000100a00 */
[----:B------:R-:W-:Y:S04]  /*25a50*/  STL.64 [R1+0x2c8], R246 ;  /* 0x0002c8f601007387 */ /* 0x000fe80000100a00 */
[----:B------:R-:W-:Y:S04]  /*25a60*/  STL.64 [R1+0x2a0], R224 ;  /* 0x0002a0e001007387 */ /* 0x000fe80000100a00 */
[----:B------:R-:W-:Y:S09]  /*25a70*/  STL.64 [R1+0x2a8], R226 ;  /* 0x0002a8e201007387 */ /* 0x000ff20000100a00 */
        /* <DEDUP_REMOVED lines=22> */
[----:B------:R-:W-:Y:S04]  /*25be0*/  LDS R148, [R0+UR12+0x600] ;  /* 0x0006000c00947984 */ /* 0x000fe80008000800 */
[----:B------:R-:W-:Y:S04]  /*25bf0*/  LDS R150, [R0+UR12+0x2600] ;  /* 0x0026000c00967984 */ /* 0x000fe80008000800 */
[----:B------:R-:W-:Y:S04]  /*25c00*/  LDS R149, [R6+UR12+0x600] ;  /* 0x0006000c06957984 */ /* 0x000fe80008000800 */
[----:B------:R-:W1:Y:S01]  /*25c10*/  LDS R151, [R6+UR12+0x2600] ;  /* 0x0026000c06977984 */ /* 0x000e620008000800 */
[C---:B------:R-:W-:Y:S06]  /*25c20*/  HMMA.1688.F32.TF32 R144, R232.reuse, R204, R144 ;  /* 0x000000cce890723c */ /* 0x040fec0000081090 */
[C---:B------:R-:W-:Y:S06]  /*25c30*/  HMMA.1688.F32.TF32 R140, R232.reuse, R200, R140 ;  /* 0x000000c8e88c723c */ /* 0x040fec000008108c */
[----:B------:R-:W-:Y:S11]  /*25c40*/  HMMA.1688.F32.TF32 R136, R232, R196, R136 ;  /* 0x000000c4e888723c */ /* 0x000ff60000081088 */
[----:B------:R-:W-:Y:S04]  /*25c50*/  STL.64 [R1+0x110], R144 ;  /* 0x0001109001007387 */ /* 0x000fe80000100a00 */
[----:B------:R-:W-:Y:S04]  /*25c60*/  STL.64 [R1+0x118], R146 ;  /* 0x0001189201007387 */ /* 0x000fe80000100a00 */
[----:B------:R-:W-:Y:S04]  /*25c70*/  STL.64 [R1+0xa0], R140 ;  /* 0x0000a08c01007387 */ /* 0x000fe80000100a00 */
[----:B------:R-:W-:Y:S01]  /*25c80*/  STL.64 [R1+0xa8], R142 ;  /* 0x0000a88e01007387 */ /* 0x000fe20000100a00 */
[C---:B-1----:R-:W-:Y:S03]  /*25c90*/  HMMA.1688.F32.TF32 R132, R148.reuse, R188, R132 ;  /* 0x000000bc9484723c */ /* 0x042fe60000081084 */
[----:B------:R-:W-:Y:S04]  /*25ca0*/  STL.64 [R1+0x70], R136 ;  /* 0x0000708801007387 */ /* 0x000fe80000100a00 */
[----:B------:R-:W-:Y:S01]  /*25cb0*/  STL.64 [R1+0x78], R138 ;  /* 0x0000788a01007387 */ /* 0x000fe20000100a00 */
[C---:B------:R-:W-:Y:S03]  /*25cc0*/  HMMA.1688.F32.TF32 R128, R148.reuse, R192, R128 ;  /* 0x000000c09480723c */ /* 0x040fe60000081080 */
[----:B------:R-:W-:Y:S04]  /*25cd0*/  LDS R145, [R6+UR12+0x680] ;  /* 0x0006800c06917984 */ /* 0x000fe80008000800 */
[----:B------:R-:W-:Y:S04]  /*25ce0*/  LDS R147, [R6+UR12+0x2680] ;  /* 0x0026800c06937984 */ /* 0x000fe80008000800 */
[----:B------:R-:W-:Y:S04]  /*25cf0*/  LDS R141, [R6+UR12+0x700] ;  /* 0x0007000c068d7984 */ /* 0x000fe80008000800 */
[----:B------:R-:W-:Y:S04]  /*25d00*/  LDS R143, [R6+UR12+0x2700] ;  /* 0x0027000c068f7984 */ /* 0x000fe80008000800 */
[----:B------:R-:W-:Y:S04]  /*25d10*/  LDS R137, [R6+UR12+0x780] ;  /* 0x0007800c06897984 */ /* 0x000fe80008000800 */
[----:B------:R1:W-:Y:S01]  /*25d20*/  LDS R139, [R6+UR12+0x2780] ;  /* 0x0027800c068b7984 */ /* 0x0003e20008000800 */
[C---:B------:R-:W-:Y:S03]  /*25d30*/  HMMA.1688.F32.TF32 R120, R148.reuse, R212, R120 ;  /* 0x000000d49478723c */ /* 0x040fe60000081078 */
[----:B------:R-:W-:Y:S03]  /*25d40*/  LDS R144, [R0+UR12+0x680] ;  /* 0x0006800c00907984 */ /* 0x000fe60008000800 */
[C---:B-1----:R-:W-:Y:S01]  /*25d50*/  HMMA.1688.F32.TF32 R4, R148.reuse, R216, R124 ;  /* 0x000000d89404723c */ /* 0x042fe2000008107c */
[----:B------:R-:W-:Y:S04]  /*25d60*/  STL.64 [R1+0xb0], R132 ;  /* 0x0000b08401007387 */ /* 0x000fe80000100a00 */
[----:B------:R-:W-:Y:S01]  /*25d70*/  STL.64 [R1+0xb8], R134 ;  /* 0x0000b88601007387 */ /* 0x000fe20000100a00 */
[C---:B------:R-:W-:Y:S03]  /*25d80*/  HMMA.1688.F32.TF32 R116, R148.reuse, R208, R116 ;  /* 0x000000d09474723c */ /* 0x040fe60000081074 */
[----:B------:R-:W-:Y:S04]  /*25d90*/  STL.64 [R1+0x90], R128 ;  /* 0x0000908001007387 */ /* 0x000fe80000100a00 */
[----:B------:R-:W-:Y:S01]  /*25da0*/  STL.64 [R1+0x98], R130 ;  /* 0x0000988201007387 */ /* 0x000fe20000100a00 */
[C---:B------:R-:W-:Y:S03]  /*25db0*/  HMMA.1688.F32.TF32 R108, R148.reuse, R200, R108 ;  /* 0x000000c8946c723c */ /* 0x040fe6000008106c */
[----:B------:R-:W1:Y:S03]  /*25dc0*/  LDS R146, [R0+UR12+0x2680] ;  /* 0x0026800c00927984 */ /* 0x000e660008000800 */
[C---:B------:R-:W-:Y:S01]  /*25dd0*/  HMMA.1688.F32.TF32 R104, R148.reuse, R196, R104 ;  /* 0x000000c49468723c */ /* 0x040fe20000081068 */
[----:B------:R-:W-:Y:S04]  /*25de0*/  LDS R140, [R0+UR12+0x700] ;  /* 0x0007000c008c7984 */ /* 0x000fe80008000800 */
[----:B------:R-:W-:Y:S04]  /*25df0*/  STL.64 [R1+0x80], R4 ;  /* 0x0000800401007387 */ /* 0x000fe80000100a00 */
[----:B------:R2:W-:Y:S04]  /*25e00*/  STL.64 [R1+0x88], R6 ;  /* 0x0000880601007387 */ /* 0x0005e80000100a00 */
[----:B------:R-:W3:Y:S04]  /*25e10*/  LDS R142, [R0+UR12+0x2700] ;  /* 0x0027000c008e7984 */ /* 0x000ee80008000800 */
[----:B------:R-:W-:Y:S01]  /*25e20*/  LDS R136, [R0+UR12+0x780] ;  /* 0x0007800c00887984 */ /* 0x000fe20008000800 */
[----:B--2---:R-:W-:Y:S03]  /*25e30*/  HMMA.1688.F32.TF32 R4, R148, R204, R112 ;  /* 0x000000cc9404723c */ /* 0x004fe60000081070 */
[----:B------:R-:W-:Y:S04]  /*25e40*/  STL.64 [R1+0x60], R120 ;  /* 0x0000607801007387 */ /* 0x000fe80000100a00 */
[----:B------:R-:W-:Y:S04]  /*25e50*/  STL.64 [R1+0x68], R122 ;  /* 0x0000687a01007387 */ /* 0x000fe80000100a00 */
[----:B------:R-:W-:Y:S04]  /*25e60*/  STL.64 [R1+0x50], R116 ;  /* 0x0000507401007387 */ /* 0x000fe80000100a00 */
[----:B------:R-:W-:Y:S04]  /*25e70*/  STL.64 [R1+0x58], R118 ;  /* 0x0000587601007387 */ /* 0x000fe80000100a00 */
[----:B------:R-:W2:Y:S04]  /*25e80*/  LDS R138, [R0+UR12+0x2780] ;  /* 0x0027800c008a7984 */ /* 0x000ea80008000800 */
[----:B------:R-:W-:Y:S04]  /*25e90*/  STL.64 [R1+0x40], R4 ;  /* 0x0000400401007387 */ /* 0x000fe80000100a00 */
[----:B------:R1:W-:Y:S04]  /*25ea0*/  STL.64 [R1+0x48], R6 ;  /* 0x0000480601007387 */ /* 0x0003e80000100a00 */
[----:B------:R-:W-:Y:S04]  /*25eb0*/  STL.64 [R1+0x30], R108 ;  /* 0x0000306c01007387 */ /* 0x000fe80000100a00 */
[----:B------:R-:W-:Y:S04]  /*25ec0*/  STL.64 [R1+0x38], R110 ;  /* 0x0000386e01007387 */ /* 0x000fe80000100a00 */
[----:B------:R-:W2:Y:S04]  /*25ed0*/  LDL.LU.64 R124, [R1+0x1320] ;  /* 0x00132000017c7983 */ /* 0x000ea80000300a00 */
[----:B------:R-:W-:Y:S04]  /*25ee0*/  STL.64 [R1+0x20], R104 ;  /* 0x0000206801007387 */ /* 0x000fe80000100a00 */
[----:B------:R-:W-:Y:S04]  /*25ef0*/  STL.64 [R1+0x28], R106 ;  /* 0x0000286a01007387 */ /* 0x000fe80000100a00 */
[----:B------:R-:W2:Y:S01]  /*25f00*/  LDL.LU.64 R126, [R1+0x1328] ;  /* 0x00132800017e7983 */ /* 0x000ea20000300a00 */
[----:B-1----:R-:W-:-:S15]  /*25f10*/  HMMA.1688.F32.TF32 R4, R144, R188, R100 ;  /* 0x000000bc9004723c */ /* 0x002fde0000081064 */
[----:B------:R-:W-:-:S08]  /*25f20*/  NOP ;  /* 0x0000000000007918 */ /* 0x000fd00000000000 */
[----:B------:R1:W-:Y:S04]  /*25f30*/  STL.64 [R1], R4 ;  /* 0x0000000401007387 */ /* 0x0003e80000100a00 */
[----:B------:R4:W-:Y:S04]  /*25f40*/  STL.64 [R1+0x8], R6 ;  /* 0x0000080601007387 */ /* 0x0009e80000100a00 */
[----:B------:R-:W2:Y:S04]  /*25f50*/  LDL.LU.64 R120, [R1+0x1310] ;  /* 0x0013100001787983 */ /* 0x000ea80000300a00 */
[----:B------:R-:W2:Y:S04]  /*25f60*/  LDL.LU.64 R122, [R1+0x1318] ;  /* 0x00131800017a7983 */ /* 0x000ea80000300a00 */
[----:B-1----:R-:W2:Y:S04]  /*25f70*/  LDL.LU.64 R4, [R1+0x1300] ;  /* 0x0013000001047983 */ /* 0x002ea80000300a00 */
[----:B----4-:R-:W4:Y:S01]  /*25f80*/  LDL.LU.64 R6, [R1+0x1308] ;  /* 0x0013080001067983 */ /* 0x010f220000300a00 */
[----:B------:R-:W-:Y:S01]  /*25f90*/  HMMA.1688.F32.TF32 R232, R144, R192, R96 ;  /* 0x000000c090e8723c */ /* 0x000fe20000081060 */
[----:B------:R-:W-:-:S02]  /*25fa0*/  LOP3.LUT R3, R0, 0x40, RZ, 0x3c, !PT ;  /* 0x0000004000037812 */ /* 0x000fc400078e3cff */
[----:B------:R-:W-:Y:S01]  /*25fb0*/  LOP3.LUT R2, R0, 0x60, RZ, 0x3c, !PT ;  /* 0x0000006000027812 */ /* 0x000fe200078e3cff */
[----:B------:R-:W4:Y:S02]  /*25fc0*/  LDL.LU.64 R128, [R1+0x12f0] ;  /* 0x0012f00001807983 */ /* 0x000f240000300a00 */
[C---:B------:R-:W-:Y:S02]  /*25fd0*/  HMMA.1688.F32.TF32 R228, R144.reuse, R216, R92 ;  /* 0x000000d890e4723c */ /* 0x040fe4000008105c */
[----:B------:R-:W4:Y:S04]  /*25fe0*/  LDL.LU.64 R130, [R1+0x12f8] ;  /* 0x0012f80001827983 */ /* 0x000f280000300a00 */
[C---:B------:R-:W-:Y:S01]  /*25ff0*/  HMMA.1688.F32.TF32 R224, R144.reuse, R212, R88 ;  /* 0x000000d490e0723c */ /* 0x040fe20000081058 */
[----:B------:R-:W4:Y:S04]  /*26000*/  LDL.LU.64 R132, [R1+0x12e0] ;  /* 0x0012e00001847983 */ /* 0x000f280000300a00 */
[----:B------:R-:W4:Y:S01]  /*26010*/  LDL.LU.64 R134, [R1+0x12e8] ;  /* 0x0012e80001867983 */ /* 0x000f220000300a00 */
[C---:B------:R-:W-:Y:S03]  /*26020*/  HMMA.1688.F32.TF32 R220, R144.reuse, R208, R84 ;  /* 0x000000d090dc723c */ /* 0x040fe60000081054 */
[----:B------:R-:W4:Y:S03]  /*26030*/  LDL.LU.64 R176, [R1+0x12d0] ;  /* 0x0012d00001b07983 */ /* 0x000f260000300a00 */
[C---:B------:R-:W-:Y:S01]  /*26040*/  HMMA.1688.F32.TF32 R80, R144.reuse, R204, R80 ;  /* 0x000000cc9050723c */ /* 0x040fe20000081050 */
[----:B------:R-:W4:Y:S04]  /*26050*/  LDL.LU.64 R178, [R1+0x12d8] ;  /* 0x0012d80001b27983 */ /* 0x000f280000300a00 */
[----:B------:R-:W4:Y:S01]  /*26060*/  LDL.LU.64 R168, [R1+0x12c0] ;  /* 0x0012c00001a87983 */ /* 0x000f220000300a00 */
[C---:B------:R-:W-:Y:S03]  /*26070*/  HMMA.1688.F32.TF32 R76, R144.reuse, R200, R76 ;  /* 0x000000c8904c723c */ /* 0x040fe6000008104c */
[----:B------:R-:W4:Y:S03]  /*26080*/  LDL.LU.64 R170, [R1+0x12c8] ;  /* 0x0012c80001aa7983 */ /* 0x000f260000300a00 */
[----:B------:R-:W-:Y:S01]  /*26090*/  HMMA.1688.F32.TF32 R72, R144, R196, R72 ;  /* 0x000000c49048723c */ /* 0x000fe20000081048 */
[----:B------:R-:W-:Y:S04]  /*260a0*/  LDS R144, [R3+UR12] ;  /* 0x0000000c03907984 */ /* 0x000fe80008000800 */
[----:B------:R-:W-:Y:S04]  /*260b0*/  LDS R146, [R3+UR12+0x2000] ;  /* 0x0020000c03927984 */ /* 0x000fe80008000800 */
[----:B------:R-:W-:Y:S04]  /*260c0*/  LDS R145, [R2+UR12] ;  /* 0x0000000c02917984 */ /* 0x000fe80008000800 */
[----:B------:R-:W1:Y:S01]  /*260d0*/  LDS R147, [R2+UR12+0x2000] ;  /* 0x0020000c02937984 */ /* 0x000e620008000800 */
[C---:B---3--:R-:W-:Y:S03]  /*260e0*/  HMMA.1688.F32.TF32 R68, R140.reuse, R188, R68 ;  /* 0x000000bc8c44723c */ /* 0x048fe60000081044 */
[----:B------:R-:W3:Y:S03]  /*260f0*/  LDL.LU.64 R164, [R1+0x1340] ;  /* 0x0013400001a47983 */ /* 0x000ee60000300a00 */
[C---:B------:R-:W-:Y:S01]  /*26100*/  HMMA.1688.F32.TF32 R64, R140.reuse, R192, R64 ;  /* 0x000000c08c40723c */ /* 0x040fe20000081040 */
[----:B------:R-:W3:Y:S04]  /*26110*/  LDL.LU.64 R166, [R1+0x1348] ;  /* 0x0013480001a67983 */ /* 0x000ee80000300a00 */
[----:B------:R-:W3:Y:S01]  /*26120*/  LDL.LU.64 R160, [R1+0x12b0] ;  /* 0x0012b00001a07983 */ /* 0x000ee20000300a00 */
[C---:B------:R-:W-:Y:S03]  /*26130*/  HMMA.1688.F32.TF32 R60, R140.reuse, R216, R60 ;  /* 0x000000d88c3c723c */ /* 0x040fe6000008103c */
[----:B------:R-:W3:Y:S03]  /*26140*/  LDL.LU.64 R162, [R1+0x12b8] ;  /* 0x0012b80001a27983 */ /* 0x000ee60000300a00 */
[C---:B------:R-:W-:Y:S01]  /*26150*/  HMMA.1688.F32.TF32 R56, R140.reuse, R212, R56 ;  /* 0x000000d48c38723c */ /* 0x040fe20000081038 */
[----:B------:R-:W-:Y:S05]  /*26160*/  STL.64 [R1+0x3210], R234 ;  /* 0x003210ea01007387 */ /* 0x000fea0000100a00 */
[C---:B------:R-:W-:Y:S01]  /*26170*/  HMMA.1688.F32.TF32 R52, R140.reuse, R208, R52 ;  /* 0x000000d08c34723c */ /* 0x040fe20000081034 */
[----:B------:R-:W-:Y:S04]  /*26180*/  STL.64 [R1+0x3208], R232 ;  /* 0x003208e801007387 */ /* 0x000fe80000100a00 */
[----:B------:R-:W-:Y:S01]  /*26190*/  STL.64 [R1+0x3220], R230 ;  /* 0x003220e601007387 */ /* 0x000fe20000100a00 */
[C---:B------:R-:W-:Y:S03]  /*261a0*/  HMMA.1688.F32.TF32 R48, R140.reuse, R204, R48 ;  /* 0x000000cc8c30723c */ /* 0x040fe60000081030 */
[----:B------:R-:W-:Y:S03]  /*261b0*/  STL.64 [R1+0x3218], R228 ;  /* 0x003218e401007387 */ /* 0x000fe60000100a00 */
[C---:B------:R-:W-:Y:S01]  /*261c0*/  HMMA.1688.F32.TF32 R84, R140.reuse, R200, R44 ;  /* 0x000000c88c54723c */ /* 0x040fe2000008102c */
[----:B------:R-:W-:Y:S04]  /*261d0*/  STL.64 [R1+0x3230], R226 ;  /* 0x003230e201007387 */ /* 0x000fe80000100a00 */
[----:B------:R-:W-:Y:S01]  /*261e0*/  STL.64 [R1+0x3228], R224 ;  /* 0x003228e001007387 */ /* 0x000fe20000100a00 */
[----:B------:R-:W-:Y:S03]  /*261f0*/  HMMA.1688.F32.TF32 R88, R140, R196, R40 ;  /* 0x000000c48c58723c */ /* 0x000fe60000081028 */
[----:B------:R-:W-:Y:S03]  /*26200*/  STL.64 [R1+0x3240], R222 ;  /* 0x003240de01007387 */ /* 0x000fe60000100a00 */
[C---:B--2---:R-:W-:Y:S01]  /*26210*/  HMMA.1688.F32.TF32 R92, R136.reuse, R188, R36 ;  /* 0x000000bc885c723c */ /* 0x044fe20000081024 */
[----:B------:R-:W-:Y:S04]  /*26220*/  STL.64 [R1+0x3238], R220 ;  /* 0x003238dc01007387 */ /* 0x000fe80000100a00 */
[----:B------:R-:W-:Y:S01]  /*26230*/  STL.64 [R1+0x3250], R82 ;  /* 0x0032505201007387 */ /* 0x000fe20000100a00 */
[C---:B------:R-:W-:Y:S03]  /*26240*/  HMMA.1688.F32.TF32 R96, R136.reuse, R192, R32 ;  /* 0x000000c08860723c */ /* 0x040fe60000081020 */
[----:B------:R-:W-:Y:S03]  /*26250*/  STL.64 [R1+0x3248], R80 ;  /* 0x0032485001007387 */ /* 0x000fe60000100a00 */
[C---:B------:R-:W-:Y:S01]  /*26260*/  HMMA.1688.F32.TF32 R100, R136.reuse, R216, R28 ;  /* 0x000000d88864723c */ /* 0x040fe2000008101c */
[----:B------:R-:W-:Y:S04]  /*26270*/  STL.64 [R1+0x3260], R78 ;  /* 0x0032604e01007387 */ /* 0x000fe80000100a00 */
[----:B------:R-:W-:Y:S01]  /*26280*/  STL.64 [R1+0x3258], R76 ;  /* 0x0032584c01007387 */ /* 0x000fe20000100a00 */
[C---:B------:R-:W-:Y:S03]  /*26290*/  HMMA.1688.F32.TF32 R104, R136.reuse, R212, R24 ;  /* 0x000000d48868723c */ /* 0x040fe60000081018 */
        /* <DEDUP_REMOVED lines=11> */
[----:B------:R-:W-:Y:S03]  /*26350*/  HMMA.1688.F32.TF32 R152, R136, R196, R8 ;  /* 0x000000c48898723c */ /* 0x000fe60000081008 */
        /* <DEDUP_REMOVED lines=25> */
[----:B------:R-:W3:Y:S01]  /*264f0*/  LDS R175, [R2+UR12+0x2080] ;  /* 0x0020800c02af7984 */ /* 0x000ee20008000800 */
[C---:B-1----:R-:W-:Y:S03]  /*26500*/  HMMA.1688.F32.TF32 R148, R144.reuse, R188, R124 ;  /* 0x000000bc9094723c */ /* 0x042fe6000008107c */
[----:B------:R-:W-:Y:S04]  /*26510*/  STL.64 [R1+0x3360], R118 ;  /* 0x0033607601007387 */ /* 0x000fe80000100a00 */
[----:B------:R-:W-:Y:S04]  /*26520*/  STL.64 [R1+0x3358], R116 ;  /* 0x0033587401007387 */ /* 0x000fe80000100a00 */
[----:B------:R-:W-:Y:S04]  /*26530*/  STL.64 [R1+0x3370], R154 ;  /* 0x0033709a01007387 */ /* 0x000fe80000100a00 */
[----:B------:R-:W-:Y:S04]  /*26540*/  STL.64 [R1+0x3368], R152 ;  /* 0x0033689801007387 */ /* 0x000fe80000100a00 */
[----:B------:R-:W2:Y:S04]  /*26550*/  LDL.LU.64 R12, [R1+0x12a0] ;  /* 0x0012a000010c7983 */ /* 0x000ea80000300a00 */
[----:B------:R-:W2:Y:S04]  /*26560*/  LDL.LU.64 R14, [R1+0x12a8] ;  /* 0x0012a800010e7983 */ /* 0x000ea80000300a00 */
[----:B------:R-:W-:Y:S04]  /*26570*/  STL.64 [R1+0x3380], R150 ;  /* 0x0033809601007387 */ /* 0x000fe80000100a00 */
[----:B------:R-:W-:Y:S04]  /*26580*/  STL.64 [R1+0x3378], R148 ;  /* 0x0033789401007387 */ /* 0x000fe80000100a00 */
[----:B------:R-:W2:Y:S04]  /*26590*/  LDL.LU.64 R8, [R1+0x1290] ;  /* 0x0012900001087983 */ /* 0x000ea80000300a00 */
[----:B------:R-:W2:Y:S01]  /*265a0*/  LDL.LU.64 R10, [R1+0x1298] ;  /* 0x00129800010a7983 */ /* 0x000ea20000300a00 */
[C---:B------:R-:W-:Y:S03]  /*265b0*/  HMMA.1688.F32.TF32 R120, R144.reuse, R192, R120 ;  /* 0x000000c09078723c */ /* 0x040fe60000081078 */
[----:B------:R-:W-:Y:S03]  /*265c0*/  LDS R36, [R3+UR12+0x100] ;  /* 0x0001000c03247984 */ /* 0x000fe60008000800 */
[C---:B----4-:R-:W-:Y:S01]  /*265d0*/  HMMA.1688.F32.TF32 R124, R144.reuse, R216, R4 ;  /* 0x000000d8907c723c */ /* 0x050fe20000081004 */
[----:B------:R-:W-:Y:S04]  /*265e0*/  LDS R38, [R3+UR12+0x2100] ;  /* 0x0021000c03267984 */ /* 0x000fe80008000800 */
[----:B------:R-:W-:Y:S01]  /*265f0*/  LDS R37, [R2+UR12+0x100] ;  /* 0x0001000c02257984 */ /* 0x000fe20008000800 */
[C---:B------:R-:W-:Y:S03]  /*26600*/  HMMA.1688.F32.TF32 R128, R144.reuse, R212, R128 ;  /* 0x000000d49080723c */ /* 0x040fe60000081080 */
[----:B------:R-:W1:Y:S04]  /*26610*/  LDS R39, [R2+UR12+0x2100] ;  /* 0x0021000c02277984 */ /* 0x000e680008000800 */
[----:B------:R-:W-:Y:S04]  /*26620*/  LDS R156, [R3+UR12+0x180] ;  /* 0x0001800c039c7984 */ /* 0x000fe80008000800 */
[----:B------:R-:W-:Y:S04]  /*26630*/  STL.64 [R1+0x3390], R122 ;  /* 0x0033907a01007387 */ /* 0x000fe80000100a00 */
[----:B------:R-:W-:Y:S04]  /*26640*/  STL.64 [R1+0x3388], R120 ;  /* 0x0033887801007387 */ /* 0x000fe80000100a00 */
[----:B------:R-:W4:Y:S04]  /*26650*/  LDL.LU.64 R4, [R1+0x1280] ;  /* 0x0012800001047983 */ /* 0x000f280000300a00 */
[----:B------:R-:W4:Y:S01]  /*26660*/  LDL.LU.64 R6, [R1+0x1288] ;  /* 0x0012880001067983 */ /* 0x000f220000300a00 */
[C---:B------:R-:W-:Y:S03]  /*26670*/  HMMA.1688.F32.TF32 R132, R144.reuse, R208, R132 ;  /* 0x000000d09084723c */ /* 0x040fe60000081084 */
[----:B------:R-:W-:Y:S03]  /*26680*/  LDS R158, [R3+UR12+0x2180] ;  /* 0x0021800c039e7984 */ /* 0x000fe60008000800 */
[C---:B------:R-:W-:Y:S01]  /*26690*/  HMMA.1688.F32.TF32 R136, R144.reuse, R204, R176 ;  /* 0x000000cc9088723c */ /* 0x040fe200000810b0 */
[----:B------:R-:W-:Y:S04]  /*266a0*/  LDS R157, [R2+UR12+0x180] ;  /* 0x0001800c029d7984 */ /* 0x000fe80008000800 */
[----:B------:R-:W1:Y:S01]  /*266b0*/  LDS R159, [R2+UR12+0x2180] ;  /* 0x0021800c029f7984 */ /* 0x000e620008000800 */
[----:B------:R-:W-:Y:S03]  /*266c0*/  HMMA.1688.F32.TF32 R140, R144, R200, R168 ;  /* 0x000000c8908c723c */ /* 0x000fe600000810a8 */
[----:B------:R-:W-:Y:S04]  /*266d0*/  STL.64 [R1+0x33a0], R126 ;  /* 0x0033a07e01007387 */ /* 0x000fe80000100a00 */
[----:B------:R-:W-:Y:S01]  /*266e0*/  STL.64 [R1+0x3398], R124 ;  /* 0x0033987c01007387 */ /* 0x000fe20000100a00 */
[C---:B---3--:R-:W-:Y:S03]  /*266f0*/  HMMA.1688.F32.TF32 R248, R172.reuse, R188, R160 ;  /* 0x000000bcacf8723c */ /* 0x048fe600000810a0 */
        /* <DEDUP_REMOVED lines=8> */
[----:B------:R-:W-:Y:S04]  /*26780*/  STL [R1+0x31d8], R248 ;  /* 0x0031d8f801007387 */ /* 0x000fe80000100800 */
[----:B------:R-:W-:Y:S04]  /*26790*/  STL [R1+0x31d4], R249 ;  /* 0x0031d4f901007387 */ /* 0x000fe80000100800 */
[----:B------:R-:W-:Y:S04]  /*267a0*/  STL [R1+0x31d0], R250 ;  /* 0x0031d0fa01007387 */ /* 0x000fe80000100800 */
[----:B------:R-:W-:Y:S04]  /*267b0*/  STL [R1+0x31cc], R251 ;  /* 0x0031ccfb01007387 */ /* 0x000fe80000100800 */
[----:B------:R-:W-:Y:S04]  /*267c0*/  LDS R160, [R3+UR12+0x280] ;  /* 0x0002800c03a07984 */ /* 0x000fe80008000800 */
[----:B------:R-:W-:Y:S04]  /*267d0*/  LDS R162, [R3+UR12+0x2280] ;  /* 0x0022800c03a27984 */ /* 0x000fe80008000800 */
[----:B------:R-:W-:Y:S04]  /*267e0*/  LDS R161, [R2+UR12+0x280] ;  /* 0x0002800c02a17984 */ /* 0x000fe80008000800 */
[----:B------:R-:W-:Y:S01]  /*267f0*/  LDS R163, [R2+UR12+0x2280] ;  /* 0x0022800c02a37984 */ /* 0x000fe20008000800 */
[C---:B--2---:R-:W-:Y:S03]  /*26800*/  HMMA.1688.F32.TF32 R244, R172.reuse, R192, R12 ;  /* 0x000000c0acf4723c */ /* 0x044fe6000008100c */
[----:B------:R-:W-:Y:S04]  /*26810*/  LDS R168, [R3+UR12+0x380] ;  /* 0x0003800c03a87984 */ /* 0x000fe80008000800 */
[----:B------:R-:W-:Y:S01]  /*26820*/  LDS R170, [R3+UR12+0x2380] ;  /* 0x0023800c03aa7984 */ /* 0x000fe20008000800 */
[C---:B------:R-:W-:Y:S03]  /*26830*/  HMMA.1688.F32.TF32 R240, R172.reuse, R216, R8 ;  /* 0x000000d8acf0723c */ /* 0x040fe60000081008 */
[----:B------:R-:W-:Y:S04]  /*26840*/  LDS R169, [R2+UR12+0x380] ;  /* 0x0003800c02a97984 */ /* 0x000fe80008000800 */
[----:B------:R-:W-:Y:S08]  /*26850*/  LDS R171, [R2+UR12+0x2380] ;  /* 0x0023800c02ab7984 */ /* 0x000ff00008000800 */
[----:B------:R-:W-:Y:S04]  /*26860*/  STL [R1+0x31e4], R244 ;  /* 0x0031e4f401007387 */ /* 0x000fe80000100800 */
[----:B------:R-:W-:Y:S04]  /*26870*/  STL [R1+0x31e0], R245 ;  /* 0x0031e0f501007387 */ /* 0x000fe80000100800 */
[----:B------:R-:W-:Y:S04]  /*26880*/  STL [R1+0x31dc], R246 ;  /* 0x0031dcf601007387 */ /* 0x000fe80000100800 */
[----:B------:R-:W-:Y:S04]  /*26890*/  STL [R1+0x31c8], R247 ;  /* 0x0031c8f701007387 */ /* 0x000fe80000100800 */
[----:B------:R-:W-:Y:S04]  /*268a0*/  STL [R1+0x31ec], R240 ;  /* 0x0031ecf001007387 */ /* 0x000fe80000100800 */
[----:B------:R-:W-:Y:S04]  /*268b0*/  STL [R1+0x31e8], R241 ;  /* 0x0031e8f101007387 */ /* 0x000fe80000100800 */
[----:B------:R2:W-:Y:S04]  /*268c0*/  STL [R1+0x31c4], R242 ;  /* 0x0031c4f201007387 */ /* 0x0005e80000100800 */
[----:B------:R3:W-:Y:S04]  /*268d0*/  STL [R1+0x31c0], R243 ;  /* 0x0031c0f301007387 */ /* 0x0007e80000100800 */
[----:B------:R-:W2:Y:S04]  /*268e0*/  LDL.LU.64 R56, [R1+0x1270] ;  /* 0x0012700001387983 */ /* 0x000ea80000300a00 */
[----:B------:R-:W2:Y:S04]  /*268f0*/  LDL.LU.64 R58, [R1+0x1278] ;  /* 0x00127800013a7983 */ /* 0x000ea80000300a00 */
[----:B------:R-:W3:Y:S04]  /*26900*/  LDL.LU.64 R68, [R1+0x1260] ;  /* 0x0012600001447983 */ /* 0x000ee80000300a00 */
[----:B------:R-:W3:Y:S04]  /*26910*/  LDL.LU.64 R70, [R1+0x1268] ;  /* 0x0012680001467983 */ /* 0x000ee80000300a00 */
[----:B------:R-:W3:Y:S04]  /*26920*/  LDL.LU.64 R52, [R1+0x1250] ;  /* 0x0012500001347983 */ /* 0x000ee80000300a00 */
[----:B------:R-:W3:Y:S04]  /*26930*/  LDL.LU.64 R54, [R1+0x1258] ;  /* 0x0012580001367983 */ /* 0x000ee80000300a00 */
[----:B------:R-:W3:Y:S04]  /*26940*/  LDL.LU.64 R48, [R1+0x1330] ;  /* 0x0013300001307983 */ /* 0x000ee80000300a00 */
[----:B------:R-:W3:Y:S04]  /*26950*/  LDL.LU.64 R50, [R1+0x1338] ;  /* 0x0013380001327983 */ /* 0x000ee80000300a00 */
[----:B------:R-:W1:Y:S04]  /*26960*/  LDL.LU.64 R8, [R1+0x1240] ;  /* 0x0012400001087983 */ /* 0x000e680000300a00 */
[----:B------:R-:W1:Y:S04]  /*26970*/  LDL.LU.64 R10, [R1+0x1248] ;  /* 0x00124800010a7983 */ /* 0x000e680000300a00 */
        /* <DEDUP_REMOVED lines=9> */
[----:B------:R-:W3:Y:S01]  /*26a10*/  LDL.LU.64 R30, [R1+0x11f8] ;  /* 0x0011f800011e7983 */ /* 0x000ee20000300a00 */
[C---:B----4-:R-:W-:Y:S03]  /*26a20*/  HMMA.1688.F32.TF32 R236, R172.reuse, R212, R4 ;  /* 0x000000d4acec723c */ /* 0x050fe60000081004 */
        /* <DEDUP_REMOVED lines=10> */
[----:B------:R-:W-:Y:S04]  /*26ad0*/  STL [R1+0x31f8], R236 ;  /* 0x0031f8ec01007387 */ /* 0x000fe80000100800 */
[----:B------:R-:W-:Y:S04]  /*26ae0*/  STL [R1+0x31f4], R237 ;  /* 0x0031f4ed01007387 */ /* 0x000fe80000100800 */
[----:B------:R-:W-:Y:S04]  /*26af0*/  STL [R1+0x31f0], R238 ;  /* 0x0031f0ee01007387 */ /* 0x000fe80000100800 */
[----:B------:R4:W-:Y:S04]  /*26b00*/  STL [R1+0x31bc], R239 ;  /* 0x0031bcef01007387 */ /* 0x0009e80000100800 */
[----:B------:R-:W4:Y:S04]  /*26b10*/  LDL.LU.64 R60, [R1+0x1190] ;  /* 0x00119000013c7983 */ /* 0x000f280000300a00 */
[----:B------:R-:W4:Y:S01]  /*26b20*/  LDL.LU.64 R62, [R1+0x1198] ;  /* 0x00119800013e7983 */ /* 0x000f220000300a00 */
[C---:B--2---:R-:W-:Y:S03]  /*26b30*/  HMMA.1688.F32.TF32 R184, R172.reuse, R208, R56 ;  /* 0x000000d0acb8723c */ /* 0x044fe60000081038 */
[----:B------:R-:W2:Y:S04]  /*26b40*/  LDL.LU.64 R56, [R1+0x1180] ;  /* 0x0011800001387983 */ /* 0x000ea80000300a00 */
[----:B------:R-:W2:Y:S01]  /*26b50*/  LDL.LU.64 R58, [R1+0x1188] ;  /* 0x00118800013a7983 */ /* 0x000ea20000300a00 */
[----:B---3--:R-:W-:-:S15]  /*26b60*/  HMMA.1688.F32.TF32 R176, R172, R200, R52 ;  /* 0x000000c8acb0723c */ /* 0x008fde0000081034 */
[----:B------:R-:W-:Y:S04]  /*26b70*/  STL [R1+0x3204], R184 ;  /* 0x003204b801007387 */ /* 0x000fe80000100800 */
[----:B------:R-:W-:Y:S04]  /*26b80*/  STL [R1+0x3200], R185 ;  /* 0x003200b901007387 */ /* 0x000fe80000100800 */
[----:B------:R-:W-:Y:S04]  /*26b90*/  STL [R1+0x31fc], R186 ;  /* 0x0031fcba01007387 */ /* 0x000fe80000100800 */
[----:B------:R3:W-:Y:S04]  /*26ba0*/  STL [R1+0x31b8], R187 ;  /* 0x0031b8bb01007387 */ /* 0x0007e80000100800 */
[----:B------:R-:W2:Y:S04]  /*26bb0*/  LDL.LU.64 R52, [R1+0x1170] ;  /* 0x0011700001347983 */ /* 0x000ea80000300a00 */
[----:B------:R-:W2:Y:S01]  /*26bc0*/  LDL.LU.64 R54, [R1+0x1178] ;  /* 0x0011780001367983 */ /* 0x000ea20000300a00 */
[C---:B------:R-:W-:Y:S06]  /*26bd0*/  HMMA.1688.F32.TF32 R180, R172.reuse, R204, R68 ;  /* 0x000000ccacb4723c */ /* 0x040fec0000081044 */
[----:B------:R-:W-:Y:S01]  /*26be0*/  HMMA.1688.F32.TF32 R172, R172, R196, R48 ;  /* 0x000000c4acac723c */ /* 0x000fe20000081030 */
[----:B------:R-:W2:Y:S04]  /*26bf0*/  LDL.LU.64 R48, [R1+0x1160] ;  /* 0x0011600001307983 */ /* 0x000ea80000300a00 */
[----:B------:R-:W2:Y:S01]  /*26c00*/  LDL.LU.64 R50, [R1+0x1168] ;  /* 0x0011680001327983 */ /* 0x000ea20000300a00 */
[C---:B-1----:R-:W-:Y:S06]  /*26c10*/  HMMA.1688.F32.TF32 R8, R36.reuse, R188, R8 ;  /* 0x000000bc2408723c */ /* 0x042fec0000081008 */
[C---:B------:R-:W-:Y:S06]  /*26c20*/  HMMA.1688.F32.TF32 R12, R36.reuse, R192, R12 ;  /* 0x000000c0240c723c */ /* 0x040fec000008100c */
[C---:B------:R-:W-:Y:S06]  /*26c30*/  HMMA.1688.F32.TF32 R16, R36.reuse, R216, R16 ;  /* 0x000000d82410723c */ /* 0x040fec0000081010 */
[C---:B------:R-:W-:Y:S06]  /*26c40*/  HMMA.1688.F32.TF32 R20, R36.reuse, R212, R20 ;  /* 0x000000d42414723c */ /* 0x040fec0000081014 */
[C---:B------:R-:W-:Y:S06]  /*26c50*/  HMMA.1688.F32.TF32 R24, R36.reuse, R208, R24 ;  /* 0x000000d02418723c */ /* 0x040fec0000081018 */
[C---:B------:R-:W-:Y:S06]  /*26c60*/  HMMA.1688.F32.TF32 R28, R36.reuse, R204, R28 ;  /* 0x000000cc241c723c */ /* 0x040fec000008101c */
[C---:B----4-:R-:W-:Y:S06]  /*26c70*/  HMMA.1688.F32.TF32 R32, R36.reuse, R200, R32 ;  /* 0x000000c82420723c */ /* 0x050fec0000081020 */
[----:B------:R-:W-:Y:S06]  /*26c80*/  HMMA.1688.F32.TF32 R36, R36, R196, R40 ;  /* 0x000000c42424723c */ /* 0x000fec0000081028 */
[C---:B------:R-:W-:Y:S01]  /*26c90*/  HMMA.1688.F32.TF32 R40, R156.reuse, R188, R4 ;  /* 0x000000bc9c28723c */ /* 0x040fe20000081004 */
[----:B------:R-:W4:Y:S04]  /*26ca0*/  LDL.LU.64 R4, [R1+0x1150] ;  /* 0x0011500001047983 */ /* 0x000f280000300a00 */
[----:B------:R-:W4:Y:S01]  /*26cb0*/  LDL.LU.64 R6, [R1+0x1158] ;  /* 0x0011580001067983 */ /* 0x000f220000300a00 */
[----:B------:R-:W-:-:S15]  /*26cc0*/  HMMA.1688.F32.TF32 R64, R156, R216, R64 ;  /* 0x000000d89c40723c */ /* 0x000fde0000081040 */
[----:B------:R-:W-:-:S09]  /*26cd0*/  NOP ;  /* 0x0000000000007918 */ /* 0x000fd20000000000 */
[----:B------:R-:W-:Y:S02]  /*26ce0*/  IMAD.MOV.U32 R242, RZ, RZ, R64 ;  /* 0x000000fffff27224 */ /* 0x000fe400078e0040 */
[----:B------:R-:W-:Y:S02]  /*26cf0*/  IMAD.MOV.U32 R243, RZ, RZ, R65 ;  /* 0x000000fffff37224 */ /* 0x000fe400078e0041 */
[----:B------:R-:W-:Y:S01]  /*26d00*/  IMAD.MOV.U32 R239, RZ, RZ, R66 ;  /* 0x000000ffffef7224 */ /* 0x000fe200078e0042 */
[----:B------:R-:W4:Y:S01]  /*26d10*/  LDL.LU.64 R64, [R1+0x1140] ;  /* 0x0011400001407983 */ /* 0x000f220000300a00 */
[----:B---3--:R-:W-:-:S03]  /*26d20*/  IMAD.MOV.U32 R187, RZ, RZ, R67 ;  /* 0x000000ffffbb7224 */ /* 0x008fc600078e0043 */
[----:B------:R-:W3:Y:S01]  /*26d30*/  LDL.LU.64 R66, [R1+0x1148] ;  /* 0x0011480001427983 */ /* 0x000ee20000300a00 */
[----:B--2---:R-:W-:-:S15]  /*26d40*/  HMMA.1688.F32.TF32 R56, R156, R208, R56 ;  /* 0x000000d09c38723c */ /* 0x004fde0000081038 */
[----:B------:R-:W-:-:S09]  /*26d50*/  NOP ;  /* 0x0000000000007918 */ /* 0x000fd20000000000 */
[----:B------:R-:W-:Y:S02]  /*26d60*/  IMAD.MOV.U32 R244, RZ, RZ, R56 ;  /* 0x000000fffff47224 */ /* 0x000fe400078e0038 */
[----:B------:R-:W-:Y:S02]  /*26d70*/  IMAD.MOV.U32 R245, RZ, RZ, R57 ;  /* 0x000000fffff57224 */ /* 0x000fe400078e0039 */
[----:B------:R-:W-:Y:S01]  /*26d80*/  IMAD.MOV.U32 R246, RZ, RZ, R58 ;  /* 0x000000fffff67224 */ /* 0x000fe200078e003a */
[----:B------:R-:W2:Y:S01]  /*26d90*/  LDL.LU.64 R56, [R1+0x1130] ;  /* 0x0011300001387983 */ /* 0x000ea20000300a00 */
[----:B------:R-:W-:-:S03]  /*26da0*/  IMAD.MOV.U32 R248, RZ, RZ, R59 ;  /* 0x000000fffff87224 */ /* 0x000fc600078e003b */
[----:B------:R-:W2:Y:S01]  /*26db0*/  LDL.LU.64 R58, [R1+0x1138] ;  /* 0x00113800013a7983 */ /* 0x000ea20000300a00 */
[C---:B------:R-:W-:Y:S06]  /*26dc0*/  HMMA.1688.F32.TF32 R52, R156.reuse, R204, R52 ;  /* 0x000000cc9c34723c */ /* 0x040fec0000081034 */
[----:B------:R-:W-:-:S15]  /*26dd0*/  HMMA.1688.F32.TF32 R48, R156, R200, R48 ;  /* 0x000000c89c30723c */ /* 0x000fde0000081030 */
[----:B------:R-:W-:-:S03]  /*26de0*/  NOP ;  /* 0x0000000000007918 */ /* 0x000fc60000000000 */
[----:B------:R-:W-:Y:S02]  /*26df0*/  IMAD.MOV.U32 R237, RZ, RZ, R52 ;  /* 0x000000ffffed7224 */ /* 0x000fe400078e0034 */
[----:B------:R-:W-:Y:S02]  /*26e00*/  IMAD.MOV.U32 R238, RZ, RZ, R53 ;  /* 0x000000ffffee7224 */ /* 0x000fe400078e0035 */
[----:B------:R-:W-:Y:S01]  /*26e10*/  IMAD.MOV.U32 R240, RZ, RZ, R54 ;  /* 0x000000fffff07224 */ /* 0x000fe200078e0036 */
[----:B------:R-:W2:Y:S01]  /*26e20*/  LDL.LU.64 R52, [R1+0x1120] ;  /* 0x0011200001347983 */ /* 0x000ea20000300a00 */
[----:B------:R-:W-:-:S03]  /*26e30*/  IMAD.MOV.U32 R241, RZ, RZ, R55 ;  /* 0x000000fffff17224 */ /* 0x000fc600078e0037 */
[----:B------:R-:W2:Y:S01]  /*26e40*/  LDL.LU.64 R54, [R1+0x1128] ;  /* 0x0011280001367983 */ /* 0x000ea20000300a00 */
[----:B------:R-:W-:Y:S01]  /*26e50*/  IMAD.MOV.U32 R184, RZ, RZ, R48 ;  /* 0x000000ffffb87224 */ /* 0x000fe200078e0030 */
[----:B------:R-:W-:Y:S01]  /*26e60*/  MOV R185, R49 ;  /* 0x0000003100b97202 */ /* 0x000fe20000000f00 */
[----:B------:R-:W-:Y:S02]  /*26e70*/  IMAD.MOV.U32 R186, RZ, RZ, R50 ;  /* 0x000000ffffba7224 */ /* 0x000fe400078e0032 */
[----:B------:R-:W-:Y:S01]  /*26e80*/  IMAD.MOV.U32 R236, RZ, RZ, R51 ;  /* 0x000000ffffec7224 */ /* 0x000fe200078e0033 */
[----:B----4-:R-:W-:-:S15]  /*26e90*/  HMMA.1688.F32.TF32 R4, R156, R196, R4 ;  /* 0x000000c49c04723c */ /* 0x010fde0000081004 */
[----:B------:R-:W-:-:S08]  /*26ea0*/  NOP ;  /* 0x0000000000007918 */ /* 0x000fd00000000000 */
[----:B------:R1:W-:Y:S04]  /*26eb0*/  STL.64 [R1+0xf0], R4 ;  /* 0x0000f00401007387 */ /* 0x0003e80000100a00 */
[----:B------:R4:W-:Y:S04]  /*26ec0*/  STL.64 [R1+0xf8], R6 ;  /* 0x0000f80601007387 */ /* 0x0009e80000100a00 */
[----:B------:R-:W2:Y:S04]  /*26ed0*/  LDL.LU.64 R48, [R1+0x1110] ;  /* 0x0011100001307983 */ /* 0x000ea80000300a00 */
[----:B------:R-:W2:Y:S04]  /*26ee0*/  LDL.LU.64 R50, [R1+0x1118] ;  /* 0x0011180001327983 */ /* 0x000ea80000300a00 */
[----:B-1----:R-:W2:Y:S04]  /*26ef0*/  LDL.LU.64 R4, [R1+0x1100] ;  /* 0x0011000001047983 */ /* 0x002ea80000300a00 */
[----:B----4-:R-:W4:Y:S01]  /*26f00*/  LDL.LU.64 R6, [R1+0x1108] ;  /* 0x0011080001067983 */ /* 0x010f220000300a00 */
[C---:B------:R-:W-:Y:S06]  /*26f10*/  HMMA.1688.F32.TF32 R44, R156.reuse, R192, R44 ;  /* 0x000000c09c2c723c */ /* 0x040fec000008102c */
[----:B------:R-:W-:Y:S01]  /*26f20*/  HMMA.1688.F32.TF32 R60, R156, R212, R60 ;  /* 0x000000d49c3c723c */ /* 0x000fe2000008103c */
[----:B------:R-:W-:Y:S04]  /*26f30*/  LDS R156, [R3+UR12+0x200] ;  /* 0x0002000c039c7984 */ /* 0x000fe80008000800 */
[----:B------:R-:W-:Y:S04]  /*26f40*/  LDS R158, [R3+UR12+0x2200] ;  /* 0x0022000c039e7984 */ /* 0x000fe80008000800 */
[----:B------:R-:W-:Y:S04]  /*26f50*/  LDS R157, [R2+UR12+0x200] ;  /* 0x0002000c029d7984 */ /* 0x000fe80008000800 */
[----:B------:R-:W3:Y:S11]  /*26f60*/  LDS R159, [R2+UR12+0x2200] ;  /* 0x0022000c029f7984 */ /* 0x000ef60008000800 */
[----:B------:R-:W-:Y:S01]  /*26f70*/  IMAD.MOV.U32 R249, RZ, RZ, R60 ;  /* 0x000000fffff97224 */ /* 0x000fe200078e003c */
[----:B------:R-:W-:Y:S01]  /*26f80*/  MOV R251, R62 ;  /* 0x0000003e00fb7202 */ /* 0x000fe20000000f00 */
[----:B------:R-:W-:-:S02]  /*26f90*/  IMAD.MOV.U32 R250, RZ, RZ, R61 ;  /* 0x000000fffffa7224 */ /* 0x000fc400078e003d */
[----:B------:R-:W-:Y:S01]  /*26fa0*/  IMAD.MOV.U32 R247, RZ, RZ, R63 ;  /* 0x000000fffff77224 */ /* 0x000fe200078e003f */
[----:B------:R-:W4:Y:S04]  /*26fb0*/  LDL.LU.64 R60, [R1+0x10f0] ;  /* 0x0010f000013c7983 */ /* 0x000f280000300a00 */
[----:B------:R-:W4:Y:S04]  /*26fc0*/  LDL.LU.64 R62, [R1+0x10f8] ;  /* 0x0010f800013e7983 */ /* 0x000f280000300a00 */
[----:B------:R-:W4:Y:S04]  /*26fd0*/  LDL.LU.64 R76, [R1+0x10e0] ;  /* 0x0010e000014c7983 */ /* 0x000f280000300a00 */
[----:B------:R-:W4:Y:S01]  /*26fe0*/  LDL.LU.64 R78, [R1+0x10e8] ;  /* 0x0010e800014e7983 */ /* 0x000f220000300a00 */
[----:B---3--:R-:W-:-:S15]  /*26ff0*/  HMMA.1688.F32.TF32 R64, R156, R188, R64 ;  /* 0x000000bc9c40723c */ /* 0x008fde0000081040 */
[----:B------:R-:W-:-:S08]  /*27000*/  NOP ;  /* 0x0000000000007918 */ /* 0x000fd00000000000 */
[----:B------:R-:W-:Y:S04]  /*27010*/  STL.64 [R1+0x130], R64 ;  /* 0x0001304001007387 */ /* 0x000fe80000100a00 */
[----:B------:R-:W-:Y:S04]  /*27020*/  STL.64 [R1+0x138], R66 ;  /* 0x0001384201007387 */ /* 0x000fe80000100a00 */
[----:B------:R-:W3:Y:S04]  /*27030*/  LDL.LU.64 R72, [R1+0x10d0] ;  /* 0x0010d00001487983 */ /* 0x000ee80000300a00 */
[----:B------:R-:W3:Y:S01]  /*27040*/  LDL.LU.64 R74, [R1+0x10d8] ;  /* 0x0010d800014a7983 */ /* 0x000ee20000300a00 */
[----:B--2---:R-:W-:-:S15]  /*27050*/  HMMA.1688.F32.TF32 R56, R156, R192, R56 ;  /* 0x000000c09c38723c */ /* 0x004fde0000081038 */
[----:B------:R-:W-:-:S08]  /*27060*/  NOP ;  /* 0x0000000000007918 */ /* 0x000fd00000000000 */
[----:B------:R1:W-:Y:S04]  /*27070*/  STL.64 [R1+0x150], R56 ;  /* 0x0001503801007387 */ /* 0x0003e80000100a00 */
[----:B------:R2:W-:Y:S04]  /*27080*/  STL.64 [R1+0x158], R58 ;  /* 0x0001583a01007387 */ /* 0x0005e80000100a00 */
[----:B-1----:R-:W3:Y:S04]  /*27090*/  LDL.LU.64 R56, [R1+0x10c0] ;  /* 0x0010c00001387983 */ /* 0x002ee80000300a00 */
[----:B--2---:R-:W2:Y:S01]  /*270a0*/  LDL.LU.64 R58, [R1+0x10c8] ;  /* 0x0010c800013a7983 */ /* 0x004ea20000300a00 */
[----:B------:R-:W-:Y:S03]  /*270b0*/  HMMA.1688.F32.TF32 R64, R156, R216, R52 ;  /* 0x000000d89c40723c */ /* 0x000fe60000081034 */
[----:B------:R-:W2:Y:S04]  /*270c0*/  LDL.LU.64 R52, [R1+0x10b0] ;  /* 0x0010b00001347983 */ /* 0x000ea80000300a00 */
[----:B------:R-:W2:-:S15]  /*270d0*/  LDL.LU.64 R54, [R1+0x10b8] ;  /* 0x0010b80001367983 */ /* 0x000e9e0000300a00 */
[----:B------:R-:W-:-:S01]  /*270e0*/  NOP ;  /* 0x0000000000007918 */ /* 0x000fc20000000000 */
[----:B------:R-:W-:Y:S04]  /*270f0*/  STL.64 [R1+0x170], R64 ;  /* 0x0001704001007387 */ /* 0x000fe80000100a00 */
[----:B------:R1:W-:Y:S02]  /*27100*/  STL.64 [R1+0x178], R66 ;  /* 0x0001784201007387 */ /* 0x0003e40000100a00 */
[----:B-1----:R-:W-:Y:S02]  /*27110*/  HMMA.1688.F32.TF32 R64, R156, R212, R48 ;  /* 0x000000d49c40723c */ /* 0x002fe40000081030 */
[----:B------:R-:W2:Y:S04]  /*27120*/  LDL.LU.64 R48, [R1+0x10a0] ;  /* 0x0010a00001307983 */ /* 0x000ea80000300a00 */
[----:B------:R-:W2:-:S15]  /*27130*/  LDL.LU.64 R50, [R1+0x10a8] ;  /* 0x0010a80001327983 */ /* 0x000e9e0000300a00 */
[----:B------:R-:W-:-:S02]  /*27140*/  NOP ;  /* 0x0000000000007918 */ /* 0x000fc40000000000 */
[----:B------:R-:W-:Y:S04]  /*27150*/  STL.64 [R1+0x180], R64 ;  /* 0x0001804001007387 */ /* 0x000fe80000100a00 */
[----:B------:R4:W-:Y:S02]  /*27160*/  STL.64 [R1+0x188], R66 ;  /* 0x0001884201007387 */ /* 0x0009e40000100a00 */
[C---:B----4-:R-:W-:Y:S02]  /*27170*/  HMMA.1688.F32.TF32 R64, R156.reuse, R208, R4 ;  /* 0x000000d09c40723c */ /* 0x050fe40000081004 */
[----:B------:R-:W4:Y:S04]  /*27180*/  LDL.LU.64 R4, [R1+0x1090] ;  /* 0x0010900001047983 */ /* 0x000f280000300a00 */
[----:B------:R-:W4:Y:S01]  /*27190*/  LDL.LU.64 R6, [R1+0x1098] ;  /* 0x0010980001067983 */ /* 0x000f220000300a00 */
[C---:B------:R-:W-:Y:S06]  /*271a0*/  HMMA.1688.F32.TF32 R60, R156.reuse, R204, R60 ;  /* 0x000000cc9c3c723c */ /* 0x040fec000008103c */
[C---:B------:R-:W-:Y:S10]  /*271b0*/  HMMA.1688.F32.TF32 R80, R156.reuse, R200, R76 ;  /* 0x000000c89c50723c */ /* 0x040ff4000008104c */
[----:B------:R1:W-:Y:S04]  /*271c0*/  STL.64 [R1+0x190], R64 ;  /* 0x0001904001007387 */ /* 0x0003e80000100a00 */
[----:B------:R1:W-:Y:S04]  /*271d0*/  STL.64 [R1+0x198], R66 ;  /* 0x0001984201007387 */ /* 0x0003e80000100a00 */
[----:B------:R-:W4:Y:S04]  /*271e0*/  LDL.LU.64 R68, [R1+0x1080] ;  /* 0x0010800001447983 */ /* 0x000f280000300a00 */
[----:B------:R-:W4:Y:S04]  /*271f0*/  LDL.LU.64 R70, [R1+0x1088] ;  /* 0x0010880001467983 */ /* 0x000f280000300a00 */
[----:B------:R1:W-:Y:S04]  /*27200*/  STL.64 [R1+0x1b0], R60 ;  /* 0x0001b03c01007387 */ /* 0x0003e80000100a00 */
[----:B------:R3:W-:Y:S04]  /*27210*/  STL.64 [R1+0x1b8], R62 ;  /* 0x0001b83e01007387 */ /* 0x0007e80000100a00 */
[----:B-1----:R-:W4:Y:S04]  /*27220*/  LDL.LU.64 R64, [R1+0x1070] ;  /* 0x0010700001407983 */ /* 0x002f280000300a00 */
[----:B------:R-:W4:Y:S04]  /*27230*/  LDL.LU.64 R66, [R1+0x1078] ;  /* 0x0010780001427983 */ /* 0x000f280000300a00 */
[----:B------:R-:W4:Y:S04]  /*27240*/  LDL.LU.64 R60, [R1+0x1060] ;  /* 0x00106000013c7983 */ /* 0x000f280000300a00 */
[----:B---3--:R-:W3:Y:S01]  /*27250*/  LDL.LU.64 R62, [R1+0x1068] ;  /* 0x00106800013e7983 */ /* 0x008ee20000300a00 */
[-C--:B------:R-:W-:Y:S03]  /*27260*/  HMMA.1688.F32.TF32 R76, R156, R196.reuse, R72 ;  /* 0x000000c49c4c723c */ /* 0x080fe60000081048 */
[----:B------:R-:W-:Y:S04]  /*27270*/  STL.64 [R1+0x1f0], R80 ;  /* 0x0001f05001007387 */ /* 0x000fe80000100a00 */
[----:B------:R-:W-:Y:S01]  /*27280*/  STL.64 [R1+0x1f8], R82 ;  /* 0x0001f85201007387 */ /* 0x000fe20000100a00 */
[----:B------:R-:W-:Y:S03]  /*27290*/  HMMA.1688.F32.TF32 R144, R144, R196, R164 ;  /* 0x000000c49090723c */ /* 0x000fe600000810a4 */
        /* <DEDUP_REMOVED lines=8> */
[C---:B--2---:R-:W-:Y:S03]  /*27320*/  HMMA.1688.F32.TF32 R72, R160.reuse, R188, R56 ;  /* 0x000000bca048723c */ /* 0x044fe60000081038 */
[----:B------:R-:W2:Y:S04]  /*27330*/  LDL.LU.64 R56, [R1+0x1050] ;  /* 0x0010500001387983 */ /* 0x000ea80000300a00 */
[----:B------:R-:W-:Y:S04]  /*27340*/  STL.64 [R1+0x1e0], R76 ;  /* 0x0001e04c01007387 */ /* 0x000fe80000100a00 */
[----:B------:R-:W-:Y:S04]  /*27350*/  STL.64 [R1+0x1e8], R78 ;  /* 0x0001e84e01007387 */ /* 0x000fe80000100a00 */
[----:B------:R-:W2:Y:S08]  /*27360*/  LDL.LU.64 R58, [R1+0x1058] ;  /* 0x00105800013a7983 */ /* 0x000eb00000300a00 */
        /* <DEDUP_REMOVED lines=18> */
[C---:B------:R-:W-:Y:S06]  /*27490*/  HMMA.1688.F32.TF32 R64, R160.reuse, R204, R64 ;  /* 0x000000cca040723c */ /* 0x040fec0000081040 */
[C---:B---3--:R-:W-:Y:S04]  /*274a0*/  HMMA.1688.F32.TF32 R60, R160.reuse, R200, R60 ;  /* 0x000000c8a03c723c */ /* 0x048fe8000008103c */
[----:B------:R1:W-:Y:S04]  /*274b0*/  STL.64 [R1+0x270], R72 ;  /* 0x0002704801007387 */ /* 0x0003e80000100a00 */
[----:B------:R3:W-:Y:S04]  /*274c0*/  STL.64 [R1+0x278], R74 ;  /* 0x0002784a01007387 */ /* 0x0007e80000100a00 */
[----:B------:R4:W-:Y:S04]  /*274d0*/  STL.64 [R1+0x290], R68 ;  /* 0x0002904401007387 */ /* 0x0009e80000100a00 */
[----:B------:R4:W-:Y:S04]  /*274e0*/  STL.64 [R1+0x298], R70 ;  /* 0x0002984601007387 */ /* 0x0009e80000100a00 */
[----:B------:R-:W4:Y:S04]  /*274f0*/  LDL.LU.64 R92, [R1+0x1010] ;  /* 0x00101000015c7983 */ /* 0x000f280000300a00 */
[----:B------:R4:W-:Y:S04]  /*27500*/  STL.64 [R1+0x2b0], R64 ;  /* 0x0002b04001007387 */ /* 0x0009e80000100a00 */
[----:B------:R4:W-:Y:S04]  /*27510*/  STL.64 [R1+0x2b8], R66 ;  /* 0x0002b84201007387 */ /* 0x0009e80000100a00 */
[----:B------:R-:W4:Y:S04]  /*27520*/  LDL.LU.64 R94, [R1+0x1018] ;  /* 0x00101800015e7983 */ /* 0x000f280000300a00 */
[----:B------:R4:W-:Y:S04]  /*27530*/  STL.64 [R1+0x2e0], R60 ;  /* 0x0002e03c01007387 */ /* 0x0009e80000100a00 */
[----:B------:R4:W-:Y:S04]  /*27540*/  STL.64 [R1+0x2e8], R62 ;  /* 0x0002e83e01007387 */ /* 0x0009e80000100a00 */
[----:B------:R-:W4:Y:S04]  /*27550*/  LDL.LU.64 R88, [R1+0x1000] ;  /* 0x0010000001587983 */ /* 0x000f280000300a00 */
[----:B------:R-:W4:Y:S04]  /*27560*/  LDL.LU.64 R90, [R1+0x1008] ;  /* 0x00100800015a7983 */ /* 0x000f280000300a00 */
[----:B------:R-:W4:Y:S04]  /*27570*/  LDL.LU.64 R84, [R1+0xff0] ;  /* 0x000ff00001547983 */ /* 0x000f280000300a00 */
[----:B------:R-:W4:Y:S01]  /*27580*/  LDL.LU.64 R86, [R1+0xff8] ;  /* 0x000ff80001567983 */ /* 0x000f220000300a00 */
[----:B--2---:R-:W-:Y:S03]  /*27590*/  HMMA.1688.F32.TF32 R56, R160, R196, R56 ;  /* 0x000000c4a038723c */ /* 0x004fe60000081038 */
[----:B------:R-:W-:Y:S04]  /*275a0*/  LDS R160, [R3+UR12+0x480] ;  /* 0x0004800c03a07984 */ /* 0x000fe80008000800 */
[----:B------:R-:W-:Y:S04]  /*275b0*/  LDS R162, [R3+UR12+0x2480] ;  /* 0x0024800c03a27984 */ /* 0x000fe80008000800 */
[----:B------:R-:W-:Y:S04]  /*275c0*/  LDS R161, [R2+UR12+0x480] ;  /* 0x0004800c02a17984 */ /* 0x000fe80008000800 */
[----:B------:R-:W2:Y:S01]  /*275d0*/  LDS R163, [R2+UR12+0x2480] ;  /* 0x0024800c02a37984 */ /* 0x000ea20008000800 */
[C---:B------:R-:W-:Y:S07]  /*275e0*/  HMMA.1688.F32.TF32 R52, R164.reuse, R188, R52 ;  /* 0x000000bca434723c */ /* 0x040fee0000081034 */
[----:B------:R2:W-:Y:S04]  /*275f0*/  STL.64 [R1+0x2d0], R56 ;  /* 0x0002d03801007387 */ /* 0x0005e80000100a00 */
[----:B------:R2:W-:Y:S04]  /*27600*/  STL.64 [R1+0x2d8], R58 ;  /* 0x0002d83a01007387 */ /* 0x0005e80000100a00 */
[----:B------:R-:W2:Y:S04]  /*27610*/  LDL.LU.64 R80, [R1+0xfe0] ;  /* 0x000fe00001507983 */ /* 0x000ea80000300a00 */
[----:B------:R-:W2:Y:S01]  /*27620*/  LDL.LU.64 R82, [R1+0xfe8] ;  /* 0x000fe80001527983 */ /* 0x000ea20000300a00 */
[C---:B------:R-:W-:Y:S03]  /*27630*/  HMMA.1688.F32.TF32 R48, R164.reuse, R192, R48 ;  /* 0x000000c0a430723c */ /* 0x040fe60000081030 */
[----:B------:R2:W-:Y:S04]  /*27640*/  STL.64 [R1+0x300], R52 ;  /* 0x0003003401007387 */ /* 0x0005e80000100a00 */
[----:B------:R2:W-:Y:S04]  /*27650*/  STL.64 [R1+0x308], R54 ;  /* 0x0003083601007387 */ /* 0x0005e80000100a00 */
[----:B------:R-:W2:Y:S04]  /*27660*/  LDL.LU.64 R76, [R1+0xfd0] ;  /* 0x000fd000014c7983 */ /* 0x000ea80000300a00 */
[----:B------:R-:W2:Y:S04]  /*27670*/  LDL.LU.64 R78, [R1+0xfd8] ;  /* 0x000fd800014e7983 */ /* 0x000ea80000300a00 */
[----:B-1----:R-:W2:Y:S04]  /*27680*/  LDL.LU.64 R72, [R1+0xfc0] ;  /* 0x000fc00001487983 */ /* 0x002ea80000300a00 */
[----:B---3--:R-:W3:Y:S01]  /*27690*/  LDL.LU.64 R74, [R1+0xfc8] ;  /* 0x000fc800014a7983 */ /* 0x008ee20000300a00 */
[C---:B----4-:R-:W-:Y:S03]  /*276a0*/  HMMA.1688.F32.TF32 R4, R164.reuse, R216, R4 ;  /* 0x000000d8a404723c */ /* 0x050fe60000081004 */
[----:B------:R1:W-:Y:S04]  /*276b0*/  STL.64 [R1+0x310], R48 ;  /* 0x0003103001007387 */ /* 0x0003e80000100a00 */
[----:B------:R4:W-:Y:S04]  /*276c0*/  STL.64 [R1+0x318], R50 ;  /* 0x0003183201007387 */ /* 0x0009e80000100a00 */
[----:B------:R-:W3:Y:S04]  /*276d0*/  LDL.LU.64 R68, [R1+0xfb0] ;  /* 0x000fb00001447983 */ /* 0x000ee80000300a00 */
[----:B------:R-:W3:Y:S08]  /*276e0*/  LDL.LU.64 R70, [R1+0xfb8] ;  /* 0x000fb80001467983 */ /* 0x000ef00000300a00 */
[----:B------:R4:W-:Y:S04]  /*276f0*/  STL.64 [R1+0x330], R4 ;  /* 0x0003300401007387 */ /* 0x0009e80000100a00 */
[----:B------:R4:W-:Y:S04]  /*27700*/  STL.64 [R1+0x338], R6 ;  /* 0x0003380601007387 */ /* 0x0009e80000100a00 */
        /* <DEDUP_REMOVED lines=8> */
[----:B-1----:R-:W2:Y:S04]  /*27790*/  LDL.LU.64 R48, [R1+0x4a0] ;  /* 0x0004a00001307983 */ /* 0x002ea80000300a00 */
[----:B----4-:R-:W4:Y:S04]  /*277a0*/  LDL.LU.64 R50, [R1+0x4a8] ;  /* 0x0004a80001327983 */ /* 0x010f280000300a00 */
[----:B------:R-:W4:Y:S04]  /*277b0*/  LDL.LU.64 R4, [R1+0xf60] ;  /* 0x000f600001047983 */ /* 0x000f280000300a00 */
[----:B------:R-:W4:Y:S01]  /*277c0*/  LDL.LU.64 R6, [R1+0xf68] ;  /* 0x000f680001067983 */ /* 0x000f220000300a00 */
[C---:B------:R-:W-:Y:S06]  /*277d0*/  HMMA.1688.F32.TF32 R96, R164.reuse, R212, R92 ;  /* 0x000000d4a460723c */ /* 0x040fec000008105c */
[C---:B------:R-:W-:Y:S06]  /*277e0*/  HMMA.1688.F32.TF32 R92, R164.reuse, R208, R88 ;  /* 0x000000d0a45c723c */ /* 0x040fec0000081058 */
[C---:B------:R-:W-:Y:S11]  /*277f0*/  HMMA.1688.F32.TF32 R88, R164.reuse, R204, R84 ;  /* 0x000000cca458723c */ /* 0x040ff60000081054 */
[----:B------:R-:W-:Y:S04]  /*27800*/  STL.64 [R1+0x350], R96 ;  /* 0x0003506001007387 */ /* 0x000fe80000100a00 */
[----:B------:R-:W-:Y:S04]  /*27810*/  STL.64 [R1+0x358], R98 ;  /* 0x0003586201007387 */ /* 0x000fe80000100a00 */
[----:B------:R-:W-:Y:S04]  /*27820*/  STL.64 [R1+0x370], R92 ;  /* 0x0003705c01007387 */ /* 0x000fe80000100a00 */
[----:B------:R-:W-:Y:S04]  /*27830*/  STL.64 [R1+0x378], R94 ;  /* 0x0003785e01007387 */ /* 0x000fe80000100a00 */
[----:B------:R-:W-:Y:S04]  /*27840*/  STL.64 [R1+0x390], R88 ;  /* 0x0003905801007387 */ /* 0x000fe80000100a00 */
[----:B------:R-:W-:Y:S01]  /*27850*/  STL.64 [R1+0x398], R90 ;  /* 0x0003985a01007387 */ /* 0x000fe20000100a00 */
[C---:B------:R-:W-:Y:S06]  /*27860*/  HMMA.1688.F32.TF32 R84, R164.reuse, R200, R80 ;  /* 0x000000c8a454723c */ /* 0x040fec0000081050 */
[----:B------:R-:W-:-:S15]  /*27870*/  HMMA.1688.F32.TF32 R80, R164, R196, R76 ;  /* 0x000000c4a450723c */ /* 0x000fde000008104c */
[----:B------:R-:W-:-:S02]  /*27880*/  NOP ;  /* 0x0000000000007918 */ /* 0x000fc40000000000 */
[----:B------:R-:W-:Y:S04]  /*27890*/  STL.64 [R1+0x3c0], R84 ;  /* 0x0003c05401007387 */ /* 0x000fe80000100a00 */
[----:B------:R-:W-:Y:S01]  /*278a0*/  LDS R164, [R3+UR12+0x500] ;  /* 0x0005000c03a47984 */ /* 0x000fe20008000800 */
[C---:B---3--:R-:W-:Y:S03]  /*278b0*/  HMMA.1688.F32.TF32 R76, R168.reuse, R188, R72 ;  /* 0x000000bca84c723c */ /* 0x048fe60000081048 */
[----:B------:R-:W-:Y:S04]  /*278c0*/  STL.64 [R1+0x3c8], R86 ;  /* 0x0003c85601007387 */ /* 0x000fe80000100a00 */
[----:B------:R-:W-:Y:S04]  /*278d0*/  LDS R166, [R3+UR12+0x2500] ;  /* 0x0025000c03a67984 */ /* 0x000fe80008000800 */
[----:B------:R-:W-:Y:S04]  /*278e0*/  LDS R165, [R2+UR12+0x500] ;  /* 0x0005000c02a57984 */ /* 0x000fe80008000800 */
[----:B------:R-:W1:Y:S01]  /*278f0*/  LDS R167, [R2+UR12+0x2500] ;  /* 0x0025000c02a77984 */ /* 0x000e620008000800 */
[C---:B------:R-:W-:Y:S03]  /*27900*/  HMMA.1688.F32.TF32 R72, R168.reuse, R192, R68 ;  /* 0x000000c0a848723c */ /* 0x040fe60000081044 */
[----:B------:R-:W-:Y:S04]  /*27910*/  STL.64 [R1+0x3b0], R80 ;  /* 0x0003b05001007387 */ /* 0x000fe80000100a00 */
[----:B------:R-:W-:Y:S01]  /*27920*/  STL.64 [R1+0x3b8], R82 ;  /* 0x0003b85201007387 */ /* 0x000fe20000100a00 */
[C---:B------:R-:W-:Y:S06]  /*27930*/  HMMA.1688.F32.TF32 R68, R168.reuse, R216, R64 ;  /* 0x000000d8a844723c */ /* 0x040fec0000081040 */
[C---:B------:R-:W-:Y:S01]  /*27940*/  HMMA.1688.F32.TF32 R60, R168.reuse, R212, R60 ;  /* 0x000000d4a83c723c */ /* 0x040fe2000008103c */
[----:B------:R-:W-:Y:S04]  /*27950*/  STL.64 [R1+0x3e0], R76 ;  /* 0x0003e04c01007387 */ /* 0x000fe80000100a00 */
[----:B------:R-:W-:Y:S04]  /*27960*/  STL.64 [R1+0x3e8], R78 ;  /* 0x0003e84e01007387 */ /* 0x000fe80000100a00 */
[----:B------:R-:W-:Y:S04]  /*27970*/  STL.64 [R1+0x400], R72 ;  /* 0x0004004801007387 */ /* 0x000fe80000100a00 */
[----:B------:R-:W-:Y:S04]  /*27980*/  STL.64 [R1+0x408], R74 ;  /* 0x0004084a01007387 */ /* 0x000fe80000100a00 */
[----:B------:R-:W3:Y:S04]  /*27990*/  LDL.LU.64 R64, [R1+0xf50] ;  /* 0x000f500001407983 */ /* 0x000ee80000300a00 */
[----:B------:R-:W-:Y:S04]  /*279a0*/  STL.64 [R1+0x420], R68 ;  /* 0x0004204401007387 */ /* 0x000fe80000100a00 */
[----:B------:R-:W-:Y:S04]  /*279b0*/  STL.64 [R1+0x428], R70 ;  /* 0x0004284601007387 */ /* 0x000fe80000100a00 */
[----:B------:R-:W3:Y:S04]  /*279c0*/  LDL.LU.64 R66, [R1+0xf58] ;  /* 0x000f580001427983 */ /* 0x000ee80000300a00 */
[----:B------:R-:W-:Y:S04]  /*279d0*/  STL.64 [R1+0x430], R60 ;  /* 0x0004303c01007387 */ /* 0x000fe80000100a00 */
[----:B------:R2:W-:Y:S02]  /*279e0*/  STL.64 [R1+0x438], R62 ;  /* 0x0004383e01007387 */ /* 0x0005e40000100a00 */
[----:B--2---:R-:W-:Y:S02]  /*279f0*/  HMMA.1688.F32.TF32 R60, R168, R208, R56 ;  /* 0x000000d0a83c723c */ /* 0x004fe40000081038 */
[----:B------:R-:W2:Y:S04]  /*27a00*/  LDL.LU.64 R56, [R1+0xf40] ;  /* 0x000f400001387983 */ /* 0x000ea80000300a00 */
[----:B------:R-:W2:-:S15]  /*27a10*/  LDL.LU.64 R58, [R1+0xf48] ;  /* 0x000f4800013a7983 */ /* 0x000e9e0000300a00 */
[----:B------:R-:W-:-:S02]  /*27a20*/  NOP ;  /* 0x0000000000007918 */ /* 0x000fc40000000000 */
[----:B------:R-:W-:Y:S04]  /*27a30*/  STL.64 [R1+0x450], R60 ;  /* 0x0004503c01007387 */ /* 0x000fe80000100a00 */
[----:B------:R1:W-:Y:S02]  /*27a40*/  STL.64 [R1+0x458], R62 ;  /* 0x0004583e01007387 */ /* 0x0003e40000100a00 */
[C---:B-1----:R-:W-:Y:S06]  /*27a50*/  HMMA.1688.F32.TF32 R60, R168.reuse, R204, R52 ;  /* 0x000000cca83c723c */ /* 0x042fec0000081034 */
[----:B----4-:R-:W-:-:S15]  /*27a60*/  HMMA.1688.F32.TF32 R52, R168, R200, R48 ;  /* 0x000000c8a834723c */ /* 0x010fde0000081030 */
[----:B------:R-:W-:-:S02]  /*27a70*/  NOP ;  /* 0x0000000000007918 */ /* 0x000fc40000000000 */
[----:B------:R-:W-:Y:S04]  /*27a80*/  STL.64 [R1+0x470], R60 ;  /* 0x0004703c01007387 */ /* 0x000fe80000100a00 */
[----:B------:R-:W-:Y:S04]  /*27a90*/  STL.64 [R1+0x478], R62 ;  /* 0x0004783e01007387 */ /* 0x000fe80000100a00 */
[----:B------:R-:W4:Y:S04]  /*27aa0*/  LDL.LU.64 R48, [R1+0x560] ;  /* 0x0005600001307983 */ /* 0x000f280000300a00 */
[----:B------:R1:W-:Y:S04]  /*27ab0*/  STL.64 [R1+0x4a0], R52 ;  /* 0x0004a03401007387 */ /* 0x0003e80000100a00 */
[----:B------:R1:W-:Y:S04]  /*27ac0*/  STL.64 [R1+0x4a8], R54 ;  /* 0x0004a83601007387 */ /* 0x0003e80000100a00 */
[----:B------:R-:W4:Y:S01]  /*27ad0*/  LDL.LU.64 R50, [R1+0x568] ;  /* 0x0005680001327983 */ /* 0x000f220000300a00 */
[----:B------:R-:W-:Y:S03]  /*27ae0*/  HMMA.1688.F32.TF32 R4, R168, R196, R4 ;  /* 0x000000c4a804723c */ /* 0x000fe60000081004 */
[----:B------:R-:W-:Y:S04]  /*27af0*/  LDS R168, [R3+UR12+0x580] ;  /* 0x0005800c03a87984 */ /* 0x000fe80008000800 */
[----:B------:R-:W-:Y:S04]  /*27b00*/  LDS R170, [R3+UR12+0x2580] ;  /* 0x0025800c03aa7984 */ /* 0x000fe80008000800 */
[----:B------:R-:W-:Y:S04]  /*27b10*/  LDS R169, [R2+UR12+0x580] ;  /* 0x0005800c02a97984 */ /* 0x000fe80008000800 */
[----:B------:R-:W4:Y:S08]  /*27b20*/  LDS R171, [R2+UR12+0x2580] ;  /* 0x0025800c02ab7984 */ /* 0x000f300008000800 */
[----:B------:R1:W-:Y:S04]  /*27b30*/  STL.64 [R1+0x490], R4 ;  /* 0x0004900401007387 */ /* 0x0003e80000100a00 */
[----:B------:R1:W-:Y:S04]  /*27b40*/  STL.64 [R1+0x498], R6 ;  /* 0x0004980601007387 */ /* 0x0003e80000100a00 */
[----:B-1----:R-:W4:Y:S04]  /*27b50*/  LDL.LU.64 R52, [R1+0x580] ;  /* 0x0005800001347983 */ /* 0x002f280000300a00 */
[----:B------:R-:W4:Y:S04]  /*27b60*/  LDL.LU.64 R54, [R1+0x588] ;  /* 0x0005880001367983 */ /* 0x000f280000300a00 */
[----:B------:R-:W4:Y:S04]  /*27b70*/  LDL.LU.64 R4, [R1+0x5a0] ;  /* 0x0005a00001047983 */ /* 0x000f280000300a00 */
[----:B------:R-:W4:Y:S04]  /*27b80*/  LDL.LU.64 R6, [R1+0x5a8] ;  /* 0x0005a80001067983 */ /* 0x000f280000300a00 */
[----:B------:R-:W4:Y:S04]  /*27b90*/  LDL.LU.64 R60, [R1+0xf30] ;  /* 0x000f3000013c7983 */ /* 0x000f280000300a00 */
[----:B------:R-:W4:Y:S04]  /*27ba0*/  LDL.LU.64 R62, [R1+0xf38] ;  /* 0x000f3800013e7983 */ /* 0x000f280000300a00 */
[----:B------:R-:W4:Y:S04]  /*27bb0*/  LDL.LU.64 R76, [R1+0xf20] ;  /* 0x000f2000014c7983 */ /* 0x000f280000300a00 */
[----:B------:R-:W4:Y:S01]  /*27bc0*/  LDL.LU.64 R78, [R1+0xf28] ;  /* 0x000f2800014e7983 */ /* 0x000f220000300a00 */
[C---:B---3--:R-:W-:Y:S06]  /*27bd0*/  HMMA.1688.F32.TF32 R64, R156.reuse, R188, R64 ;  /* 0x000000bc9c40723c */ /* 0x048fec0000081040 */
[----:B--2---:R-:W-:-:S15]  /*27be0*/  HMMA.1688.F32.TF32 R56, R156, R192, R56 ;  /* 0x000000c09c38723c */ /* 0x004fde0000081038 */
[----:B------:R-:W-:-:S02]  /*27bf0*/  NOP ;  /* 0x0000000000007918 */ /* 0x000fc40000000000 */
[----:B------:R-:W-:Y:S04]  /*27c00*/  STL.64 [R1+0x520], R64 ;  /* 0x0005204001007387 */ /* 0x000fe80000100a00 */
[----:B------:R-:W-:Y:S04]  /*27c10*/  STL.64 [R1+0x528], R66 ;  /* 0x0005284201007387 */ /* 0x000fe80000100a00 */
[----:B------:R-:W2:Y:S04]  /*27c20*/  LDL.LU.64 R72, [R1+0xf10] ;  /* 0x000f100001487983 */ /* 0x000ea80000300a00 */
[----:B------:R-:W2:Y:S04]  /*27c30*/  LDL.LU.64 R74, [R1+0xf18] ;  /* 0x000f1800014a7983 */ /* 0x000ea80000300a00 */
[----:B------:R1:W-:Y:S04]  /*27c40*/  STL.64 [R1+0x540], R56 ;  /* 0x0005403801007387 */ /* 0x0003e80000100a00 */
[----:B------:R3:W-:Y:S04]  /*27c50*/  STL.64 [R1+0x548], R58 ;  /* 0x0005483a01007387 */ /* 0x0007e80000100a00 */
[----:B-1----:R-:W2:Y:S04]  /*27c60*/  LDL.LU.64 R56, [R1+0xf00] ;  /* 0x000f000001387983 */ /* 0x002ea80000300a00 */
[----:B---3--:R-:W3:Y:S01]  /*27c70*/  LDL.LU.64 R58, [R1+0xf08] ;  /* 0x000f0800013a7983 */ /* 0x008ee20000300a00 */
[C---:B----4-:R-:W-:Y:S03]  /*27c80*/  HMMA.1688.F32.TF32 R64, R156.reuse, R216, R48 ;  /* 0x000000d89c40723c */ /* 0x050fe60000081030 */
[----:B------:R-:W4:Y:S04]  /*27c90*/  LDL.LU.64 R48, [R1+0xef0] ;  /* 0x000ef00001307983 */ /* 0x000f280000300a00 */
[----:B------:R-:W4:Y:S01]  /*27ca0*/  LDL.LU.64 R50, [R1+0xef8] ;  /* 0x000ef80001327983 */ /* 0x000f220000300a00 */
[----:B------:R-:W-:-:S15]  /*27cb0*/  HMMA.1688.F32.TF32 R52, R156, R212, R52 ;  /* 0x000000d49c34723c */ /* 0x000fde0000081034 */
        /* <DEDUP_REMOVED lines=9> */
[----:B------:R-:W4:Y:S01]  /*27d50*/  LDL.LU.64 R54, [R1+0x688] ;  /* 0x0006880001367983 */ /* 0x000f220000300a00 */
[----:B------:R-:W-:Y:S03]  /*27d60*/  HMMA.1688.F32.TF32 R80, R156, R208, R4 ;  /* 0x000000d09c50723c */ /* 0x000fe60000081004 */
[----:B------:R-:W4:Y:S04]  /*27d70*/  LDL.LU.64 R4, [R1+0xed0] ;  /* 0x000ed00001047983 */ /* 0x000f280000300a00 */
[----:B------:R-:W4:-:S15]  /*27d80*/  LDL.LU.64 R6, [R1+0xed8] ;  /* 0x000ed80001067983 */ /* 0x000f1e0000300a00 */
[----:B------:R-:W-:-:S01]  /*27d90*/  NOP ;  /* 0x0000000000007918 */ /* 0x000fc20000000000 */
[----:B------:R-:W-:Y:S04]  /*27da0*/  STL.64 [R1+0x5a0], R80 ;  /* 0x0005a05001007387 */ /* 0x000fe80000100a00 */
[----:B------:R1:W-:Y:S02]  /*27db0*/  STL.64 [R1+0x5a8], R82 ;  /* 0x0005a85201007387 */ /* 0x0003e40000100a00 */
[----:B-1----:R-:W-:Y:S02]  /*27dc0*/  HMMA.1688.F32.TF32 R80, R156, R204, R60 ;  /* 0x000000cc9c50723c */ /* 0x002fe4000008103c */
[----:B------:R-:W4:Y:S04]  /*27dd0*/  LDL.LU.64 R60, [R1+0xec0] ;  /* 0x000ec000013c7983 */ /* 0x000f280000300a00 */
[----:B------:R-:W4:-:S15]  /*27de0*/  LDL.LU.64 R62, [R1+0xec8] ;  /* 0x000ec800013e7983 */ /* 0x000f1e0000300a00 */
[----:B------:R-:W-:-:S02]  /*27df0*/  NOP ;  /* 0x0000000000007918 */ /* 0x000fc40000000000 */
[----:B------:R-:W-:Y:S04]  /*27e00*/  STL.64 [R1+0x5c0], R80 ;  /* 0x0005c05001007387 */ /* 0x000fe80000100a00 */
[----:B------:R1:W-:Y:S02]  /*27e10*/  STL.64 [R1+0x5c8], R82 ;  /* 0x0005c85201007387 */ /* 0x0003e40000100a00 */
[----:B-1----:R-:W-:-:S15]  /*27e20*/  HMMA.1688.F32.TF32 R80, R156, R200, R76 ;  /* 0x000000c89c50723c */ /* 0x002fde000008104c */
[----:B------:R-:W-:-:S08]  /*27e30*/  NOP ;  /* 0x0000000000007918 */ /* 0x000fd00000000000 */
[----:B------:R-:W-:Y:S04]  /*27e40*/  STL.64 [R1+0x5f0], R80 ;  /* 0x0005f05001007387 */ /* 0x000fe80000100a00 */
[----:B------:R-:W-:Y:S01]  /*27e50*/  STL.64 [R1+0x5f8], R82 ;  /* 0x0005f85201007387 */ /* 0x000fe20000100a00 */
[----:B--2---:R-:W-:Y:S03]  /*27e60*/  HMMA.1688.F32.TF32 R76, R156, R196, R72 ;  /* 0x000000c49c4c723c */ /* 0x004fe60000081048 */
[----:B------:R-:W-:Y:S04]  /*27e70*/  LDS R156, [R3+UR12+0x600] ;  /* 0x0006000c039c7984 */ /* 0x000fe80008000800 */
[----:B------:R-:W-:Y:S04]  /*27e80*/  LDS R158, [R3+UR12+0x2600] ;  /* 0x0026000c039e7984 */ /* 0x000fe80008000800 */
[----:B------:R-:W-:Y:S04]  /*27e90*/  LDS R157, [R2+UR12+0x600] ;  /* 0x0006000c029d7984 */ /* 0x000fe80008000800 */
[----:B------:R-:W1:Y:S01]  /*27ea0*/  LDS R159, [R2+UR12+0x2600] ;  /* 0x0026000c029f7984 */ /* 0x000e620008000800 */
[C---:B---3--:R-:W-:Y:S03]  /*27eb0*/  HMMA.1688.F32.TF32 R72, R160.reuse, R188, R56 ;  /* 0x000000bca048723c */ /* 0x048fe60000081038 */
[----:B------:R-:W2:Y:S04]  /*27ec0*/  LDL.LU.64 R56, [R1+0x6c0] ;  /* 0x0006c00001387983 */ /* 0x000ea80000300a00 */
[----:B------:R-:W-:Y:S04]  /*27ed0*/  STL.64 [R1+0x5e0], R76 ;  /* 0x0005e04c01007387 */ /* 0x000fe80000100a00 */
[----:B------:R-:W-:Y:S04]  /*27ee0*/  STL.64 [R1+0x5e8], R78 ;  /* 0x0005e84e01007387 */ /* 0x000fe80000100a00 */
[----:B------:R-:W2:Y:S08]  /*27ef0*/  LDL.LU.64 R58, [R1+0x6c8] ;  /* 0x0006c800013a7983 */ /* 0x000eb00000300a00 */
[----:B------:R-:W-:Y:S04]  /*27f00*/  STL.64 [R1+0x600], R72 ;  /* 0x0006004801007387 */ /* 0x000fe80000100a00 */
[----:B------:R4:W-:Y:S02]  /*27f10*/  STL.64 [R1+0x608], R74 ;  /* 0x0006084a01007387 */ /* 0x0009e40000100a00 */
[----:B----4-:R-:W-:Y:S02]  /*27f20*/  HMMA.1688.F32.TF32 R72, R160, R192, R48 ;  /* 0x000000c0a048723c */ /* 0x010fe40000081030 */
[----:B------:R-:W3:Y:S04]  /*27f30*/  LDL.LU.64 R48, [R1+0xeb0] ;  /* 0x000eb00001307983 */ /* 0x000ee80000300a00 */
[----:B------:R-:W3:-:S15]  /*27f40*/  LDL.LU.64 R50, [R1+0xeb8] ;  /* 0x000eb80001327983 */ /* 0x000ede0000300a00 */
[----:B------:R-:W-:-:S02]  /*27f50*/  NOP ;  /* 0x0000000000007918 */ /* 0x000fc40000000000 */
[----:B------:R-:W-:Y:S04]  /*27f60*/  STL.64 [R1+0x620], R72 ;  /* 0x0006204801007387 */ /* 0x000fe80000100a00 */
[----:B------:R4:W-:Y:S02]  /*27f70*/  STL.64 [R1+0x628], R74 ;  /* 0x0006284a01007387 */ /* 0x0009e40000100a00 */
[C---:B----4-:R-:W-:Y:S06]  /*27f80*/  HMMA.1688.F32.TF32 R72, R160.reuse, R216, R68 ;  /* 0x000000d8a048723c */ /* 0x050fec0000081044 */
[----:B------:R-:W-:-:S15]  /*27f90*/  HMMA.1688.F32.TF32 R68, R160, R212, R64 ;  /* 0x000000d4a044723c */ /* 0x000fde0000081040 */
[----:B------:R-:W-:-:S02]  /*27fa0*/  NOP ;  /* 0x0000000000007918 */ /* 0x000fc40000000000 */
[----:B------:R-:W-:Y:S04]  /*27fb0*/  STL.64 [R1+0x640], R72 ;  /* 0x0006404801007387 */ /* 0x000fe80000100a00 */
[----:B------:R-:W-:Y:S01]  /*27fc0*/  STL.64 [R1+0x648], R74 ;  /* 0x0006484a01007387 */ /* 0x000fe20000100a00 */
[C---:B------:R-:W-:Y:S03]  /*27fd0*/  HMMA.1688.F32.TF32 R64, R160.reuse, R208, R52 ;  /* 0x000000d0a040723c */ /* 0x040fe60000081034 */
[----:B------:R-:W4:Y:S04]  /*27fe0*/  LDL.LU.64 R52, [R1+0x710] ;  /* 0x0007100001347983 */ /* 0x000f280000300a00 */
[----:B------:R-:W-:Y:S04]  /*27ff0*/  STL.64 [R1+0x660], R68 ;  /* 0x0006604401007387 */ /* 0x000fe80000100a00 */
[----:B------:R-:W-:Y:S04]  /*28000*/  STL.64 [R1+0x668], R70 ;  /* 0x0006684601007387 */ /* 0x000fe80000100a00 */
[----:B------:R-:W4:Y:S08]  /*28010*/  LDL.LU.64 R54, [R1+0x718] ;  /* 0x0007180001367983 */ /* 0x000f300000300a00 */
[----:B------:R-:W-:Y:S04]  /*28020*/  STL.64 [R1+0x680], R64 ;  /* 0x0006804001007387 */ /* 0x000fe80000100a00 */
[----:B------:R1:W-:Y:S02]  /*28030*/  STL.64 [R1+0x688], R66 ;  /* 0x0006884201007387 */ /* 0x0003e40000100a00 */
[C---:B-1----:R-:W-:Y:S02]  /*28040*/  HMMA.1688.F32.TF32 R64, R160.reuse, R204, R4 ;  /* 0x000000cca040723c */ /* 0x042fe40000081004 */
[----:B------:R-:W4:Y:S04]  /*28050*/  LDL.LU.64 R4, [R1+0xea0] ;  /* 0x000ea00001047983 */ /* 0x000f280000300a00 */
[----:B------:R-:W4:Y:S01]  /*28060*/  LDL.LU.64 R6, [R1+0xea8] ;  /* 0x000ea80001067983 */ /* 0x000f220000300a00 */
[----:B------:R-:W-:-:S15]  /*28070*/  HMMA.1688.F32.TF32 R60, R160, R200, R60 ;  /* 0x000000c8a03c723c */ /* 0x000fde000008103c */
[----:B------:R-:W-:-:S01]  /*28080*/  NOP ;  /* 0x0000000000007918 */ /* 0x000fc20000000000 */
[----:B------:R1:W-:Y:S04]  /*28090*/  STL.64 [R1+0x6a0], R64 ;  /* 0x0006a04001007387 */ /* 0x0003e80000100a00 */
[----:B------:R1:W-:Y:S04]  /*280a0*/  STL.64 [R1+0x6a8], R66 ;  /* 0x0006a84201007387 */ /* 0x0003e80000100a00 */
[----:B------:R-:W4:Y:S04]  /*280b0*/  LDL.LU.64 R92, [R1+0xe90] ;  /* 0x000e9000015c7983 */ /* 0x000f280000300a00 */
        /* <DEDUP_REMOVED lines=12> */
[C---:B---3--:R-:W-:Y:S07]  /*28180*/  HMMA.1688.F32.TF32 R48, R164.reuse, R188, R48 ;  /* 0x000000bca430723c */ /* 0x048fee0000081030 */
        /* <DEDUP_REMOVED lines=16> */
[----:B---3--:R-:W3:Y:S04]  /*28290*/  LDL.LU.64 R56, [R1+0xe20] ;  /* 0x000e200001387983 */ /* 0x008ee80000300a00 */
[----:B--2---:R-:W3:Y:S04]  /*282a0*/  LDL.LU.64 R58, [R1+0xe28] ;  /* 0x000e2800013a7983 */ /* 0x004ee80000300a00 */
[----:B------:R-:W2:Y:S04]  /*282b0*/  LDL.LU.64 R48, [R1+0xe10] ;  /* 0x000e100001307983 */ /* 0x000ea80000300a00 */
[----:B------:R-:W2:Y:S01]  /*282c0*/  LDL.LU.64 R50, [R1+0xe18] ;  /* 0x000e180001327983 */ /* 0x000ea20000300a00 */
[----:B----4-:R-:W-:Y:S03]  /*282d0*/  HMMA.1688.F32.TF32 R96, R164, R192, R52 ;  /* 0x000000c0a460723c */ /* 0x010fe60000081034 */
        /* <DEDUP_REMOVED lines=11> */
[C---:B-1----:R-:W-:Y:S06]  /*28390*/  HMMA.1688.F32.TF32 R96, R164.reuse, R212, R92 ;  /* 0x000000d4a460723c */ /* 0x042fec000008105c */
        /* <DEDUP_REMOVED lines=13> */
[C---:B------:R-:W-:Y:S03]  /*28470*/  HMMA.1688.F32.TF32 R76, R168.reuse, R188, R72 ;  /* 0x000000bca84c723c */ /* 0x040fe60000081048 */
[----:B------:R-:W-:Y:S04]  /*28480*/  LDS R166, [R3+UR12+0x2700] ;  /* 0x0027000c03a67984 */ /* 0x000fe80008000800 */
[----:B------:R-:W-:Y:S01]  /*28490*/  LDS R165, [R2+UR12+0x700] ;  /* 0x0007000c02a57984 */ /* 0x000fe20008000800 */
[C---:B------:R-:W-:Y:S03]  /*284a0*/  HMMA.1688.F32.TF32 R72, R168.reuse, R192, R68 ;  /* 0x000000c0a848723c */ /* 0x040fe60000081044 */
[----:B------:R-:W1:Y:S03]  /*284b0*/  LDS R167, [R2+UR12+0x2700] ;  /* 0x0027000c02a77984 */ /* 0x000e660008000800 */
[C---:B------:R-:W-:Y:S06]  /*284c0*/  HMMA.1688.F32.TF32 R68, R168.reuse, R216, R64 ;  /* 0x000000d8a844723c */ /* 0x040fec0000081040 */
[C---:B------:R-:W-:Y:S06]  /*284d0*/  HMMA.1688.F32.TF32 R64, R168.reuse, R212, R60 ;  /* 0x000000d4a840723c */ /* 0x040fec000008103c */
[C---:B---3--:R-:W-:Y:S01]  /*284e0*/  HMMA.1688.F32.TF32 R60, R168.reuse, R208, R56 ;  /* 0x000000d0a83c723c */ /* 0x048fe20000081038 */
[----:B------:R-:W-:Y:S04]  /*284f0*/  STL.64 [R1+0x7b8], R86 ;  /* 0x0007b85601007387 */ /* 0x000fe80000100a00 */
[----:B------:R-:W-:Y:S04]  /*28500*/  STL.64 [R1+0x7a0], R80 ;  /* 0x0007a05001007387 */ /* 0x000fe80000100a00 */
[----:B------:R-:W-:Y:S04]  /*28510*/  STL.64 [R1+0x7a8], R82 ;  /* 0x0007a85201007387 */ /* 0x000fe80000100a00 */
[----:B------:R-:W-:Y:S04]  /*28520*/  STL.64 [R1+0x7d0], R76 ;  /* 0x0007d04c01007387 */ /* 0x000fe80000100a00 */
[----:B------:R-:W-:Y:S04]  /*28530*/  STL.64 [R1+0x7d8], R78 ;  /* 0x0007d84e01007387 */ /* 0x000fe80000100a00 */
[----:B------:R-:W-:Y:S04]  /*28540*/  STL.64 [R1+0x7f0], R72 ;  /* 0x0007f04801007387 */ /* 0x000fe80000100a00 */
[----:B------:R-:W-:Y:S01]  /*28550*/  STL.64 [R1+0x7f8], R74 ;  /* 0x0007f84a01007387 */ /* 0x000fe20000100a00 */
[C---:B--2---:R-:W-:Y:S03]  /*28560*/  HMMA.1688.F32.TF32 R56, R168.reuse, R204, R48 ;  /* 0x000000cca838723c */ /* 0x044fe60000081030 */
[----:B------:R2:W-:Y:S04]  /*28570*/  STL.64 [R1+0x900], R68 ;  /* 0x0009004401007387 */ /* 0x0005e80000100a00 */
[----:B------:R3:W-:Y:S04]  /*28580*/  STL.64 [R1+0x908], R70 ;  /* 0x0009084601007387 */ /* 0x0007e80000100a00 */
[----:B------:R1:W-:Y:S04]  /*28590*/  STL.64 [R1+0x970], R64 ;  /* 0x0009704001007387 */ /* 0x0003e80000100a00 */
[----:B------:R1:W-:Y:S04]  /*285a0*/  STL.64 [R1+0x978], R66 ;  /* 0x0009784201007387 */ /* 0x0003e80000100a00 */
[----:B------:R-:W3:Y:S04]  /*285b0*/  LDL.LU.64 R48, [R1+0xde0] ;  /* 0x000de00001307983 */ /* 0x000ee80000300a00 */
[----:B------:R1:W-:Y:S04]  /*285c0*/  STL.64 [R1+0xa10], R60 ;  /* 0x000a103c01007387 */ /* 0x0003e80000100a00 */
[----:B------:R1:W-:Y:S04]  /*285d0*/  STL.64 [R1+0xa18], R62 ;  /* 0x000a183e01007387 */ /* 0x0003e80000100a00 */
[----:B------:R-:W3:Y:S01]  /*285e0*/  LDL.LU.64 R50, [R1+0xde8] ;  /* 0x000de80001327983 */ /* 0x000ee20000300a00 */
[C---:B----4-:R-:W-:Y:S03]  /*285f0*/  HMMA.1688.F32.TF32 R52, R168.reuse, R200, R52 ;  /* 0x000000c8a834723c */ /* 0x050fe60000081034 */
[----:B------:R4:W-:Y:S04]  /*28600*/  STL.64 [R1+0xa50], R56 ;  /* 0x000a503801007387 */ /* 0x0009e80000100a00 */
[----:B------:R4:W-:Y:S04]  /*28610*/  STL.64 [R1+0xa58], R58 ;  /* 0x000a583a01007387 */ /* 0x0009e80000100a00 */
[----:B--2---:R-:W2:Y:S04]  /*28620*/  LDL.LU.64 R68, [R1+0xdd0] ;  /* 0x000dd00001447983 */ /* 0x004ea80000300a00 */
[----:B---3--:R-:W2:Y:S01]  /*28630*/  LDL.LU.64 R70, [R1+0xdd8] ;  /* 0x000dd80001467983 */ /* 0x008ea20000300a00 */
[----:B------:R-:W-:Y:S03]  /*28640*/  HMMA.1688.F32.TF32 R4, R168, R196, R4 ;  /* 0x000000c4a804723c */ /* 0x000fe60000081004 */
[----:B------:R-:W-:Y:S04]  /*28650*/  LDS R168, [R3+UR12+0x780] ;  /* 0x0007800c03a87984 */ /* 0x000fe80008000800 */
[----:B------:R-:W-:Y:S04]  /*28660*/  STL.64 [R1+0xa80], R52 ;  /* 0x000a803401007387 */ /* 0x000fe80000100a00 */
[----:B------:R-:W-:Y:S04]  /*28670*/  STL.64 [R1+0xa88], R54 ;  /* 0x000a883601007387 */ /* 0x000fe80000100a00 */
[----:B-1----:R-:W3:Y:S04]  /*28680*/  LDL.LU.64 R64, [R1+0xdc0] ;  /* 0x000dc00001407983 */ /* 0x002ee80000300a00 */
[----:B------:R-:W3:Y:S04]  /*28690*/  LDL.LU.64 R66, [R1+0xdc8] ;  /* 0x000dc80001427983 */ /* 0x000ee80000300a00 */
[----:B------:R1:W-:Y:S04]  /*286a0*/  STL.64 [R1+0xa70], R4 ;  /* 0x000a700401007387 */ /* 0x0003e80000100a00 */
[----:B------:R1:W-:Y:S04]  /*286b0*/  STL.64 [R1+0xa78], R6 ;  /* 0x000a780601007387 */ /* 0x0003e80000100a00 */
[----:B------:R-:W3:Y:S04]  /*286c0*/  LDL.LU.64 R60, [R1+0xdb0] ;  /* 0x000db000013c7983 */ /* 0x000ee80000300a00 */
[----:B------:R-:W3:Y:S04]  /*286d0*/  LDL.LU.64 R62, [R1+0xdb8] ;  /* 0x000db800013e7983 */ /* 0x000ee80000300a00 */
[----:B----4-:R-:W4:Y:S04]  /*286e0*/  LDL.LU.64 R56, [R1+0x960] ;  /* 0x0009600001387983 */ /* 0x010f280000300a00 */
[----:B------:R-:W4:Y:S04]  /*286f0*/  LDL.LU.64 R58, [R1+0x968] ;  /* 0x00096800013a7983 */ /* 0x000f280000300a00 */
[----:B-1----:R-:W4:Y:S04]  /*28700*/  LDL.LU.64 R4, [R1+0x930] ;  /* 0x0009300001047983 */ /* 0x002f280000300a00 */
[----:B------:R-:W4:Y:S04]  /*28710*/  LDL.LU.64 R6, [R1+0x938] ;  /* 0x0009380001067983 */ /* 0x000f280000300a00 */
[----:B------:R-:W4:Y:S04]  /*28720*/  LDL.LU.64 R52, [R1+0x8f0] ;  /* 0x0008f00001347983 */ /* 0x000f280000300a00 */
[----:B------:R-:W4:Y:S04]  /*28730*/  LDL.LU.64 R54, [R1+0x8f8] ;  /* 0x0008f80001367983 */ /* 0x000f280000300a00 */
[----:B------:R-:W-:Y:S04]  /*28740*/  LDS R170, [R3+UR12+0x2780] ;  /* 0x0027800c03aa7984 */ /* 0x000fe80008000800 */
[----:B------:R-:W-:Y:S04]  /*28750*/  LDS R169, [R2+UR12+0x780] ;  /* 0x0007800c02a97984 */ /* 0x000fe80008000800 */
[----:B------:R-:W1:Y:S01]  /*28760*/  LDS R171, [R2+UR12+0x2780] ;  /* 0x0027800c02ab7984 */ /* 0x000e620008000800 */
[----:B------:R-:W-:Y:S03]  /*28770*/  HMMA.1688.F32.TF32 R72, R156, R188, R48 ;  /* 0x000000bc9c48723c */ /* 0x000fe60000081030 */
[----:B------:R-:W4:Y:S04]  /*28780*/  LDL.LU.64 R48, [R1+0x8e0] ;  /* 0x0008e00001307983 */ /* 0x000f280000300a00 */
[----:B------:R-:W4:-:S15]  /*28790*/  LDL.LU.64 R50, [R1+0x8e8] ;  /* 0x0008e80001327983 */ /* 0x000f1e0000300a00 */
[----:B------:R-:W-:-:S01]  /*287a0*/  NOP ;  /* 0x0000000000007918 */ /* 0x000fc20000000000 */
        /* <DEDUP_REMOVED lines=8> */
[----:B---3--:R-:W-:Y:S02]  /*28830*/  HMMA.1688.F32.TF32 R72, R156, R216, R64 ;  /* 0x000000d89c48723c */ /* 0x008fe40000081040 */
[----:B------:R-:W3:Y:S04]  /*28840*/  LDL.LU.64 R64, [R1+0x890] ;  /* 0x0008900001407983 */ /* 0x000ee80000300a00 */
[----:B------:R-:W3:-:S15]  /*28850*/  LDL.LU.64 R66, [R1+0x898] ;  /* 0x0008980001427983 */ /* 0x000ede0000300a00 */
[----:B------:R-:W-:-:S02]  /*28860*/  NOP ;  /* 0x0000000000007918 */ /* 0x000fc40000000000 */
[----:B------:R-:W-:Y:S04]  /*28870*/  STL.64 [R1+0xb60], R72 ;  /* 0x000b604801007387 */ /* 0x000fe80000100a00 */
[----:B------:R1:W-:Y:S02]  /*28880*/  STL.64 [R1+0xb68], R74 ;  /* 0x000b684a01007387 */ /* 0x0003e40000100a00 */
[----:B-1----:R-:W-:Y:S02]  /*28890*/  HMMA.1688.F32.TF32 R72, R156, R212, R60 ;  /* 0x000000d49c48723c */ /* 0x002fe4000008103c */
[----:B------:R-:W3:Y:S04]  /*288a0*/  LDL.LU.64 R60, [R1+0x880] ;  /* 0x00088000013c7983 */ /* 0x000ee80000300a00 */
[----:B------:R-:W3:-:S15]  /*288b0*/  LDL.LU.64 R62, [R1+0x888] ;  /* 0x00088800013e7983 */ /* 0x000ede0000300a00 */
[----:B------:R-:W-:-:S02]  /*288c0*/  NOP ;  /* 0x0000000000007918 */ /* 0x000fc40000000000 */
[----:B------:R-:W-:Y:S04]  /*288d0*/  STL.64 [R1+0xb90], R72 ;  /* 0x000b904801007387 */ /* 0x000fe80000100a00 */
[----:B------:R4:W-:Y:S02]  /*288e0*/  STL.64 [R1+0xb98], R74 ;  /* 0x000b984a01007387 */ /* 0x0009e40000100a00 */
[----:B----4-:R-:W-:Y:S02]  /*288f0*/  HMMA.1688.F32.TF32 R72, R156, R208, R56 ;  /* 0x000000d09c48723c */ /* 0x010fe40000081038 */
[----:B------:R-:W4:Y:S04]  /*28900*/  LDL.LU.64 R56, [R1+0x870] ;  /* 0x0008700001387983 */ /* 0x000f280000300a00 */
[----:B------:R-:W4:-:S15]  /*28910*/  LDL.LU.64 R58, [R1+0x878] ;  /* 0x00087800013a7983 */ /* 0x000f1e0000300a00 */
[----:B------:R-:W-:-:S02]  /*28920*/  NOP ;  /* 0x0000000000007918 */ /* 0x000fc40000000000 */
        /* <DEDUP_REMOVED lines=16> */
[----:B------:R-:W4:Y:S01]  /*28a30*/  LDL.LU.64 R50, [R1+0x848] ;  /* 0x0008480001327983 */ /* 0x000f220000300a00 */
[----:B------:R-:W-:-:S02]  /*28a40*/  IMAD.MOV.U32 R232, RZ, RZ, R218 ;  /* 0x000000ffffe87224 */ /* 0x000fc400078e00da */
[----:B------:R-:W-:Y:S02]  /*28a50*/  IMAD.MOV.U32 R233, RZ, RZ, R219 ;  /* 0x000000ffffe97224 */ /* 0x000fe400078e00db */
[----:B------:R-:W-:Y:S02]  /*28a60*/  IMAD.MOV.U32 R234, RZ, RZ, R210 ;  /* 0x000000ffffea7224 */ /* 0x000fe400078e00d2 */
[----:B------:R-:W-:Y:S01]  /*28a70*/  IMAD.MOV.U32 R235, RZ, RZ, R211 ;  /* 0x000000ffffeb7224 */ /* 0x000fe200078e00d3 */
[----:B------:R-:W-:Y:S01]  /*28a80*/  MOV R221, R215 ;  /* 0x000000d700dd7202 */ /* 0x000fe20000000f00 */
[----:B------:R-:W-:Y:S01]  /*28a90*/  IMAD.MOV.U32 R220, RZ, RZ, R214 ;  /* 0x000000ffffdc7224 */ /* 0x000fe200078e00d6 */
[----:B------:R-:W-:Y:S01]  /*28aa0*/  LOP3.LUT R231, R0, 0x20, RZ, 0x3c, !PT ;  /* 0x0000002000e77812 */ /* 0x000fe200078e3cff */
[----:B------:R-:W-:Y:S01]  /*28ab0*/  IMAD.MOV.U32 R224, RZ, RZ, R194 ;  /* 0x000000ffffe07224 */ /* 0x000fe200078e00c2 */
[----:B------:R-:W-:Y:S01]  /*28ac0*/  LDS R156, [R0+UR12+0x4000] ;  /* 0x0040000c009c7984 */ /* 0x000fe20008000800 */
[----:B------:R-:W-:-:S02]  /*28ad0*/  IMAD.MOV.U32 R225, RZ, RZ, R195 ;  /* 0x000000ffffe17224 */ /* 0x000fc400078e00c3 */
[----:B------:R-:W-:Y:S01]  /*28ae0*/  IMAD.MOV.U32 R226, RZ, RZ, R190 ;  /* 0x000000ffffe27224 */ /* 0x000fe200078e00be */
[----:B------:R-:W-:Y:S04]  /*28af0*/  LDS R158, [R0+UR12+0x6000] ;  /* 0x0060000c009e7984 */ /* 0x000fe80008000800 */
[----:B------:R-:W-:Y:S04]  /*28b00*/  STL.64 [R1+0xc20], R72 ;  /* 0x000c204801007387 */ /* 0x000fe80000100a00 */
[----:B------:R2:W-:Y:S01]  /*28b10*/  STL.64 [R1+0xc28], R74 ;  /* 0x000c284a01007387 */ /* 0x0005e20000100a00 */
[----:B------:R-:W-:-:S03]  /*28b20*/  IMAD.MOV.U32 R227, RZ, RZ, R191 ;  /* 0x000000ffffe37224 */ /* 0x000fc600078e00bf */
[----:B------:R-:W-:Y:S04]  /*28b30*/  LDS R157, [R231+UR12+0x4000] ;  /* 0x0040000ce79d7984 */ /* 0x000fe80008000800 */
[----:B------:R-:W1:Y:S01]  /*28b40*/  LDS R159, [R231+UR12+0x6000] ;  /* 0x0060000ce79f7984 */ /* 0x000e620008000800 */
[----:B--2---:R-:W-:Y:S03]  /*28b50*/  HMMA.1688.F32.TF32 R72, R160, R188, R68 ;  /* 0x000000bca048723c */ /* 0x004fe60000081044 */
[----:B------:R-:W2:Y:S04]  /*28b60*/  LDL.LU.64 R68, [R1+0x830] ;  /* 0x0008300001447983 */ /* 0x000ea80000300a00 */
[----:B------:R-:W2:-:S15]  /*28b70*/  LDL.LU.64 R70, [R1+0x838] ;  /* 0x0008380001467983 */ /* 0x000e9e0000300a00 */
[----:B------:R-:W-:-:S01]  /*28b80*/  NOP ;  /* 0x0000000000007918 */ /* 0x000fc20000000000 */
        /* <DEDUP_REMOVED lines=32> */
[C---:B-1----:R-:W-:Y:S02]  /*28d90*/  HMMA.1688.F32.TF32 R72, R160.reuse, R200, R48 ;  /* 0x000000c8a048723c */ /* 0x042fe40000081030 */
[----:B------:R-:W4:Y:S04]  /*28da0*/  LDL.LU.64 R48, [R1+0x9f0] ;  /* 0x0009f00001307983 */ /* 0x000f280000300a00 */
[----:B------:R-:W4:Y:S01]  /*28db0*/  LDL.LU.64 R50, [R1+0x9f8] ;  /* 0x0009f80001327983 */ /* 0x000f220000300a00 */
[----:B--2---:R-:W-:-:S15]  /*28dc0*/  HMMA.1688.F32.TF32 R68, R160, R196, R68 ;  /* 0x000000c4a044723c */ /* 0x004fde0000081044 */
[----:B------:R-:W-:-:S01]  /*28dd0*/  NOP ;  /* 0x0000000000007918 */ /* 0x000fc20000000000 */
[----:B------:R1:W-:Y:S04]  /*28de0*/  STL.64 [R1+0x960], R72 ;  /* 0x0009604801007387 */ /* 0x0003e80000100a00 */
[----:B------:R2:W-:Y:S04]  /*28df0*/  STL.64 [R1+0x968], R74 ;  /* 0x0009684a01007387 */ /* 0x0005e80000100a00 */
[----:B------:R-:W4:Y:S04]  /*28e00*/  LDL.LU.64 R80, [R1+0xa30] ;  /* 0x000a300001507983 */ /* 0x000f280000300a00 */
[----:B------:R-:W-:Y:S04]  /*28e10*/  LDS R160, [R0+UR12+0x4080] ;  /* 0x0040800c00a07984 */ /* 0x000fe80008000800 */
[----:B------:R-:W-:Y:S04]  /*28e20*/  LDS R162, [R0+UR12+0x6080] ;  /* 0x0060800c00a27984 */ /* 0x000fe80008000800 */
[----:B------:R-:W-:Y:S01]  /*28e30*/  LDS R161, [R231+UR12+0x4080] ;  /* 0x0040800ce7a17984 */ /* 0x000fe20008000800 */
[C---:B---3--:R-:W-:Y:S03]  /*28e40*/  HMMA.1688.F32.TF32 R64, R164.reuse, R188, R64 ;  /* 0x000000bca440723c */ /* 0x048fe60000081040 */
[----:B------:R3:W-:Y:S04]  /*28e50*/  STL.64 [R1+0x930], R68 ;  /* 0x0009304401007387 */ /* 0x0007e80000100a00 */
[----:B------:R3:W-:Y:S04]  /*28e60*/  STL.64 [R1+0x938], R70 ;  /* 0x0009384601007387 */ /* 0x0007e80000100a00 */
[----:B------:R-:W3:Y:S04]  /*28e70*/  LDL.LU.64 R82, [R1+0xa38] ;  /* 0x000a380001527983 */ /* 0x000ee80000300a00 */
[----:B------:R-:W-:Y:S01]  /*28e80*/  LDS R163, [R231+UR12+0x6080] ;  /* 0x0060800ce7a37984 */ /* 0x000fe20008000800 */
[C---:B------:R-:W-:Y:S07]  /*28e90*/  HMMA.1688.F32.TF32 R60, R164.reuse, R192, R60 ;  /* 0x000000c0a43c723c */ /* 0x040fee000008103c */
[----:B------:R-:W-:Y:S04]  /*28ea0*/  STL.64 [R1+0x910], R64 ;  /* 0x0009104001007387 */ /* 0x000fe80000100a00 */
[----:B------:R-:W-:Y:S04]  /*28eb0*/  STL.64 [R1+0x918], R66 ;  /* 0x0009184201007387 */ /* 0x000fe80000100a00 */
[----:B------:R-:W3:Y:S04]  /*28ec0*/  LDL.LU.64 R76, [R1+0xa20] ;  /* 0x000a2000014c7983 */ /* 0x000ee80000300a00 */
[----:B------:R-:W3:Y:S04]  /*28ed0*/  LDL.LU.64 R78, [R1+0xa28] ;  /* 0x000a2800014e7983 */ /* 0x000ee80000300a00 */
[----:B-1----:R-:W3:Y:S04]  /*28ee0*/  LDL.LU.64 R72, [R1+0x9e0] ;  /* 0x0009e00001487983 */ /* 0x002ee80000300a00 */
[----:B--2---:R-:W2:Y:S01]  /*28ef0*/  LDL.LU.64 R74, [R1+0x9e8] ;  /* 0x0009e800014a7983 */ /* 0x004ea20000300a00 */
[C---:B----4-:R-:W-:Y:S03]  /*28f00*/  HMMA.1688.F32.TF32 R56, R164.reuse, R216, R56 ;  /* 0x000000d8a438723c */ /* 0x050fe60000081038 */
[----:B------:R-:W-:Y:S04]  /*28f10*/  STL.64 [R1+0x8f0], R60 ;  /* 0x0008f03c01007387 */ /* 0x000fe80000100a00 */
[----:B------:R-:W-:Y:S04]  /*28f20*/  STL.64 [R1+0x8f8], R62 ;  /* 0x0008f83e01007387 */ /* 0x000fe80000100a00 */
[----:B---3--:R-:W3:Y:S04]  /*28f30*/  LDL.LU.64 R68, [R1+0x9d0] ;  /* 0x0009d00001447983 */ /* 0x008ee80000300a00 */
[----:B------:R-:W3:Y:S08]  /*28f40*/  LDL.LU.64 R70, [R1+0x9d8] ;  /* 0x0009d80001467983 */ /* 0x000ef00000300a00 */
        /* <DEDUP_REMOVED lines=11> */
[----:B------:R-:W4:Y:S04]  /*29000*/  LDL.LU.64 R60, [R1+0x9a0] ;  /* 0x0009a000013c7983 */ /* 0x000f280000300a00 */
[----:B------:R-:W4:Y:S04]  /*29010*/  LDL.LU.64 R62, [R1+0x9a8] ;  /* 0x0009a800013e7983 */ /* 0x000f280000300a00 */
[----:B------:R1:W-:Y:S04]  /*29020*/  STL.64 [R1+0x8c0], R52 ;  /* 0x0008c03401007387 */ /* 0x0003e80000100a00 */
[----:B------:R1:W-:Y:S04]  /*29030*/  STL.64 [R1+0x8c8], R54 ;  /* 0x0008c83601007387 */ /* 0x0003e80000100a00 */
[----:B-1----:R-:W4:Y:S04]  /*29040*/  LDL.LU.64 R56, [R1+0x990] ;  /* 0x0009900001387983 */ /* 0x002f280000300a00 */
[----:B------:R-:W4:Y:S01]  /*29050*/  LDL.LU.64 R58, [R1+0x998] ;  /* 0x00099800013a7983 */ /* 0x000f220000300a00 */
[----:B------:R-:W-:-:S15]  /*29060*/  HMMA.1688.F32.TF32 R48, R164, R204, R48 ;  /* 0x000000cca430723c */ /* 0x000fde0000081030 */
[----:B------:R-:W-:-:S08]  /*29070*/  NOP ;  /* 0x0000000000007918 */ /* 0x000fd00000000000 */
[----:B------:R1:W-:Y:S04]  /*29080*/  STL.64 [R1+0x8b0], R48 ;  /* 0x0008b03001007387 */ /* 0x0003e80000100a00 */
[----:B------:R1:W-:Y:S04]  /*29090*/  STL.64 [R1+0x8b8], R50 ;  /* 0x0008b83201007387 */ /* 0x0003e80000100a00 */
[----:B------:R-:W4:Y:S04]  /*290a0*/  LDL.LU.64 R52, [R1+0x980] ;  /* 0x0009800001347983 */ /* 0x000f280000300a00 */
[----:B------:R-:W4:Y:S04]  /*290b0*/  LDL.LU.64 R54, [R1+0x988] ;  /* 0x0009880001367983 */ /* 0x000f280000300a00 */
[----:B-1----:R-:W4:Y:S04]  /*290c0*/  LDL.LU.64 R48, [R1+0x940] ;  /* 0x0009400001307983 */ /* 0x002f280000300a00 */
[----:B------:R-:W4:Y:S01]  /*290d0*/  LDL.LU.64 R50, [R1+0x948] ;  /* 0x0009480001327983 */ /* 0x000f220000300a00 */
[----:B------:R-:W-:-:S15]  /*290e0*/  HMMA.1688.F32.TF32 R80, R164, R200, R80 ;  /* 0x000000c8a450723c */ /* 0x000fde0000081050 */
[----:B------:R-:W-:-:S09]  /*290f0*/  NOP ;  /* 0x0000000000007918 */ /* 0x000fd20000000000 */
[----:B------:R-:W-:Y:S02]  /*29100*/  IMAD.MOV.U32 R2, RZ, RZ, R83 ;  /* 0x000000ffff027224 */ /* 0x000fe400078e0053 */
[----:B------:R-:W-:Y:S01]  /*29110*/  IMAD.MOV.U32 R3, RZ, RZ, R82 ;  /* 0x000000ffff037224 */ /* 0x000fe200078e0052 */
[----:B------:R-:W-:Y:S06]  /*29120*/  HMMA.1688.F32.TF32 R76, R164, R196, R76 ;  /* 0x000000c4a44c723c */ /* 0x000fec000008104c */
[C---:B--2---:R-:W-:Y:S01]  /*29130*/  HMMA.1688.F32.TF32 R72, R168.reuse, R188, R72 ;  /* 0x000000bca848723c */ /* 0x044fe20000081048 */
[----:B------:R-:W-:Y:S01]  /*29140*/  IMAD.MOV.U32 R252, RZ, RZ, R81 ;  /* 0x000000fffffc7224 */ /* 0x000fe200078e0051 */
[----:B------:R-:W-:Y:S04]  /*29150*/  STL [R1+0x8a0], R80 ;  /* 0x0008a05001007387 */ /* 0x000fe80000100800 */
[----:B------:R-:W-:Y:S04]  /*29160*/  STL [R1+0x3150], R2 ;  /* 0x0031500201007387 */ /* 0x000fe80000100800 */
[----:B------:R-:W-:Y:S04]  /*29170*/  STL [R1+0x314c], R3 ;  /* 0x00314c0301007387 */ /* 0x000fe80000100800 */
[----:B------:R-:W-:Y:S01]  /*29180*/  STL [R1+0x3148], R252 ;  /* 0x003148fc01007387 */ /* 0x000fe20000100800 */
[C---:B---3--:R-:W-:Y:S03]  /*29190*/  HMMA.1688.F32.TF32 R68, R168.reuse, R192, R68 ;  /* 0x000000c0a844723c */ /* 0x048fe60000081044 */
[----:B------:R-:W-:Y:S04]  /*291a0*/  STL.64 [R1+0x890], R76 ;  /* 0x0008904c01007387 */ /* 0x000fe80000100a00 */
[----:B------:R-:W-:Y:S04]  /*291b0*/  STL.64 [R1+0x898], R78 ;  /* 0x0008984e01007387 */ /* 0x000fe80000100a00 */
[----:B------:R-:W-:Y:S01]  /*291c0*/  STL.64 [R1+0x880], R72 ;  /* 0x0008804801007387 */ /* 0x000fe20000100a00 */
[C---:B----4-:R-:W-:Y:S03]  /*291d0*/  HMMA.1688.F32.TF32 R4, R168.reuse, R216, R4 ;  /* 0x000000d8a804723c */ /* 0x050fe60000081004 */
[----:B------:R-:W-:Y:S04]  /*291e0*/  STL.64 [R1+0x888], R74 ;  /* 0x0008884a01007387 */ /* 0x000fe80000100a00 */
[----:B------:R-:W-:Y:S04]  /*291f0*/  LDS R164, [R0+UR12+0x4100] ;  /* 0x0041000c00a47984 */ /* 0x000fe80008000800 */
[----:B------:R-:W-:Y:S04]  /*29200*/  LDS R166, [R0+UR12+0x6100] ;  /* 0x0061000c00a67984 */ /* 0x000fe80008000800 */
[----:B------:R-:W-:Y:S04]  /*29210*/  LDS R165, [R231+UR12+0x4100] ;  /* 0x0041000ce7a57984 */ /* 0x000fe80008000800 */
[----:B------:R-:W1:Y:S04]  /*29220*/  LDS R167, [R231+UR12+0x6100] ;  /* 0x0061000ce7a77984 */ /* 0x000e680008000800 */
[----:B------:R-:W-:Y:S04]  /*29230*/  STL.64 [R1+0x3080], R6 ;  /* 0x0030800601007387 */ /* 0x000fe80000100a00 */
[----:B------:R-:W-:Y:S04]  /*29240*/  STL.64 [R1+0x870], R68 ;  /* 0x0008704401007387 */ /* 0x000fe80000100a00 */
[----:B------:R-:W-:Y:S04]  /*29250*/  STL.64 [R1+0x878], R70 ;  /* 0x0008784601007387 */ /* 0x000fe80000100a00 */
[----:B------:R2:W-:Y:S02]  /*29260*/  STL.64 [R1+0x3078], R4 ;  /* 0x0030780401007387 */ /* 0x0005e40000100a00 */
[C---:B--2---:R-:W-:Y:S06]  /*29270*/  HMMA.1688.F32.TF32 R4, R168.reuse, R212, R64 ;  /* 0x000000d4a804723c */ /* 0x044fec0000081040 */
[C---:B------:R-:W-:Y:S06]  /*29280*/  HMMA.1688.F32.TF32 R60, R168.reuse, R208, R60 ;  /* 0x000000d0a83c723c */ /* 0x040fec000008103c */
[----:B------:R-:W-:Y:S11]  /*29290*/  HMMA.1688.F32.TF32 R56, R168, R204, R56 ;  /* 0x000000cca838723c */ /* 0x000ff60000081038 */
[----:B------:R-:W-:Y:S04]  /*292a0*/  STL.64 [R1+0x850], R4 ;  /* 0x0008500401007387 */ /* 0x000fe80000100a00 */
[----:B------:R2:W-:Y:S04]  /*292b0*/  STL.64 [R1+0x858], R6 ;  /* 0x0008580601007387 */ /* 0x0005e80000100a00 */
[----:B------:R-:W-:Y:S04]  /*292c0*/  STL.64 [R1+0x840], R60 ;  /* 0x0008403c01007387 */ /* 0x000fe80000100a00 */
[----:B------:R-:W-:Y:S01]  /*292d0*/  STL.64 [R1+0x848], R62 ;  /* 0x0008483e01007387 */ /* 0x000fe20000100a00 */
[----:B--2---:R-:W-:-:S02]  /*292e0*/  IMAD.MOV.U32 R7, RZ, RZ, R56 ;  /* 0x000000ffff077224 */ /* 0x004fc400078e0038 */
[----:B------:R-:W-:Y:S02]  /*292f0*/  IMAD.MOV.U32 R6, RZ, RZ, R57 ;  /* 0x000000ffff067224 */ /* 0x000fe400078e0039 */
[----:B------:R-:W-:Y:S02]  /*29300*/  IMAD.MOV.U32 R5, RZ, RZ, R58 ;  /* 0x000000ffff057224 */ /* 0x000fe400078e003a */
[----:B------:R-:W-:Y:S01]  /*29310*/  IMAD.MOV.U32 R4, RZ, RZ, R59 ;  /* 0x000000ffff047224 */ /* 0x000fe200078e003b */
[----:B------:R-:W-:Y:S04]  /*29320*/  STL.64 [R1+0x3160], R6 ;  /* 0x0031600601007387 */ /* 0x000fe80000100a00 */
[----:B------:R2:W-:Y:S01]  /*29330*/  STL.64 [R1+0x3158], R4 ;  /* 0x0031580401007387 */ /* 0x0005e20000100a00 */
[----:B------:R-:W-:-:S15]  /*29340*/  HMMA.1688.F32.TF32 R52, R168, R200, R52 ;  /* 0x000000c8a834723c */ /* 0x000fde0000081034 */
[----:B------:R-:W-:-:S08]  /*29350*/  NOP ;  /* 0x0000000000007918 */ /* 0x000fd00000000000 */
[----:B------:R3:W-:Y:S04]  /*29360*/  STL [R1+0x820], R52 ;  /* 0x0008203401007387 */ /* 0x0007e80000100800 */
[----:B------:R-:W4:Y:S04]  /*29370*/  LDL.LU R76, [R1+0xda0] ;  /* 0x000da000014c7983 */ /* 0x000f280000300800 */
[----:B------:R-:W4:Y:S04]  /*29380*/  LDL.LU R77, [R1+0xda4] ;  /* 0x000da400014d7983 */ /* 0x000f280000300800 */
[----:B------:R-:W4:Y:S04]  /*29390*/  LDL.LU R78, [R1+0xda8] ;  /* 0x000da800014e7983 */ /* 0x000f280000300800 */
[----:B------:R-:W4:Y:S04]  /*293a0*/  LDL.LU R79, [R1+0xdac] ;  /* 0x000dac00014f7983 */ /* 0x000f280000300800 */
[----:B------:R-:W3:Y:S04]  /*293b0*/  LDL.LU R80, [R1+0xd90] ;  /* 0x000d900001507983 */ /* 0x000ee80000300800 */
[----:B------:R-:W3:Y:S04]  /*293c0*/  LDL.LU R81, [R1+0xd94] ;  /* 0x000d940001517983 */ /* 0x000ee80000300800 */
[----:B------:R-:W3:Y:S04]  /*293d0*/  LDL.LU R82, [R1+0xd98] ;  /* 0x000d980001527983 */ /* 0x000ee80000300800 */
[----:B------:R-:W3:Y:S04]  /*293e0*/  LDL.LU R83, [R1+0xd9c] ;  /* 0x000d9c0001537983 */ /* 0x000ee80000300800 */
[----:B------:R-:W2:Y:S04]  /*293f0*/  LDL.LU R218, [R1+0x3454] ;  /* 0x0034540001da7983 */ /* 0x000ea80000300800 */
[----:B------:R-:W4:Y:S04]  /*29400*/  LDL.LU R219, [R1+0x3450] ;  /* 0x0034500001db7983 */ /* 0x000f280000300800 */
[----:B------:R-:W3:Y:S04]  /*29410*/  LDL.LU R210, [R1+0x344c] ;  /* 0x00344c0001d27983 */ /* 0x000ee80000300800 */
[----:B------:R-:W3:Y:S04]  /*29420*/  LDL.LU R211, [R1+0x3448] ;  /* 0x0034480001d37983 */ /* 0x000ee80000300800 */
[----:B------:R-:W3:Y:S04]  /*29430*/  LDL.LU R214, [R1+0x3444] ;  /* 0x0034440001d67983 */ /* 0x000ee80000300800 */
[----:B------:R-:W3:Y:S01]  /*29440*/  LDL.LU R215, [R1+0x3440] ;  /* 0x0034400001d77983 */ /* 0x000ee20000300800 */
[----:B--2---:R-:W-:-:S03]  /*29450*/  IMAD.MOV.U32 R222, RZ, RZ, R218 ;  /* 0x000000ffffde7224 */ /* 0x004fc600078e00da */
[----:B------:R-:W2:Y:S01]  /*29460*/  LDL.LU R218, [R1+0x343c] ;  /* 0x00343c0001da7983 */ /* 0x000ea20000300800 */
[----:B----4-:R-:W-:-:S03]  /*29470*/  IMAD.MOV.U32 R223, RZ, RZ, R219 ;  /* 0x000000ffffdf7224 */ /* 0x010fc600078e00db */
[----:B------:R-:W2:Y:S04]  /*29480*/  LDL.LU R219, [R1+0x3438] ;  /* 0x0034380001db7983 */ /* 0x000ea80000300800 */
[----:B------:R-:W4:Y:S04]  /*29490*/  LDL.LU R194, [R1+0x3434] ;  /* 0x0034340001c27983 */ /* 0x000f280000300800 */
[----:B------:R-:W4:Y:S04]  /*294a0*/  LDL.LU R195, [R1+0x3430] ;  /* 0x0034300001c37983 */ /* 0x000f280000300800 */
[----:B------:R-:W2:Y:S04]  /*294b0*/  LDL.LU R190, [R1+0x342c] ;  /* 0x00342c0001be7983 */ /* 0x000ea80000300800 */
[----:B------:R-:W2:Y:S01]  /*294c0*/  LDL.LU R191, [R1+0x3428] ;  /* 0x0034280001bf7983 */ /* 0x000ea20000300800 */
[----:B------:R-:W-:Y:S01]  /*294d0*/  HMMA.1688.F32.TF32 R4, R168, R196, R48 ;  /* 0x000000c4a804723c */ /* 0x000fe20000081030 */
[----:B------:R-:W-:Y:S01]  /*294e0*/  IMAD.MOV.U32 R2, RZ, RZ, R53 ;  /* 0x000000ffff027224 */ /* 0x000fe200078e0035 */
[----:B------:R-:W-:Y:S01]  /*294f0*/  MOV R3, R54 ;  /* 0x0000003600037202 */ /* 0x000fe20000000f00 */
[----:B------:R-:W-:Y:S01]  /*29500*/  IMAD.MOV.U32 R252, RZ, RZ, R55 ;  /* 0x000000fffffc7224 */ /* 0x000fe200078e0037 */
[----:B------:R-:W-:Y:S04]  /*29510*/  LDS R168, [R0+UR12+0x4180] ;  /* 0x0041800c00a87984 */ /* 0x000fe80008000800 */
[----:B------:R-:W-:Y:S04]  /*29520*/  LDS R170, [R0+UR12+0x6180] ;  /* 0x0061800c00aa7984 */ /* 0x000fe80008000800 */
[----:B------:R-:W-:Y:S04]  /*29530*/  LDS R169, [R231+UR12+0x4180] ;  /* 0x0041800ce7a97984 */ /* 0x000fe80008000800 */
[----:B------:R-:W1:Y:S08]  /*29540*/  LDS R171, [R231+UR12+0x6180] ;  /* 0x0061800ce7ab7984 */ /* 0x000e700008000800 */
[----:B------:R-:W-:-:S02]  /*29550*/  IMAD.MOV.U32 R217, RZ, RZ, R4 ;  /* 0x000000ffffd97224 */ /* 0x000fc400078e0004 */
[----:B------:R-:W-:Y:S02]  /*29560*/  IMAD.MOV.U32 R216, RZ, RZ, R5 ;  /* 0x000000ffffd87224 */ /* 0x000fe400078e0005 */
[----:B------:R-:W-:Y:S02]  /*29570*/  IMAD.MOV.U32 R213, RZ, RZ, R6 ;  /* 0x000000ffffd57224 */ /* 0x000fe400078e0006 */
[----:B------:R-:W-:Y:S01]  /*29580*/  IMAD.MOV.U32 R212, RZ, RZ, R7 ;  /* 0x000000ffffd47224 */ /* 0x000fe200078e0007 */
[C---:B---3--:R-:W-:Y:S06]  /*29590*/  HMMA.1688.F32.TF32 R48, R156.reuse, R214, R224 ;  /* 0x000000d69c30723c */ /* 0x048fec00000810e0 */
[----:B--2---:R-:W-:-:S15]  /*295a0*/  HMMA.1688.F32.TF32 R4, R156, R190, R76 ;  /* 0x000000be9c04723c */ /* 0x004fde000008104c */
[----:B------:R-:W-:-:S09]  /*295b0*/  NOP ;  /* 0x0000000000007918 */ /* 0x000fd20000000000 */
[----:B------:R-:W-:Y:S02]  /*295c0*/  IMAD.MOV.U32 R193, RZ, RZ, R4 ;  /* 0x000000ffffc17224 */ /* 0x000fe400078e0004 */
[----:B------:R-:W-:Y:S02]  /*295d0*/  IMAD.MOV.U32 R192, RZ, RZ, R5 ;  /* 0x000000ffffc07224 */ /* 0x000fe400078e0005 */
[----:B------:R-:W-:Y:S02]  /*295e0*/  IMAD.MOV.U32 R189, RZ, RZ, R6 ;  /* 0x000000ffffbd7224 */ /* 0x000fe400078e0006 */
[----:B------:R-:W-:Y:S02]  /*295f0*/  IMAD.MOV.U32 R188, RZ, RZ, R7 ;  /* 0x000000ffffbc7224 */ /* 0x000fe400078e0007 */
[----:B----4-:R-:W-:-:S15]  /*29600*/  HMMA.1688.F32.TF32 R4, R156, R194, R80 ;  /* 0x000000c29c04723c */ /* 0x010fde0000081050 */
[----:B------:R-:W-:-:S09]  /*29610*/  NOP ;  /* 0x0000000000007918 */ /* 0x000fd20000000000 */
[----:B------:R-:W-:Y:S01]  /*29620*/  MOV R201, R4 ;  /* 0x0000000400c97202 */ /* 0x000fe20000000f00 */
[----:B------:R-:W-:Y:S02]  /*29630*/  IMAD.MOV.U32 R200, RZ, RZ, R5 ;  /* 0x000000ffffc87224 */ /* 0x000fe400078e0005 */
[----:B------:R-:W-:Y:S02]  /*29640*/  IMAD.MOV.U32 R197, RZ, RZ, R6 ;  /* 0x000000ffffc57224 */ /* 0x000fe400078e0006 */
[----:B------:R-:W-:Y:S02]  /*29650*/  IMAD.MOV.U32 R196, RZ, RZ, R7 ;  /* 0x000000ffffc47224 */ /* 0x000fe400078e0007 */
[----:B------:R-:W-:Y:S01]  /*29660*/  HMMA.1688.F32.TF32 R4, R156, R218, R220 ;  /* 0x000000da9c04723c */ /* 0x000fe200000810dc */
[----:B------:R-:W2:-:S15]  /*29670*/  LDL.LU R220, [R1+0xae0] ;  /* 0x000ae00001dc7983 */ /* 0x000e9e0000300800 */
[----:B------:R-:W-:-:S08]  /*29680*/  NOP ;  /* 0x0000000000007918 */ /* 0x000fd00000000000 */
[----:B------:R-:W-:Y:S02]  /*29690*/  IMAD.MOV.U32 R209, RZ, RZ, R4 ;  /* 0x000000ffffd17224 */ /* 0x000fe400078e0004 */
[----:B------:R-:W-:Y:S02]  /*296a0*/  IMAD.MOV.U32 R208, RZ, RZ, R5 ;  /* 0x000000ffffd07224 */ /* 0x000fe400078e0005 */
[----:B------:R-:W-:Y:S02]  /*296b0*/  IMAD.MOV.U32 R205, RZ, RZ, R6 ;  /* 0x000000ffffcd7224 */ /* 0x000fe400078e0006 */
[----:B------:R-:W-:Y:S02]  /*296c0*/  IMAD.MOV.U32 R204, RZ, RZ, R7 ;  /* 0x000000ffffcc7224 */ /* 0x000fe400078e0007 */
[----:B------:R-:W-:Y:S01]  /*296d0*/  HMMA.1688.F32.TF32 R4, R156, R210, R232 ;  /* 0x000000d29c04723c */ /* 0x000fe200000810e8 */
[----:B------:R3:W-:Y:S01]  /*296e0*/  STL.64 [R1+0xcf0], R48 ;  /* 0x000cf03001007387 */ /* 0x0007e20000100a00 */
[----:B------:R-:W-:-:S03]  /*296f0*/  IMAD.MOV.U32 R222, RZ, RZ, R202 ;  /* 0x000000ffffde7224 */ /* 0x000fc600078e00ca */
[----:B------:R4:W-:Y:S01]  /*29700*/  STL.64 [R1+0xcf8], R50 ;  /* 0x000cf83201007387 */ /* 0x0009e20000100a00 */
[----:B------:R-:W-:-:S15]  /*29710*/  IMAD.MOV.U32 R223, RZ, RZ, R198 ;  /* 0x000000ffffdf7224 */ /* 0x000fde00078e00c6 */
[----:B------:R-:W-:-:S02]  /*29720*/  NOP ;  /* 0x0000000000007918 */ /* 0x000fc40000000000 */
[----:B------:R-:W-:Y:S04]  /*29730*/  STL.64 [R1+0xd10], R4 ;  /* 0x000d100401007387 */ /* 0x000fe80000100a00 */
[----:B------:R2:W-:Y:S04]  /*29740*/  STL.64 [R1+0xd18], R6 ;  /* 0x000d180601007387 */ /* 0x0005e80000100a00 */
[----:B------:R-:W2:Y:S04]  /*29750*/  LDL.LU R221, [R1+0xae4] ;  /* 0x000ae40001dd7983 */ /* 0x000ea80000300800 */
[----:B------:R-:W3:Y:S04]  /*29760*/  LDL.LU R202, [R1+0x3424] ;  /* 0x0034240001ca7983 */ /* 0x000ee80000300800 */
[----:B------:R-:W4:Y:S01]  /*29770*/  LDL.LU R198, [R1+0x3420] ;  /* 0x0034200001c67983 */ /* 0x000f220000300800 */
[----:B------:R-:W-:Y:S01]  /*29780*/  IMAD.MOV.U32 R80, RZ, RZ, R199 ;  /* 0x000000ffff507224 */ /* 0x000fe200078e00c7 */
[----:B------:R-:W-:Y:S01]  /*29790*/  MOV R81, R207 ;  /* 0x000000cf00517202 */ /* 0x000fe20000000f00 */
[----:B------:R-:W-:Y:S01]  /*297a0*/  IMAD.MOV.U32 R82, RZ, RZ, R206 ;  /* 0x000000ffff527224 */ /* 0x000fe200078e00ce */
[----:B------:R-:W2:Y:S01]  /*297b0*/  LDL.LU R199, [R1+0x341c] ;  /* 0x00341c0001c77983 */ /* 0x000ea20000300800 */
[----:B------:R-:W-:-:S03]  /*297c0*/  IMAD.MOV.U32 R83, RZ, RZ, R203 ;  /* 0x000000ffff537224 */ /* 0x000fc600078e00cb */
[----:B------:R-:W2:Y:S04]  /*297d0*/  LDL.LU R207, [R1+0x3418] ;  /* 0x0034180001cf7983 */ /* 0x000ea80000300800 */
[----:B------:R-:W2:Y:S04]  /*297e0*/  LDL.LU R206, [R1+0x3414] ;  /* 0x0034140001ce7983 */ /* 0x000ea80000300800 */
[----:B------:R-:W2:Y:S04]  /*297f0*/  LDL.LU R203, [R1+0x3410] ;  /* 0x0034100001cb7983 */ /* 0x000ea80000300800 */
[----:B------:R-:W2:Y:S04]  /*29800*/  LDL.LU R76, [R1+0xb20] ;  /* 0x000b2000014c7983 */ /* 0x000ea80000300800 */
[----:B------:R-:W2:Y:S01]  /*29810*/  LDL.LU R77, [R1+0xb24] ;  /* 0x000b2400014d7983 */ /* 0x000ea20000300800 */
[----:B---3--:R-:W-:-:S02]  /*29820*/  IMAD.MOV.U32 R79, RZ, RZ, R202 ;  /* 0x000000ffff4f7224 */ /* 0x008fc400078e00ca */
[----:B----4-:R-:W-:Y:S02]  /*29830*/  IMAD.MOV.U32 R78, RZ, RZ, R198 ;  /* 0x000000ffff4e7224 */ /* 0x010fe400078e00c6 */
[----:B------:R-:W3:Y:S04]  /*29840*/  LDL.LU R198, [R1+0x340c] ;  /* 0x00340c0001c67983 */ /* 0x000ee80000300800 */
[----:B------:R-:W4:Y:S04]  /*29850*/  LDL.LU R202, [R1+0x3408] ;  /* 0x0034080001ca7983 */ /* 0x000f280000300800 */
[----:B------:R-:W2:Y:S04]  /*29860*/  LDL.LU R68, [R1+0xb70] ;  /* 0x000b700001447983 */ /* 0x000ea80000300800 */
        /* <DEDUP_REMOVED lines=29> */
[----:B------:R-:W1:Y:S04]  /*29a40*/  LDL.LU R96, [R1+0xca0] ;  /* 0x000ca00001607983 */ /* 0x000e680000300800 */
[----:B------:R-:W1:Y:S04]  /*29a50*/  LDL.LU R97, [R1+0xca4] ;  /* 0x000ca40001617983 */ /* 0x000e680000300800 */
[----:B------:R-:W1:Y:S04]  /*29a60*/  LDL.LU R98, [R1+0xca8] ;  /* 0x000ca80001627983 */ /* 0x000e680000300800 */
[----:B------:R-:W1:Y:S04]  /*29a70*/  LDL.LU R99, [R1+0xcac] ;  /* 0x000cac0001637983 */ /* 0x000e680000300800 */
        /* <DEDUP_REMOVED lines=50> */
[----:B------:R-:W2:Y:S01]  /*29da0*/  LDL.LU R90, [R1+0xc78] ;  /* 0x000c7800015a7983 */ /* 0x000ea20000300800 */
[----:B----4-:R-:W-:-:S03]  /*29db0*/  IMAD.MOV.U32 R58, RZ, RZ, R198 ;  /* 0x000000ffff3a7224 */ /* 0x010fc600078e00c6 */
[----:B------:R-:W4:Y:S01]  /*29dc0*/  LDL.LU R91, [R1+0xc7c] ;  /* 0x000c7c00015b7983 */ /* 0x000f220000300800 */
[----:B---3--:R-:W-:-:S03]  /*29dd0*/  IMAD.MOV.U32 R59, RZ, RZ, R202 ;  /* 0x000000ffff3b7224 */ /* 0x008fc600078e00ca */
[----:B------:R-:W3:Y:S01]  /*29de0*/  LDL.LU R56, [R1+0xc00] ;  /* 0x000c000001387983 */ /* 0x000ee20000300800 */
[----:B--2---:R-:W-:-:S03]  /*29df0*/  IMAD.MOV.U32 R72, RZ, RZ, R203 ;  /* 0x000000ffff487224 */ /* 0x004fc600078e00cb */
[----:B------:R-:W3:Y:S01]  /*29e00*/  LDL.LU R57, [R1+0xc04] ;  /* 0x000c040001397983 */ /* 0x000ee20000300800 */
[----:B------:R-:W-:-:S03]  /*29e10*/  IMAD.MOV.U32 R73, RZ, RZ, R206 ;  /* 0x000000ffff497224 */ /* 0x000fc600078e00ce */
[----:B------:R-:W2:Y:S01]  /*29e20*/  LDL.LU R198, [R1+0x33fc] ;  /* 0x0033fc0001c67983 */ /* 0x000ea20000300800 */
[----:B------:R-:W-:-:S03]  /*29e30*/  MOV R74, R207 ;  /* 0x000000cf004a7202 */ /* 0x000fc60000000f00 */
[----:B------:R-:W4:Y:S04]  /*29e40*/  LDL.LU R202, [R1+0x33f8] ;  /* 0x0033f80001ca7983 */ /* 0x000f280000300800 */
[----:B------:R-:W4:Y:S04]  /*29e50*/  LDL.LU R203, [R1+0x33f4] ;  /* 0x0033f40001cb7983 */ /* 0x000f280000300800 */
[----:B------:R-:W3:Y:S04]  /*29e60*/  LDL.LU R206, [R1+0x33f0] ;  /* 0x0033f00001ce7983 */ /* 0x000ee80000300800 */
[----:B------:R-:W3:Y:S01]  /*29e70*/  LDL.LU R207, [R1+0x33ec] ;  /* 0x0033ec0001cf7983 */ /* 0x000ee20000300800 */
[----:B------:R-:W-:-:S03]  /*29e80*/  IMAD.MOV.U32 R75, RZ, RZ, R199 ;  /* 0x000000ffff4b7224 */ /* 0x000fc600078e00c7 */
[----:B------:R-:W2:Y:S04]  /*29e90*/  LDL.LU R199, [R1+0x33e8] ;  /* 0x0033e80001c77983 */ /* 0x000ea80000300800 */
[----:B------:R-:W2:Y:S04]  /*29ea0*/  LDL.LU R224, [R1+0xab0] ;  /* 0x000ab00001e07983 */ /* 0x000ea80000300800 */
[----:B------:R-:W2:Y:S04]  /*29eb0*/  LDL.LU R225, [R1+0xab4] ;  /* 0x000ab40001e17983 */ /* 0x000ea80000300800 */
[----:B------:R-:W2:Y:S04]  /*29ec0*/  LDL.LU R226, [R1+0xab8] ;  /* 0x000ab80001e27983 */ /* 0x000ea80000300800 */
[----:B------:R-:W2:Y:S01]  /*29ed0*/  LDL.LU R227, [R1+0xabc] ;  /* 0x000abc0001e37983 */ /* 0x000ea20000300800 */
[----:B-1----:R-:W-:Y:S06]  /*29ee0*/  HMMA.1688.F32.TF32 R96, R164, R190, R96 ;  /* 0x000000bea460723c */ /* 0x002fec0000081060 */
[----:B------:R-:W-:Y:S06]  /*29ef0*/  HMMA.1688.F32.TF32 R112, R160, R210, R112 ;  /* 0x000000d2a070723c */ /* 0x000fec0000081070 */
[C---:B---3--:R-:W-:Y:S06]  /*29f00*/  HMMA.1688.F32.TF32 R4, R156.reuse, R206, R132 ;  /* 0x000000ce9c04723c */ /* 0x048fec0000081084 */
[C---:B----4-:R-:W-:Y:S06]  /*29f10*/  HMMA.1688.F32.TF32 R132, R156.reuse, R202, R128 ;  /* 0x000000ca9c84723c */ /* 0x050fec0000081080 */
[----:B--2---:R-:W-:Y:S01]  /*29f20*/  HMMA.1688.F32.TF32 R128, R156, R198, R124 ;  /* 0x000000c69c80723c */ /* 0x004fe2000008107c */
[----:B------:R-:W-:Y:S04]  /*29f30*/  LDS R156, [R0+UR12+0x4200] ;  /* 0x0042000c009c7984 */ /* 0x000fe80008000800 */
[----:B------:R-:W-:Y:S06]  /*29f40*/  LDS R158, [R0+UR12+0x6200] ;  /* 0x0062000c009e7984 */ /* 0x000fec0008000800 */
[----:B------:R-:W-:Y:S04]  /*29f50*/  STL.64 [R1+0xd30], R4 ;  /* 0x000d300401007387 */ /* 0x000fe80000100a00 */
[----:B------:R1:W-:Y:S01]  /*29f60*/  STL.64 [R1+0xd38], R6 ;  /* 0x000d380601007387 */ /* 0x0003e20000100a00 */
[C---:B------:R-:W-:Y:S03]  /*29f70*/  HMMA.1688.F32.TF32 R108, R160.reuse, R206, R108 ;  /* 0x000000cea06c723c */ /* 0x040fe6000008106c */
[----:B------:R-:W-:Y:S03]  /*29f80*/  LDS R157, [R231+UR12+0x4200] ;  /* 0x0042000ce79d7984 */ /* 0x000fe60008000800 */
[C---:B------:R-:W-:Y:S01]  /*29f90*/  HMMA.1688.F32.TF32 R100, R160.reuse, R198, R100 ;  /* 0x000000c6a064723c */ /* 0x040fe20000081064 */
[----:B------:R-:W2:Y:S05]  /*29fa0*/  LDS R159, [R231+UR12+0x6200] ;  /* 0x0062000ce79f7984 */ /* 0x000eaa0008000800 */
[C---:B-1----:R-:W-:Y:S01]  /*29fb0*/  HMMA.1688.F32.TF32 R4, R160.reuse, R190, R120 ;  /* 0x000000bea004723c */ /* 0x042fe20000081078 */
[----:B------:R-:W-:Y:S04]  /*29fc0*/  STL.64 [R1+0xd60], R132 ;  /* 0x000d608401007387 */ /* 0x000fe80000100a00 */
[----:B------:R-:W-:Y:S01]  /*29fd0*/  STL.64 [R1+0xd68], R134 ;  /* 0x000d688601007387 */ /* 0x000fe20000100a00 */
[C---:B------:R-:W-:Y:S03]  /*29fe0*/  HMMA.1688.F32.TF32 R124, R160.reuse, R194, R148 ;  /* 0x000000c2a07c723c */ /* 0x040fe60000081094 */
[----:B------:R-:W-:Y:S03]  /*29ff0*/  STL.64 [R1+0xd50], R128 ;  /* 0x000d508001007387 */ /* 0x000fe60000100a00 */
[C---:B------:R-:W-:Y:S01]  /*2a000*/  HMMA.1688.F32.TF32 R120, R160.reuse, R218, R152 ;  /* 0x000000daa078723c */ /* 0x040fe20000081098 */
[----:B------:R-:W-:Y:S10]  /*2a010*/  STL.64 [R1+0xd58], R130 ;  /* 0x000d588201007387 */ /* 0x000ff40000100a00 */
[----:B------:R-:W-:Y:S04]  /*2a020*/  STL.64 [R1+0xd70], R4 ;  /* 0x000d700401007387 */ /* 0x000fe80000100a00 */
[----:B------:R1:W-:Y:S02]  /*2a030*/  STL.64 [R1+0xd78], R6 ;  /* 0x000d780601007387 */ /* 0x0003e40000100a00 */
[C---:B-1----:R-:W-:Y:S02]  /*2a040*/  HMMA.1688.F32.TF32 R4, R160.reuse, R214, R116 ;  /* 0x000000d6a004723c */ /* 0x042fe40000081074 */
[----:B------:R-:W-:Y:S04]  /*2a050*/  STL.64 [R1+0xd40], R124 ;  /* 0x000d407c01007387 */ /* 0x000fe80000100a00 */
[----:B------:R-:W-:Y:S04]  /*2a060*/  STL.64 [R1+0xd48], R126 ;  /* 0x000d487e01007387 */ /* 0x000fe80000100a00 */
[----:B------:R-:W-:Y:S04]  /*2a070*/  STL.64 [R1+0xd20], R120 ;  /* 0x000d207801007387 */ /* 0x000fe80000100a00 */
[----:B------:R-:W-:Y:S09]  /*2a080*/  STL.64 [R1+0xd28], R122 ;  /* 0x000d287a01007387 */ /* 0x000ff20000100a00 */
[----:B------:R-:W-:Y:S04]  /*2a090*/  STL.64 [R1+0xd00], R4 ;  /* 0x000d000401007387 */ /* 0x000fe80000100a00 */
[----:B------:R1:W-:Y:S02]  /*2a0a0*/  STL.64 [R1+0xd08], R6 ;  /* 0x000d080601007387 */ /* 0x0003e40000100a00 */
[----:B-1----:R-:W-:Y:S02]  /*2a0b0*/  HMMA.1688.F32.TF32 R4, R160, R202, R104 ;  /* 0x000000caa004723c */ /* 0x002fe40000081068 */
[----:B------:R-:W-:Y:S04]  /*2a0c0*/  STL.64 [R1+0xce0], R112 ;  /* 0x000ce07001007387 */ /* 0x000fe80000100a00 */
[----:B------:R-:W-:Y:S04]  /*2a0d0*/  STL.64 [R1+0xce8], R114 ;  /* 0x000ce87201007387 */ /* 0x000fe80000100a00 */
[----:B------:R-:W-:Y:S04]  /*2a0e0*/  STL.64 [R1+0xcd0], R108 ;  /* 0x000cd06c01007387 */ /* 0x000fe80000100a00 */
[----:B------:R-:W-:Y:S01]  /*2a0f0*/  STL.64 [R1+0xcd8], R110 ;  /* 0x000cd86e01007387 */ /* 0x000fe20000100a00 */
[C---:B------:R-:W-:Y:S03]  /*2a100*/  HMMA.1688.F32.TF32 R92, R164.reuse, R218, R92 ;  /* 0x000000daa45c723c */ /* 0x040fe6000008105c */
[----:B------:R-:W-:Y:S03]  /*2a110*/  LDS R161, [R231+UR12+0x4280] ;  /* 0x0042800ce7a17984 */ /* 0x000fe60008000800 */
[C---:B------:R-:W-:Y:S01]  /*2a120*/  HMMA.1688.F32.TF32 R84, R164.reuse, R210, R84 ;  /* 0x000000d2a454723c */ /* 0x040fe20000081054 */
[----:B------:R-:W-:Y:S04]  /*2a130*/  LDS R163, [R231+UR12+0x6280] ;  /* 0x0062800ce7a37984 */ /* 0x000fe80008000800 */
[----:B------:R-:W-:Y:S04]  /*2a140*/  STL.64 [R1+0xcc0], R4 ;  /* 0x000cc00401007387 */ /* 0x000fe80000100a00 */
[----:B------:R1:W-:Y:S01]  /*2a150*/  STL.64 [R1+0xcc8], R6 ;  /* 0x000cc80601007387 */ /* 0x0003e20000100a00 */
[C---:B------:R-:W-:Y:S03]  /*2a160*/  HMMA.1688.F32.TF32 R48, R164.reuse, R206, R48 ;  /* 0x000000cea430723c */ /* 0x040fe60000081030 */
[----:B------:R-:W-:Y:S04]  /*2a170*/  LDS R160, [R0+UR12+0x4280] ;  /* 0x0042800c00a07984 */ /* 0x000fe80008000800 */
[----:B------:R-:W3:Y:S01]  /*2a180*/  LDS R162, [R0+UR12+0x6280] ;  /* 0x0062800c00a27984 */ /* 0x000ee20008000800 */
[C---:B-1----:R-:W-:Y:S03]  /*2a190*/  HMMA.1688.F32.TF32 R4, R164.reuse, R194, R232 ;  /* 0x000000c2a404723c */ /* 0x042fe600000810e8 */
[----:B------:R-:W-:Y:S04]  /*2a1a0*/  STL.64 [R1+0xcb0], R100 ;  /* 0x000cb06401007387 */ /* 0x000fe80000100a00 */
[----:B------:R-:W-:Y:S04]  /*2a1b0*/  STL.64 [R1+0xcb8], R102 ;  /* 0x000cb86601007387 */ /* 0x000fe80000100a00 */
[----:B------:R-:W2:Y:S04]  /*2a1c0*/  LDL.LU R232, [R1+0xaf0] ;  /* 0x000af00001e87983 */ /* 0x000ea80000300800 */
[----:B------:R-:W-:Y:S04]  /*2a1d0*/  STL.64 [R1+0xde0], R96 ;  /* 0x000de06001007387 */ /* 0x000fe80000100a00 */
[----:B------:R-:W-:Y:S04]  /*2a1e0*/  STL.64 [R1+0xde8], R98 ;  /* 0x000de86201007387 */ /* 0x000fe80000100a00 */
[----:B------:R-:W-:Y:S04]  /*2a1f0*/  STL.64 [R1+0xdd0], R4 ;  /* 0x000dd00401007387 */ /* 0x000fe80000100a00 */
[----:B------:R1:W-:Y:S04]  /*2a200*/  STL.64 [R1+0xdd8], R6 ;  /* 0x000dd80601007387 */ /* 0x0003e80000100a00 */
[----:B------:R-:W2:Y:S04]  /*2a210*/  LDL.LU R233, [R1+0xaf4] ;  /* 0x000af40001e97983 */ /* 0x000ea80000300800 */
[----:B------:R-:W2:Y:S04]  /*2a220*/  LDL.LU R234, [R1+0xaf8] ;  /* 0x000af80001ea7983 */ /* 0x000ea80000300800 */
[----:B------:R-:W2:Y:S01]  /*2a230*/  LDL.LU R235, [R1+0xafc] ;  /* 0x000afc0001eb7983 */ /* 0x000ea20000300800 */
[----:B-1----:R-:W-:Y:S03]  /*2a240*/  HMMA.1688.F32.TF32 R4, R164, R214, R88 ;  /* 0x000000d6a404723c */ /* 0x002fe60000081058 */
[----:B------:R-:W-:Y:S04]  /*2a250*/  STL.64 [R1+0xdc0], R92 ;  /* 0x000dc05c01007387 */ /* 0x000fe80000100a00 */
[----:B------:R-:W-:-:S15]  /*2a260*/  STL.64 [R1+0xdc8], R94 ;  /* 0x000dc85e01007387 */ /* 0x000fde0000100a00 */
[----:B------:R-:W-:-:S01]  /*2a270*/  NOP ;  /* 0x0000000000007918 */ /* 0x000fc20000000000 */
[----:B------:R-:W-:Y:S04]  /*2a280*/  STL.64 [R1+0xdb0], R4 ;  /* 0x000db00401007387 */ /* 0x000fe80000100a00 */
[----:B------:R1:W-:Y:S02]  /*2a290*/  STL.64 [R1+0xdb8], R6 ;  /* 0x000db80601007387 */ /* 0x0003e40000100a00 */
[C---:B-1----:R-:W-:Y:S02]  /*2a2a0*/  HMMA.1688.F32.TF32 R4, R164.reuse, R202, R52 ;  /* 0x000000caa404723c */ /* 0x042fe40000081034 */
[----:B------:R-:W-:Y:S04]  /*2a2b0*/  STL.64 [R1+0xda0], R84 ;  /* 0x000da05401007387 */ /* 0x000fe80000100a00 */
[----:B------:R-:W-:Y:S01]  /*2a2c0*/  STL.64 [R1+0xda8], R86 ;  /* 0x000da85601007387 */ /* 0x000fe20000100a00 */
[----:B------:R-:W-:Y:S03]  /*2a2d0*/  HMMA.1688.F32.TF32 R52, R164, R198, R56 ;  /* 0x000000c6a434723c */ /* 0x000fe60000081038 */
[----:B------:R-:W-:Y:S04]  /*2a2e0*/  STL.64 [R1+0xd90], R48 ;  /* 0x000d903001007387 */ /* 0x000fe80000100a00 */
[----:B------:R1:W-:Y:S04]  /*2a2f0*/  STL.64 [R1+0xd98], R50 ;  /* 0x000d983201007387 */ /* 0x0003e80000100a00 */
[----:B------:R-:W-:Y:S04]  /*2a300*/  LDS R165, [R231+UR12+0x4300] ;  /* 0x0043000ce7a57984 */ /* 0x000fe80008000800 */
[----:B------:R-:W-:Y:S01]  /*2a310*/  LDS R167, [R231+UR12+0x6300] ;  /* 0x0063000ce7a77984 */ /* 0x000fe20008000800 */
[C---:B-1----:R-:W-:Y:S03]  /*2a320*/  HMMA.1688.F32.TF32 R48, R168.reuse, R190, R60 ;  /* 0x000000bea830723c */ /* 0x042fe6000008103c */
[----:B------:R-:W-:Y:S04]  /*2a330*/  STL.64 [R1+0xd80], R4 ;  /* 0x000d800401007387 */ /* 0x000fe80000100a00 */
[----:B------:R1:W-:Y:S04]  /*2a340*/  STL.64 [R1+0xd88], R6 ;  /* 0x000d880601007387 */ /* 0x0003e80000100a00 */
[----:B------:R-:W-:Y:S04]  /*2a350*/  LDS R164, [R0+UR12+0x4300] ;  /* 0x0043000c00a47984 */ /* 0x000fe80008000800 */
[----:B------:R-:W4:Y:S01]  /*2a360*/  LDS R166, [R0+UR12+0x6300] ;  /* 0x0063000c00a67984 */ /* 0x000f220008000800 */
[C---:B-1----:R-:W-:Y:S03]  /*2a370*/  HMMA.1688.F32.TF32 R4, R168.reuse, R194, R64 ;  /* 0x000000c2a804723c */ /* 0x042fe60000081040 */
[----:B------:R-:W-:Y:S04]  /*2a380*/  STL.64 [R1+0xc00], R52 ;  /* 0x000c003401007387 */ /* 0x000fe80000100a00 */
[----:B------:R1:W-:Y:S04]  /*2a390*/  STL.64 [R1+0xc08], R54 ;  /* 0x000c083601007387 */ /* 0x0003e80000100a00 */
[----:B------:R-:W-:Y:S04]  /*2a3a0*/  STL.64 [R1+0xe50], R48 ;  /* 0x000e503001007387 */ /* 0x000fe80000100a00 */
[----:B------:R3:W-:Y:S01]  /*2a3b0*/  STL.64 [R1+0xe58], R50 ;  /* 0x000e583201007387 */ /* 0x0007e20000100a00 */
[C---:B-1----:R-:W-:Y:S07]  /*2a3c0*/  HMMA.1688.F32.TF32 R52, R168.reuse, R218, R68 ;  /* 0x000000daa834723c */ /* 0x042fee0000081044 */
[----:B------:R-:W-:Y:S01]  /*2a3d0*/  STL.64 [R1+0xe40], R4 ;  /* 0x000e400401007387 */ /* 0x000fe20000100a00 */
[C---:B---3--:R-:W-:Y:S03]  /*2a3e0*/  HMMA.1688.F32.TF32 R48, R168.reuse, R214, R72 ;  /* 0x000000d6a830723c */ /* 0x048fe60000081048 */
[----:B------:R1:W-:Y:S03]  /*2a3f0*/  STL.64 [R1+0xe48], R6 ;  /* 0x000e480601007387 */ /* 0x0003e60000100a00 */
[C---:B-1----:R-:W-:Y:S09]  /*2a400*/  HMMA.1688.F32.TF32 R4, R168.reuse, R210, R76 ;  /* 0x000000d2a804723c */ /* 0x042ff2000008104c */
[----:B------:R-:W-:Y:S04]  /*2a410*/  STL.64 [R1+0xe30], R52 ;  /* 0x000e303401007387 */ /* 0x000fe80000100a00 */
[----:B------:R1:W-:Y:S04]  /*2a420*/  STL.64 [R1+0xe38], R54 ;  /* 0x000e383601007387 */ /* 0x0003e80000100a00 */
[----:B------:R-:W-:Y:S04]  /*2a430*/  STL.64 [R1+0xe20], R48 ;  /* 0x000e203001007387 */ /* 0x000fe80000100a00 */
[----:B------:R3:W-:Y:S01]  /*2a440*/  STL.64 [R1+0xe28], R50 ;  /* 0x000e283201007387 */ /* 0x0007e20000100a00 */
[C---:B-1----:R-:W-:Y:S03]  /*2a450*/  HMMA.1688.F32.TF32 R52, R168.reuse, R206, R80 ;  /* 0x000000cea834723c */ /* 0x042fe60000081050 */
[----:B------:R-:W-:Y:S03]  /*2a460*/  STL.64 [R1+0xe10], R4 ;  /* 0x000e100401007387 */ /* 0x000fe60000100a00 */
[C---:B---3--:R-:W-:Y:S01]  /*2a470*/  HMMA.1688.F32.TF32 R48, R168.reuse, R202, R220 ;  /* 0x000000caa830723c */ /* 0x048fe200000810dc */
[----:B------:R1:W-:Y:S05]  /*2a480*/  STL.64 [R1+0xe18], R6 ;  /* 0x000e180601007387 */ /* 0x0003ea0000100a00 */
[----:B-1----:R-:W-:Y:S11]  /*2a490*/  HMMA.1688.F32.TF32 R4, R168, R198, R224 ;  /* 0x000000c6a804723c */ /* 0x002ff600000810e0 */
[----:B------:R-:W-:Y:S04]  /*2a4a0*/  STL.64 [R1+0xe00], R52 ;  /* 0x000e003401007387 */ /* 0x000fe80000100a00 */
[----:B------:R-:W-:Y:S04]  /*2a4b0*/  STL.64 [R1+0xe08], R54 ;  /* 0x000e083601007387 */ /* 0x000fe80000100a00 */
[----:B------:R-:W-:Y:S04]  /*2a4c0*/  STL.64 [R1+0xdf0], R48 ;  /* 0x000df03001007387 */ /* 0x000fe80000100a00 */
[----:B------:R-:W-:Y:S04]  /*2a4d0*/  STL.64 [R1+0xdf8], R50 ;  /* 0x000df83201007387 */ /* 0x000fe80000100a00 */
[----:B------:R-:W-:Y:S04]  /*2a4e0*/  LDS R169, [R231+UR12+0x4380] ;  /* 0x0043800ce7a97984 */ /* 0x000fe80008000800 */
[----:B------:R-:W-:Y:S04]  /*2a4f0*/  LDS R171, [R231+UR12+0x6380] ;  /* 0x0063800ce7ab7984 */ /* 0x000fe80008000800 */
[----:B------:R-:W-:Y:S04]  /*2a500*/  STL.64 [R1+0xbd0], R4 ;  /* 0x000bd00401007387 */ /* 0x000fe80000100a00 */
[----:B------:R2:W-:Y:S04]  /*2a510*/  STL.64 [R1+0xbd8], R6 ;  /* 0x000bd80601007387 */ /* 0x0005e80000100a00 */
[----:B------:R-:W3:Y:S04]  /*2a520*/  LDL.LU R228, [R1+0x4f0] ;  /* 0x0004f00001e47983 */ /* 0x000ee80000300800 */
[----:B------:R-:W-:Y:S04]  /*2a530*/  LDS R168, [R0+UR12+0x4380] ;  /* 0x0043800c00a87984 */ /* 0x000fe80008000800 */
[----:B------:R-:W1:Y:S01]  /*2a540*/  LDS R170, [R0+UR12+0x6380] ;  /* 0x0063800c00aa7984 */ /* 0x000e620008000800 */
[----:B--2---:R-:W-:-:S15]  /*2a550*/  HMMA.1688.F32.TF32 R4, R156, R190, R232 ;  /* 0x000000be9c04723c */ /* 0x004fde00000810e8 */
[----:B------:R-:W-:-:S08]  /*2a560*/  NOP ;  /* 0x0000000000007918 */ /* 0x000fd00000000000 */
[----:B------:R2:W-:Y:S04]  /*2a570*/  STL.64 [R1+0xed0], R4 ;  /* 0x000ed00401007387 */ /* 0x0005e80000100a00 */
[----:B------:R4:W-:Y:S04]  /*2a580*/  STL.64 [R1+0xed8], R6 ;  /* 0x000ed80601007387 */ /* 0x0009e80000100a00 */
[----:B------:R-:W3:Y:S04]  /*2a590*/  LDL.LU R229, [R1+0x4f4] ;  /* 0x0004f40001e57983 */ /* 0x000ee80000300800 */
        /* <DEDUP_REMOVED lines=18> */
[----:B------:R-:W1:Y:S04]  /*2a6c0*/  LDL.LU R68, [R1+0x5b0] ;  /* 0x0005b00001447983 */ /* 0x000e680000300800 */
[----:B------:R-:W1:Y:S04]  /*2a6d0*/  LDL.LU R69, [R1+0x5b4] ;  /* 0x0005b40001457983 */ /* 0x000e680000300800 */
[----:B------:R-:W1:Y:S04]  /*2a6e0*/  LDL.LU R70, [R1+0x5b8] ;  /* 0x0005b80001467983 */ /* 0x000e680000300800 */
[----:B------:R-:W1:Y:S04]  /*2a6f0*/  LDL.LU R71, [R1+0x5bc] ;  /* 0x0005bc0001477983 */ /* 0x000e680000300800 */
        /* <DEDUP_REMOVED lines=72> */
[----:B--2---:R-:W2:Y:S04]  /*2ab80*/  LDL.LU R4, [R1+0x920] ;  /* 0x0009200001047983 */ /* 0x004ea80000300800 */
[----:B------:R-:W2:Y:S04]  /*2ab90*/  LDL.LU R5, [R1+0x924] ;  /* 0x0009240001057983 */ /* 0x000ea80000300800 */
[----:B----4-:R-:W2:Y:S04]  /*2aba0*/  LDL.LU R6, [R1+0x928] ;  /* 0x0009280001067983 */ /* 0x010ea80000300800 */
[----:B------:R-:W2:Y:S04]  /*2abb0*/  LDL.LU R7, [R1+0x92c] ;  /* 0x00092c0001077983 */ /* 0x000ea80000300800 */
[----:B------:R-:W4:Y:S04]  /*2abc0*/  LDL.LU R112, [R1+0x790] ;  /* 0x0007900001707983 */ /* 0x000f280000300800 */
        /* <DEDUP_REMOVED lines=22> */
[----:B------:R-:W4:Y:S01]  /*2ad30*/  LDL.LU R235, [R1+0x4cc] ;  /* 0x0004cc0001eb7983 */ /* 0x000f220000300800 */
[C---:B---3--:R-:W-:Y:S06]  /*2ad40*/  HMMA.1688.F32.TF32 R100, R160.reuse, R202, R100 ;  /* 0x000000caa064723c */ /* 0x048fec0000081064 */
[----:B------:R-:W-:Y:S06]  /*2ad50*/  HMMA.1688.F32.TF32 R108, R160, R210, R108 ;  /* 0x000000d2a06c723c */ /* 0x000fec000008106c */
[C---:B------:R-:W-:Y:S06]  /*2ad60*/  HMMA.1688.F32.TF32 R120, R156.reuse, R202, R120 ;  /* 0x000000ca9c78723c */ /* 0x040fec0000081078 */
[C---:B------:R-:W-:Y:S06]  /*2ad70*/  HMMA.1688.F32.TF32 R124, R156.reuse, R206, R124 ;  /* 0x000000ce9c7c723c */ /* 0x040fec000008107c */
[C---:B------:R-:W-:Y:S06]  /*2ad80*/  HMMA.1688.F32.TF32 R128, R156.reuse, R210, R128 ;  /* 0x000000d29c80723c */ /* 0x040fec0000081080 */
[C---:B------:R-:W-:Y:S06]  /*2ad90*/  HMMA.1688.F32.TF32 R136, R156.reuse, R218, R136 ;  /* 0x000000da9c88723c */ /* 0x040fec0000081088 */
[C---:B------:R-:W-:Y:S06]  /*2ada0*/  HMMA.1688.F32.TF32 R140, R156.reuse, R194, R140 ;  /* 0x000000c29c8c723c */ /* 0x040fec000008108c */
[----:B------:R-:W-:-:S15]  /*2adb0*/  HMMA.1688.F32.TF32 R132, R156, R214, R132 ;  /* 0x000000d69c84723c */ /* 0x000fde0000081084 */
[----:B------:R-:W-:-:S02]  /*2adc0*/  NOP ;  /* 0x0000000000007918 */ /* 0x000fc40000000000 */
[----:B------:R-:W-:Y:S04]  /*2add0*/  STL.64 [R1+0xec0], R140 ;  /* 0x000ec08c01007387 */ /* 0x000fe80000100a00 */
[----:B------:R3:W-:Y:S01]  /*2ade0*/  STL.64 [R1+0xec8], R142 ;  /* 0x000ec88e01007387 */ /* 0x0007e20000100a00 */
[----:B--2---:R-:W-:Y:S03]  /*2adf0*/  HMMA.1688.F32.TF32 R4, R156, R198, R4 ;  /* 0x000000c69c04723c */ /* 0x004fe60000081004 */
[----:B---3--:R-:W2:Y:S04]  /*2ae00*/  LDL.LU.64 R142, [R1+0x33e0] ;  /* 0x0033e000018e7983 */ /* 0x008ea80000300a00 */
[----:B------:R-:W2:Y:S04]  /*2ae10*/  LDL.LU.64 R140, [R1+0x33d8] ;  /* 0x0033d800018c7983 */ /* 0x000ea80000300a00 */
[----:B------:R-:W-:Y:S04]  /*2ae20*/  STL.64 [R1+0xeb0], R136 ;  /* 0x000eb08801007387 */ /* 0x000fe80000100a00 */
[----:B------:R3:W-:Y:S04]  /*2ae30*/  STL.64 [R1+0xeb8], R138 ;  /* 0x000eb88a01007387 */ /* 0x0007e80000100a00 */
[----:B---3--:R-:W3:Y:S04]  /*2ae40*/  LDL.LU.64 R138, [R1+0x33d0] ;  /* 0x0033d000018a7983 */ /* 0x008ee80000300a00 */
[----:B------:R-:W3:Y:S04]  /*2ae50*/  LDL.LU.64 R136, [R1+0x33c8] ;  /* 0x0033c80001887983 */ /* 0x000ee80000300a00 */
[----:B------:R-:W-:Y:S04]  /*2ae60*/  STL.64 [R1+0xea0], R132 ;  /* 0x000ea08401007387 */ /* 0x000fe80000100a00 */
[----:B------:R1:W-:Y:S04]  /*2ae70*/  STL.64 [R1+0xea8], R134 ;  /* 0x000ea88601007387 */ /* 0x0003e80000100a00 */
[----:B-1----:R-:W2:Y:S04]  /*2ae80*/  LDL.LU.64 R134, [R1+0x33c0] ;  /* 0x0033c00001867983 */ /* 0x002ea80000300a00 */
[----:B------:R-:W2:Y:S04]  /*2ae90*/  LDL.LU.64 R132, [R1+0x33b8] ;  /* 0x0033b80001847983 */ /* 0x000ea80000300a00 */
[----:B------:R-:W-:Y:S04]  /*2aea0*/  STL.64 [R1+0xe90], R128 ;  /* 0x000e908001007387 */ /* 0x000fe80000100a00 */
[----:B------:R1:W-:Y:S01]  /*2aeb0*/  STL.64 [R1+0xe98], R130 ;  /* 0x000e988201007387 */ /* 0x0003e20000100a00 */
[C---:B------:R-:W-:Y:S03]  /*2aec0*/  HMMA.1688.F32.TF32 R156, R160.reuse, R190, R148 ;  /* 0x000000bea09c723c */ /* 0x040fe60000081094 */
[----:B-1----:R-:W3:Y:S04]  /*2aed0*/  LDL.LU.64 R130, [R1+0x33b0] ;  /* 0x0033b00001827983 */ /* 0x002ee80000300a00 */
[----:B------:R-:W3:Y:S04]  /*2aee0*/  LDL.LU.64 R128, [R1+0x33a8] ;  /* 0x0033a80001807983 */ /* 0x000ee80000300a00 */
[----:B------:R-:W-:Y:S04]  /*2aef0*/  STL.64 [R1+0xe80], R124 ;  /* 0x000e807c01007387 */ /* 0x000fe80000100a00 */
[----:B------:R1:W-:Y:S01]  /*2af00*/  STL.64 [R1+0xe88], R126 ;  /* 0x000e887e01007387 */ /* 0x0003e20000100a00 */
[C---:B------:R-:W-:Y:S03]  /*2af10*/  HMMA.1688.F32.TF32 R148, R160.reuse, R194, R152 ;  /* 0x000000c2a094723c */ /* 0x040fe60000081098 */
[----:B-1----:R-:W2:Y:S04]  /*2af20*/  LDL.LU.64 R126, [R1+0x33a0] ;  /* 0x0033a000017e7983 */ /* 0x002ea80000300a00 */
[----:B------:R-:W2:Y:S04]  /*2af30*/  LDL.LU.64 R124, [R1+0x3398] ;  /* 0x00339800017c7983 */ /* 0x000ea80000300a00 */
[----:B------:R-:W-:Y:S04]  /*2af40*/  STL.64 [R1+0xe70], R120 ;  /* 0x000e707801007387 */ /* 0x000fe80000100a00 */
[----:B------:R1:W-:Y:S04]  /*2af50*/  STL.64 [R1+0xe78], R122 ;  /* 0x000e787a01007387 */ /* 0x0003e80000100a00 */
[----:B-1----:R-:W3:Y:S04]  /*2af60*/  LDL.LU.64 R122, [R1+0x3390] ;  /* 0x00339000017a7983 */ /* 0x002ee80000300a00 */
[----:B------:R-:W3:Y:S04]  /*2af70*/  LDL.LU.64 R120, [R1+0x3388] ;  /* 0x0033880001787983 */ /* 0x000ee80000300a00 */
[----:B------:R-:W-:Y:S04]  /*2af80*/  STL.64 [R1+0xe60], R4 ;  /* 0x000e600401007387 */ /* 0x000fe80000100a00 */
[----:B------:R1:W-:Y:S02]  /*2af90*/  STL.64 [R1+0xe68], R6 ;  /* 0x000e680601007387 */ /* 0x0003e40000100a00 */
[C---:B-1----:R-:W-:Y:S02]  /*2afa0*/  HMMA.1688.F32.TF32 R4, R160.reuse, R218, R116 ;  /* 0x000000daa004723c */ /* 0x042fe40000081074 */
[----:B------:R-:W-:Y:S04]  /*2afb0*/  STL.64 [R1+0xf50], R156 ;  /* 0x000f509c01007387 */ /* 0x000fe80000100a00 */
[----:B------:R-:W-:Y:S01]  /*2afc0*/  STL.64 [R1+0xf58], R158 ;  /* 0x000f589e01007387 */ /* 0x000fe20000100a00 */
[C---:B----4-:R-:W-:Y:S03]  /*2afd0*/  HMMA.1688.F32.TF32 R112, R160.reuse, R214, R112 ;  /* 0x000000d6a070723c */ /* 0x050fe60000081070 */
[----:B------:R-:W-:Y:S04]  /*2afe0*/  STL.64 [R1+0xf40], R148 ;  /* 0x000f409401007387 */ /* 0x000fe80000100a00 */
[----:B------:R-:W-:Y:S01]  /*2aff0*/  STL.64 [R1+0xf48], R150 ;  /* 0x000f489601007387 */ /* 0x000fe20000100a00 */
[----:B------:R-:W-:Y:S03]  /*2b000*/  HMMA.1688.F32.TF32 R96, R160, R198, R96 ;  /* 0x000000c6a060723c */ /* 0x000fe60000081060 */
[----:B------:R-:W-:Y:S03]  /*2b010*/  LDS R156, [R0+UR12+0x4400] ;  /* 0x0044000c009c7984 */ /* 0x000fe60008000800 */
[----:B------:R-:W-:Y:S01]  /*2b020*/  HMMA.1688.F32.TF32 R88, R164, R194, R88 ;  /* 0x000000c2a458723c */ /* 0x000fe20000081058 */
[----:B------:R-:W-:Y:S04]  /*2b030*/  LDS R158, [R0+UR12+0x6400] ;  /* 0x0064000c009e7984 */ /* 0x000fe80008000800 */
        /* <DEDUP_REMOVED lines=20> */
[C---:B-1----:R-:W-:Y:S02]  /*2b180*/  HMMA.1688.F32.TF32 R4, R164.reuse, R214, R48 ;  /* 0x000000d6a404723c */ /* 0x042fe40000081030 */
[----:B------:R-:W-:Y:S04]  /*2b190*/  STL.64 [R1+0xfc0], R88 ;  /* 0x000fc05801007387 */ /* 0x000fe80000100a00 */
[----:B------:R-:W-:Y:S01]  /*2b1a0*/  STL.64 [R1+0xfc8], R90 ;  /* 0x000fc85a01007387 */ /* 0x000fe20000100a00 */
[C---:B------:R-:W-:Y:S03]  /*2b1b0*/  HMMA.1688.F32.TF32 R48, R164.reuse, R206, R56 ;  /* 0x000000cea430723c */ /* 0x040fe60000081038 */
[----:B------:R-:W-:Y:S04]  /*2b1c0*/  STL.64 [R1+0xfb0], R84 ;  /* 0x000fb05401007387 */ /* 0x000fe80000100a00 */
[----:B------:R-:W-:Y:S09]  /*2b1d0*/  STL.64 [R1+0xfb8], R86 ;  /* 0x000fb85601007387 */ /* 0x000ff20000100a00 */
[----:B------:R-:W-:Y:S04]  /*2b1e0*/  STL.64 [R1+0xfa0], R4 ;  /* 0x000fa00401007387 */ /* 0x000fe80000100a00 */
[----:B------:R1:W-:Y:S02]  /*2b1f0*/  STL.64 [R1+0xfa8], R6 ;  /* 0x000fa80601007387 */ /* 0x0003e40000100a00 */
[C---:B-1----:R-:W-:Y:S02]  /*2b200*/  HMMA.1688.F32.TF32 R4, R164.reuse, R202, R60 ;  /* 0x000000caa404723c */ /* 0x042fe4000008103c */
[----:B------:R-:W-:Y:S04]  /*2b210*/  STL.64 [R1+0xf90], R52 ;  /* 0x000f903401007387 */ /* 0x000fe80000100a00 */
[----:B------:R1:W-:Y:S04]  /*2b220*/  STL.64 [R1+0xf98], R54 ;  /* 0x000f983601007387 */ /* 0x0003e80000100a00 */
[----:B------:R-:W-:Y:S04]  /*2b230*/  STL.64 [R1+0xf80], R48 ;  /* 0x000f803001007387 */ /* 0x000fe80000100a00 */
[----:B------:R4:W-:Y:S01]  /*2b240*/  STL.64 [R1+0xf88], R50 ;  /* 0x000f883201007387 */ /* 0x0009e20000100a00 */
[----:B-1----:R-:W-:Y:S03]  /*2b250*/  HMMA.1688.F32.TF32 R52, R164, R198, R64 ;  /* 0x000000c6a434723c */ /* 0x002fe60000081040 */
[----:B------:R-:W-:Y:S04]  /*2b260*/  LDS R164, [R0+UR12+0x4500] ;  /* 0x0045000c00a47984 */ /* 0x000fe80008000800 */
[----:B------:R-:W-:Y:S01]  /*2b270*/  LDS R166, [R0+UR12+0x6500] ;  /* 0x0065000c00a67984 */ /* 0x000fe20008000800 */
[C---:B----4-:R-:W-:Y:S03]  /*2b280*/  HMMA.1688.F32.TF32 R48, R168.reuse, R190, R68 ;  /* 0x000000bea830723c */ /* 0x050fe60000081044 */
[----:B------:R-:W-:Y:S04]  /*2b290*/  STL.64 [R1+0xf70], R4 ;  /* 0x000f700401007387 */ /* 0x000fe80000100a00 */
[----:B------:R1:W-:Y:S02]  /*2b2a0*/  STL.64 [R1+0xf78], R6 ;  /* 0x000f780601007387 */ /* 0x0003e40000100a00 */
[C---:B-1----:R-:W-:Y:S06]  /*2b2b0*/  HMMA.1688.F32.TF32 R4, R168.reuse, R194, R72 ;  /* 0x000000c2a804723c */ /* 0x042fec0000081048 */
[----:B------:R-:W-:Y:S04]  /*2b2c0*/  STL.64 [R1+0xf60], R52 ;  /* 0x000f603401007387 */ /* 0x000fe80000100a00 */
[----:B------:R1:W-:Y:S04]  /*2b2d0*/  STL.64 [R1+0xf68], R54 ;  /* 0x000f683601007387 */ /* 0x0003e80000100a00 */
[----:B------:R-:W-:Y:S04]  /*2b2e0*/  STL.64 [R1+0x1050], R48 ;  /* 0x0010503001007387 */ /* 0x000fe80000100a00 */
[----:B------:R4:W-:Y:S01]  /*2b2f0*/  STL.64 [R1+0x1058], R50 ;  /* 0x0010583201007387 */ /* 0x0009e20000100a00 */
[C---:B-1----:R-:W-:Y:S04]  /*2b300*/  HMMA.1688.F32.TF32 R52, R168.reuse, R218, R76 ;  /* 0x000000daa834723c */ /* 0x042fe8000008104c */
[----:B------:R-:W-:Y:S02]  /*2b310*/  STL.64 [R1+0x1040], R4 ;  /* 0x0010400401007387 */ /* 0x000fe40000100a00 */
[C---:B----4-:R-:W-:Y:S02]  /*2b320*/  HMMA.1688.F32.TF32 R48, R168.reuse, R214, R80 ;  /* 0x000000d6a830723c */ /* 0x050fe40000081050 */
[----:B------:R1:W-:Y:S04]  /*2b330*/  STL.64 [R1+0x1048], R6 ;  /* 0x0010480601007387 */ /* 0x0003e80000100a00 */
[C---:B-1----:R-:W-:Y:S11]  /*2b340*/  HMMA.1688.F32.TF32 R4, R168.reuse, R210, R220 ;  /* 0x000000d2a804723c */ /* 0x042ff600000810dc */
[----:B------:R-:W-:Y:S04]  /*2b350*/  STL.64 [R1+0x1030], R52 ;  /* 0x0010303401007387 */ /* 0x000fe80000100a00 */
[----:B------:R1:W-:Y:S04]  /*2b360*/  STL.64 [R1+0x1038], R54 ;  /* 0x0010383601007387 */ /* 0x0003e80000100a00 */
[----:B------:R-:W-:Y:S04]  /*2b370*/  STL.64 [R1+0x1020], R48 ;  /* 0x0010203001007387 */ /* 0x000fe80000100a00 */
[----:B------:R4:W-:Y:S01]  /*2b380*/  STL.64 [R1+0x1028], R50 ;  /* 0x0010283201007387 */ /* 0x0009e20000100a00 */
[C---:B-1----:R-:W-:Y:S03]  /*2b390*/  HMMA.1688.F32.TF32 R52, R168.reuse, R206, R224 ;  /* 0x000000cea834723c */ /* 0x042fe600000810e0 */
[----:B------:R-:W-:Y:S03]  /*2b3a0*/  STL.64 [R1+0x1010], R4 ;  /* 0x0010100401007387 */ /* 0x000fe60000100a00 */
[C---:B----4-:R-:W-:Y:S01]  /*2b3b0*/  HMMA.1688.F32.TF32 R48, R168.reuse, R202, R228 ;  /* 0x000000caa830723c */ /* 0x050fe200000810e4 */
[----:B------:R1:W-:Y:S05]  /*2b3c0*/  STL.64 [R1+0x1018], R6 ;  /* 0x0010180601007387 */ /* 0x0003ea0000100a00 */
[----:B-1----:R-:W-:Y:S11]  /*2b3d0*/  HMMA.1688.F32.TF32 R4, R168, R198, R232 ;  /* 0x000000c6a804723c */ /* 0x002ff600000810e8 */
[----:B------:R-:W-:Y:S04]  /*2b3e0*/  STL.64 [R1+0x1000], R52 ;  /* 0x0010003401007387 */ /* 0x000fe80000100a00 */
[----:B------:R-:W-:Y:S04]  /*2b3f0*/  STL.64 [R1+0x1008], R54 ;  /* 0x0010083601007387 */ /* 0x000fe80000100a00 */
[----:B------:R-:W4:Y:S04]  /*2b400*/  LDL.LU R232, [R1+0x1a0] ;  /* 0x0001a00001e87983 */ /* 0x000f280000300800 */
[----:B------:R-:W-:Y:S04]  /*2b410*/  STL.64 [R1+0xff0], R48 ;  /* 0x000ff03001007387 */ /* 0x000fe80000100a00 */
[----:B------:R-:W-:Y:S04]  /*2b420*/  STL.64 [R1+0xff8], R50 ;  /* 0x000ff83201007387 */ /* 0x000fe80000100a00 */
[----:B------:R-:W-:Y:S04]  /*2b430*/  LDS R168, [R0+UR12+0x4580] ;  /* 0x0045800c00a87984 */ /* 0x000fe80008000800 */
[----:B------:R1:W-:Y:S04]  /*2b440*/  STL.64 [R1+0xfe0], R4 ;  /* 0x000fe00401007387 */ /* 0x0003e80000100a00 */
[----:B------:R2:W-:Y:S04]  /*2b450*/  STL.64 [R1+0xfe8], R6 ;  /* 0x000fe80601007387 */ /* 0x0005e80000100a00 */
[----:B------:R-:W4:Y:S04]  /*2b460*/  LDL.LU R233, [R1+0x1a4] ;  /* 0x0001a40001e97983 */ /* 0x000f280000300800 */
[----:B------:R-:W4:Y:S04]  /*2b470*/  LDL.LU R234, [R1+0x1a8] ;  /* 0x0001a80001ea7983 */ /* 0x000f280000300800 */
[----:B------:R-:W4:Y:S04]  /*2b480*/  LDL.LU R235, [R1+0x1ac] ;  /* 0x0001ac0001eb7983 */ /* 0x000f280000300800 */
[----:B------:R-:W3:Y:S04]  /*2b490*/  LDL.LU R228, [R1+0x1c0] ;  /* 0x0001c00001e47983 */ /* 0x000ee80000300800 */
[----:B------:R-:W3:Y:S04]  /*2b4a0*/  LDL.LU R229, [R1+0x1c4] ;  /* 0x0001c40001e57983 */ /* 0x000ee80000300800 */
[----:B------:R-:W3:Y:S04]  /*2b4b0*/  LDL.LU R230, [R1+0x1c8] ;  /* 0x0001c80001e67983 */ /* 0x000ee80000300800 */
[----:B------:R-:W3:Y:S04]  /*2b4c0*/  LDL.LU R231, [R1+0x1cc] ;  /* 0x0001cc0001e77983 */ /* 0x000ee80000300800 */
        /* <DEDUP_REMOVED lines=36> */
[----:B-1----:R-:W3:Y:S04]  /*2b710*/  LDL.LU R4, [R1+0x320] ;  /* 0x0003200001047983 */ /* 0x002ee80000300800 */
[----:B------:R-:W3:Y:S04]  /*2b720*/  LDL.LU R5, [R1+0x324] ;  /* 0x0003240001057983 */ /* 0x000ee80000300800 */
[----:B--2---:R-:W3:Y:S04]  /*2b730*/  LDL.LU R6, [R1+0x328] ;  /* 0x0003280001067983 */ /* 0x004ee80000300800 */
[----:B------:R-:W3:Y:S04]  /*2b740*/  LDL.LU R7, [R1+0x32c] ;  /* 0x00032c0001077983 */ /* 0x000ee80000300800 */
[----:B------:R-:W2:Y:S04]  /*2b750*/  LDL.LU R52, [R1+0x360] ;  /* 0x0003600001347983 */ /* 0x000ea80000300800 */
[----:B------:R-:W2:Y:S04]  /*2b760*/  LDL.LU R53, [R1+0x364] ;  /* 0x0003640001357983 */ /* 0x000ea80000300800 */
[----:B------:R-:W2:Y:S04]  /*2b770*/  LDL.LU R54, [R1+0x368] ;  /* 0x0003680001367983 */ /* 0x000ea80000300800 */
[----:B------:R-:W2:Y:S04]  /*2b780*/  LDL.LU R55, [R1+0x36c] ;  /* 0x00036c0001377983 */ /* 0x000ea80000300800 */
        /* <DEDUP_REMOVED lines=40> */
[----:B------:R-:W-:-:S03]  /*2ba10*/  LOP3.LUT R171, R0, 0x20, RZ, 0x3c, !PT ;  /* 0x0000002000ab7812 */ /* 0x000fc600078e3cff */
[----:B------:R-:W2:Y:S04]  /*2ba20*/  LDL.LU R92, [R1+0x3f0] ;  /* 0x0003f000015c7983 */ /* 0x000ea80000300800 */
[----:B------:R-:W-:Y:S04]  /*2ba30*/  LDS R157, [R171+UR12+0x4400] ;  /* 0x0044000cab9d7984 */ /* 0x000fe80008000800 */
[----:B------:R-:W4:Y:S04]  /*2ba40*/  LDS R159, [R171+UR12+0x6400] ;  /* 0x0064000cab9f7984 */ /* 0x000f280008000800 */
[----:B------:R-:W2:Y:S04]  /*2ba50*/  LDL.LU R93, [R1+0x3f4] ;  /* 0x0003f400015d7983 */ /* 0x000ea80000300800 */
[----:B------:R-:W2:Y:S04]  /*2ba60*/  LDL.LU R94, [R1+0x3f8] ;  /* 0x0003f800015e7983 */ /* 0x000ea80000300800 */
[----:B------:R-:W2:Y:S04]  /*2ba70*/  LDL.LU R95, [R1+0x3fc] ;  /* 0x0003fc00015f7983 */ /* 0x000ea80000300800 */
[----:B------:R-:W2:Y:S04]  /*2ba80*/  LDL.LU R84, [R1+0x3a0] ;  /* 0x0003a00001547983 */ /* 0x000ea80000300800 */
[----:B------:R-:W2:Y:S04]  /*2ba90*/  LDL.LU R85, [R1+0x3a4] ;  /* 0x0003a40001557983 */ /* 0x000ea80000300800 */
[----:B------:R-:W2:Y:S04]  /*2baa0*/  LDL.LU R86, [R1+0x3a8] ;  /* 0x0003a80001567983 */ /* 0x000ea80000300800 */
[----:B------:R-:W2:Y:S04]  /*2bab0*/  LDL.LU R87, [R1+0x3ac] ;  /* 0x0003ac0001577983 */ /* 0x000ea80000300800 */
[----:B------:R-:W-:Y:S04]  /*2bac0*/  LDS R161, [R171+UR12+0x4480] ;  /* 0x0044800caba17984 */ /* 0x000fe80008000800 */
[----:B------:R-:W1:Y:S04]  /*2bad0*/  LDS R163, [R171+UR12+0x6480] ;  /* 0x0064800caba37984 */ /* 0x000e680008000800 */
[----:B------:R-:W-:Y:S04]  /*2bae0*/  LDS R165, [R171+UR12+0x4500] ;  /* 0x0045000caba57984 */ /* 0x000fe80008000800 */
[----:B------:R-:W1:Y:S04]  /*2baf0*/  LDS R167, [R171+UR12+0x6500] ;  /* 0x0065000caba77984 */ /* 0x000e680008000800 */
[----:B------:R-:W-:Y:S04]  /*2bb00*/  LDS R169, [R171+UR12+0x4580] ;  /* 0x0045800caba97984 */ /* 0x000fe80008000800 */
[----:B------:R-:W-:Y:S04]  /*2bb10*/  LDS R170, [R0+UR12+0x6580] ;  /* 0x0065800c00aa7984 */ /* 0x000fe80008000800 */
[----:B------:R-:W1:Y:S01]  /*2bb20*/  LDS R171, [R171+UR12+0x6580] ;  /* 0x0065800cabab7984 */ /* 0x000e620008000800 */
[C---:B----4-:R-:W-:Y:S06]  /*2bb30*/  HMMA.1688.F32.TF32 R104, R156.reuse, R206, R104 ;  /* 0x000000ce9c68723c */ /* 0x050fec0000081068 */
[C---:B---3--:R-:W-:Y:S06]  /*2bb40*/  HMMA.1688.F32.TF32 R108, R156.reuse, R210, R108 ;  /* 0x000000d29c6c723c */ /* 0x048fec000008106c */
[C---:B--2---:R-:W-:Y:S06]  /*2bb50*/  HMMA.1688.F32.TF32 R112, R156.reuse, R214, R112 ;  /* 0x000000d69c70723c */ /* 0x044fec0000081070 */
[C---:B------:R-:W-:Y:S06]  /*2bb60*/  HMMA.1688.F32.TF32 R152, R156.reuse, R194, R152 ;  /* 0x000000c29c98723c */ /* 0x040fec0000081098 */
[C---:B------:R-:W-:Y:S06]  /*2bb70*/  HMMA.1688.F32.TF32 R148, R156.reuse, R190, R148 ;  /* 0x000000be9c94723c */ /* 0x040fec0000081094 */
[----:B------:R-:W-:-:S15]  /*2bb80*/  HMMA.1688.F32.TF32 R116, R156, R218, R116 ;  /* 0x000000da9c74723c */ /* 0x000fde0000081074 */
[----:B------:R-:W-:-:S02]  /*2bb90*/  NOP ;  /* 0x0000000000007918 */ /* 0x000fc40000000000 */
[----:B------:R-:W-:Y:S04]  /*2bba0*/  STL.64 [R1+0x10d0], R148 ;  /* 0x0010d09401007387 */ /* 0x000fe80000100a00 */
[----:B------:R2:W-:Y:S01]  /*2bbb0*/  STL.64 [R1+0x10d8], R150 ;  /* 0x0010d89601007387 */ /* 0x0005e20000100a00 */
[C---:B------:R-:W-:Y:S03]  /*2bbc0*/  HMMA.1688.F32.TF32 R100, R156.reuse, R202, R100 ;  /* 0x000000ca9c64723c */ /* 0x040fe60000081064 */
[----:B--2---:R-:W2:Y:S04]  /*2bbd0*/  LDL.LU.64 R150, [R1+0x3380] ;  /* 0x0033800001967983 */ /* 0x004ea80000300a00 */
[----:B------:R-:W2:Y:S01]  /*2bbe0*/  LDL.LU.64 R148, [R1+0x3378] ;  /* 0x0033780001947983 */ /* 0x000ea20000300a00 */
[----:B------:R-:W-:Y:S03]  /*2bbf0*/  HMMA.1688.F32.TF32 R156, R156, R198, R96 ;  /* 0x000000c69c9c723c */ /* 0x000fe60000081060 */
[----:B------:R-:W-:Y:S04]  /*2bc00*/  STL.64 [R1+0x10c0], R152 ;  /* 0x0010c09801007387 */ /* 0x000fe80000100a00 */
[----:B------:R3:W-:Y:S04]  /*2bc10*/  STL.64 [R1+0x10c8], R154 ;  /* 0x0010c89a01007387 */ /* 0x0007e80000100a00 */
        /* <DEDUP_REMOVED lines=17> */
[----:B------:R-:W4:Y:S04]  /*2bd30*/  LDL.LU.64 R104, [R1+0x3328] ;  /* 0x0033280001687983 */ /* 0x000f280000300a00 */
[----:B------:R-:W-:Y:S04]  /*2bd40*/  STL.64 [R1+0x1070], R100 ;  /* 0x0010706401007387 */ /* 0x000fe80000100a00 */
[----:B------:R1:W-:Y:S04]  /*2bd50*/  STL.64 [R1+0x1078], R102 ;  /* 0x0010786601007387 */ /* 0x0003e80000100a00 */
[----:B-1----:R-:W2:Y:S04]  /*2bd60*/  LDL.LU.64 R102, [R1+0x3320] ;  /* 0x0033200001667983 */ /* 0x002ea80000300a00 */
[----:B------:R-:W2:Y:S04]  /*2bd70*/  LDL.LU.64 R100, [R1+0x3318] ;  /* 0x0033180001647983 */ /* 0x000ea80000300a00 */
[----:B------:R-:W3:Y:S04]  /*2bd80*/  LDL.LU.64 R98, [R1+0x3310] ;  /* 0x0033100001627983 */ /* 0x000ee80000300a00 */
[----:B------:R-:W3:Y:S04]  /*2bd90*/  LDL.LU.64 R96, [R1+0x3308] ;  /* 0x0033080001607983 */ /* 0x000ee80000300a00 */
[----:B------:R1:W-:Y:S04]  /*2bda0*/  STL.64 [R1+0x1060], R156 ;  /* 0x0010609c01007387 */ /* 0x0003e80000100a00 */
[----:B------:R1:W-:Y:S04]  /*2bdb0*/  STL.64 [R1+0x1068], R158 ;  /* 0x0010689e01007387 */ /* 0x0003e80000100a00 */
[----:B-1----:R-:W4:Y:S04]  /*2bdc0*/  LDL.LU R156, [R1+0x340] ;  /* 0x00034000019c7983 */ /* 0x002f280000300800 */
[----:B------:R-:W4:Y:S04]  /*2bdd0*/  LDL.LU R157, [R1+0x344] ;  /* 0x00034400019d7983 */ /* 0x000f280000300800 */
[----:B------:R-:W4:Y:S04]  /*2bde0*/  LDL.LU R158, [R1+0x348] ;  /* 0x00034800019e7983 */ /* 0x000f280000300800 */
[----:B------:R-:W4:Y:S01]  /*2bdf0*/  LDL.LU R159, [R1+0x34c] ;  /* 0x00034c00019f7983 */ /* 0x000f220000300800 */
[C---:B------:R-:W-:Y:S06]  /*2be00*/  HMMA.1688.F32.TF32 R92, R160.reuse, R190, R92 ;  /* 0x000000bea05c723c */ /* 0x040fec000008105c */
[C---:B------:R-:W-:Y:S06]  /*2be10*/  HMMA.1688.F32.TF32 R88, R160.reuse, R194, R88 ;  /* 0x000000c2a058723c */ /* 0x040fec0000081058 */
[C---:B------:R-:W-:Y:S06]  /*2be20*/  HMMA.1688.F32.TF32 R84, R160.reuse, R218, R84 ;  /* 0x000000daa054723c */ /* 0x040fec0000081054 */
[C---:B------:R-:W-:Y:S06]  /*2be30*/  HMMA.1688.F32.TF32 R48, R160.reuse, R214, R48 ;  /* 0x000000d6a030723c */ /* 0x040fec0000081030 */
[C---:B------:R-:W-:Y:S01]  /*2be40*/  HMMA.1688.F32.TF32 R52, R160.reuse, R210, R52 ;  /* 0x000000d2a034723c */ /* 0x040fe20000081034 */
        /* <DEDUP_REMOVED lines=18> */
[----:B------:R1:W-:Y:S04]  /*2bf70*/  STL.64 [R1+0x1118], R54 ;  /* 0x0011183601007387 */ /* 0x0003e80000100a00 */
[----:B-1----:R-:W2:Y:S04]  /*2bf80*/  LDL.LU.64 R54, [R1+0x32c0] ;  /* 0x0032c00001367983 */ /* 0x002ea80000300a00 */
[----:B------:R-:W2:Y:S01]  /*2bf90*/  LDL.LU.64 R52, [R1+0x32b8] ;  /* 0x0032b80001347983 */ /* 0x000ea20000300a00 */
[----:B----4-:R-:W-:-:S15]  /*2bfa0*/  HMMA.1688.F32.TF32 R156, R160, R206, R156 ;  /* 0x000000cea09c723c */ /* 0x010fde000008109c */
[----:B------:R-:W-:-:S08]  /*2bfb0*/  NOP ;  /* 0x0000000000007918 */ /* 0x000fd00000000000 */
[----:B------:R-:W-:Y:S04]  /*2bfc0*/  STL.64 [R1+0x1100], R156 ;  /* 0x0011009c01007387 */ /* 0x000fe80000100a00 */
[----:B------:R1:W-:Y:S02]  /*2bfd0*/  STL.64 [R1+0x1108], R158 ;  /* 0x0011089e01007387 */ /* 0x0003e40000100a00 */
[----:B-1----:R-:W-:Y:S06]  /*2bfe0*/  HMMA.1688.F32.TF32 R156, R160, R202, R4 ;  /* 0x000000caa09c723c */ /* 0x002fec0000081004 */
[C---:B------:R-:W-:Y:S06]  /*2bff0*/  HMMA.1688.F32.TF32 R4, R164.reuse, R190, R60 ;  /* 0x000000bea404723c */ /* 0x040fec000008103c */
[C---:B------:R-:W-:Y:S11]  /*2c000*/  HMMA.1688.F32.TF32 R60, R164.reuse, R194, R64 ;  /* 0x000000c2a43c723c */ /* 0x040ff60000081040 */
[----:B------:R-:W-:Y:S04]  /*2c010*/  STL.64 [R1+0x10f0], R156 ;  /* 0x0010f09c01007387 */ /* 0x000fe80000100a00 */
[----:B------:R-:W-:Y:S04]  /*2c020*/  STL.64 [R1+0x10f8], R158 ;  /* 0x0010f89e01007387 */ /* 0x000fe80000100a00 */
[----:B------:R-:W-:Y:S04]  /*2c030*/  STL.64 [R1+0x10e0], R56 ;  /* 0x0010e03801007387 */ /* 0x000fe80000100a00 */
[----:B------:R1:W-:Y:S04]  /*2c040*/  STL.64 [R1+0x10e8], R58 ;  /* 0x0010e83a01007387 */ /* 0x0003e80000100a00 */
[----:B------:R-:W-:Y:S04]  /*2c050*/  STL.64 [R1+0x11d0], R4 ;  /* 0x0011d00401007387 */ /* 0x000fe80000100a00 */
[----:B------:R4:W-:Y:S01]  /*2c060*/  STL.64 [R1+0x11d8], R6 ;  /* 0x0011d80601007387 */ /* 0x0009e20000100a00 */
[C---:B-1----:R-:W-:Y:S06]  /*2c070*/  HMMA.1688.F32.TF32 R56, R164.reuse, R218, R68 ;  /* 0x000000daa438723c */ /* 0x042fec0000081044 */
[----:B----4-:R-:W-:Y:S01]  /*2c080*/  HMMA.1688.F32.TF32 R4, R164, R214, R72 ;  /* 0x000000d6a404723c */ /* 0x010fe20000081048 */
[----:B------:R-:W-:Y:S04]  /*2c090*/  STL.64 [R1+0x11c0], R60 ;  /* 0x0011c03c01007387 */ /* 0x000fe80000100a00 */
[----:B------:R1:W-:-:S12]  /*2c0a0*/  STL.64 [R1+0x11c8], R62 ;  /* 0x0011c83e01007387 */ /* 0x0003d80000100a00 */
[----:B------:R-:W-:Y:S01]  /*2c0b0*/  STL.64 [R1+0x11b0], R56 ;  /* 0x0011b03801007387 */ /* 0x000fe20000100a00 */
[C---:B-1----:R-:W-:Y:S03]  /*2c0c0*/  HMMA.1688.F32.TF32 R60, R164.reuse, R210, R76 ;  /* 0x000000d2a43c723c */ /* 0x042fe6000008104c */
[----:B------:R1:W-:Y:S04]  /*2c0d0*/  STL.64 [R1+0x11b8], R58 ;  /* 0x0011b83a01007387 */ /* 0x0003e80000100a00 */
[----:B------:R-:W-:Y:S04]  /*2c0e0*/  STL.64 [R1+0x11a0], R4 ;  /* 0x0011a00401007387 */ /* 0x000fe80000100a00 */
[----:B------:R4:W-:Y:S01]  /*2c0f0*/  STL.64 [R1+0x11a8], R6 ;  /* 0x0011a80601007387 */ /* 0x0009e20000100a00 */
[C---:B-1----:R-:W-:Y:S06]  /*2c100*/  HMMA.1688.F32.TF32 R56, R164.reuse, R206, R80 ;  /* 0x000000cea438723c */ /* 0x042fec0000081050 */
[C---:B----4-:R-:W-:Y:S05]  /*2c110*/  HMMA.1688.F32.TF32 R4, R164.reuse, R202, R220 ;  /* 0x000000caa404723c */ /* 0x050fea00000810dc */
[----:B------:R-:W-:Y:S04]  /*2c120*/  STL.64 [R1+0x1190], R60 ;  /* 0x0011903c01007387 */ /* 0x000fe80000100a00 */
[----:B------:R1:W-:Y:S08]  /*2c130*/  STL.64 [R1+0x1198], R62 ;  /* 0x0011983e01007387 */ /* 0x0003f00000100a00 */
[----:B------:R-:W-:Y:S01]  /*2c140*/  STL.64 [R1+0x1180], R56 ;  /* 0x0011803801007387 */ /* 0x000fe20000100a00 */
[----:B-1----:R-:W-:Y:S03]  /*2c150*/  HMMA.1688.F32.TF32 R60, R164, R198, R224 ;  /* 0x000000c6a43c723c */ /* 0x002fe600000810e0 */
[----:B------:R1:W-:Y:S04]  /*2c160*/  STL.64 [R1+0x1188], R58 ;  /* 0x0011883a01007387 */ /* 0x0003e80000100a00 */
[----:B------:R-:W-:Y:S04]  /*2c170*/  STL.64 [R1+0x1170], R4 ;  /* 0x0011700401007387 */ /* 0x000fe80000100a00 */
[----:B------:R4:W-:Y:S01]  /*2c180*/  STL.64 [R1+0x1178], R6 ;  /* 0x0011780601007387 */ /* 0x0009e20000100a00 */
[C---:B-1----:R-:W-:Y:S06]  /*2c190*/  HMMA.1688.F32.TF32 R56, R168.reuse, R190, R228 ;  /* 0x000000bea838723c */ /* 0x042fec00000810e4 */
[C---:B----4-:R-:W-:Y:S05]  /*2c1a0*/  HMMA.1688.F32.TF32 R4, R168.reuse, R194, R232 ;  /* 0x000000c2a804723c */ /* 0x050fea00000810e8 */
[----:B------:R1:W-:Y:S04]  /*2c1b0*/  STL.64 [R1+0x1160], R60 ;  /* 0x0011603c01007387 */ /* 0x0003e80000100a00 */
[----:B------:R4:W-:Y:S04]  /*2c1c0*/  STL.64 [R1+0x1168], R62 ;  /* 0x0011683e01007387 */ /* 0x0009e80000100a00 */
[----:B------:R-:W3:Y:S04]  /*2c1d0*/  LDL.LU R232, [R1+0x20] ;  /* 0x0000200001e87983 */ /* 0x000ee80000300800 */
[----:B------:R2:W-:Y:S04]  /*2c1e0*/  STL.64 [R1+0x1250], R56 ;  /* 0x0012503801007387 */ /* 0x0005e80000100a00 */
[----:B------:R2:W-:Y:S04]  /*2c1f0*/  STL.64 [R1+0x1258], R58 ;  /* 0x0012583a01007387 */ /* 0x0005e80000100a00 */
        /* <DEDUP_REMOVED lines=21> */
[----:B-1----:R-:W3:Y:S04]  /*2c350*/  LDL.LU R60, [R1+0x140] ;  /* 0x00014000013c7983 */ /* 0x002ee80000300800 */
[----:B------:R-:W3:Y:S04]  /*2c360*/  LDL.LU R61, [R1+0x144] ;  /* 0x00014400013d7983 */ /* 0x000ee80000300800 */
[----:B----4-:R-:W4:Y:S04]  /*2c370*/  LDL.LU R62, [R1+0x148] ;  /* 0x00014800013e7983 */ /* 0x010f280000300800 */
[----:B------:R-:W4:Y:S04]  /*2c380*/  LDL.LU R63, [R1+0x14c] ;  /* 0x00014c00013f7983 */ /* 0x000f280000300800 */
[----:B--2---:R-:W2:Y:S04]  /*2c390*/  LDL.LU R56, [R1+0x160] ;  /* 0x0001600001387983 */ /* 0x004ea80000300800 */
        /* <DEDUP_REMOVED lines=31> */
[----:B------:R-:W2:Y:S04]  /*2c590*/  LDL.LU R4, [R1] ;  /* 0x0000000001047983 */ /* 0x000ea80000300800 */
[----:B------:R-:W2:Y:S04]  /*2c5a0*/  LDL.LU R5, [R1+0x4] ;  /* 0x0000040001057983 */ /* 0x000ea80000300800 */
[----:B------:R-:W2:Y:S04]  /*2c5b0*/  LDL.LU R6, [R1+0x8] ;  /* 0x0000080001067983 */ /* 0x000ea80000300800 */
[----:B------:R-:W2:Y:S01]  /*2c5c0*/  LDL.LU R7, [R1+0xc] ;  /* 0x00000c0001077983 */ /* 0x000ea20000300800 */
[C---:B---3--:R-:W-:Y:S06]  /*2c5d0*/  HMMA.1688.F32.TF32 R164, R168.reuse, R206, R164 ;  /* 0x000000cea8a4723c */ /* 0x048fec00000810a4 */
[C---:B----4-:R-:W-:Y:S06]  /*2c5e0*/  HMMA.1688.F32.TF32 R60, R168.reuse, R214, R60 ;  /* 0x000000d6a83c723c */ /* 0x050fec000008103c */
[C---:B--2---:R-:W-:Y:S06]  /*2c5f0*/  HMMA.1688.F32.TF32 R56, R168.reuse, R218, R56 ;  /* 0x000000daa838723c */ /* 0x044fec0000081038 */
[----:B------:R-:W-:-:S15]  /*2c600*/  HMMA.1688.F32.TF32 R64, R168, R210, R64 ;  /* 0x000000d2a840723c */ /* 0x000fde0000081040 */
[----:B------:R-:W-:-:S02]  /*2c610*/  NOP ;  /* 0x0000000000007918 */ /* 0x000fc40000000000 */
        /* <DEDUP_REMOVED lines=13> */
[----:B------:R1:W-:Y:S02]  /*2c6f0*/  STL.64 [R1+0x1208], R166 ;  /* 0x001208a601007387 */ /* 0x0003e40000100a00 */
[C---:B-1----:R-:W-:Y:S06]  /*2c700*/  HMMA.1688.F32.TF32 R164, R168.reuse, R202, R160 ;  /* 0x000000caa8a4723c */ /* 0x042fec00000810a0 */
[----:B------:R-:W-:Y:S01]  /*2c710*/  HMMA.1688.F32.TF32 R160, R168, R198, R156 ;  /* 0x000000c6a8a0723c */ /* 0x000fe2000008109c */
[----:B------:R-:W-:Y:S04]  /*2c720*/  LDS R156, [R0+UR12+0x4600] ;  /* 0x0046000c009c7984 */ /* 0x000fe80008000800 */
[----:B------:R-:W-:Y:S02]  /*2c730*/  LDS R158, [R0+UR12+0x6600] ;  /* 0x0066000c009e7984 */ /* 0x000fe40008000800 */
[----:B------:R-:W-:-:S02]  /*2c740*/  LOP3.LUT R171, R0, 0x20, RZ, 0x3c, !PT ;  /* 0x0000002000ab7812 */ /* 0x000fc400078e3cff */
[----:B------:R-:W-:Y:S04]  /*2c750*/  LDS R168, [R0+UR12+0x4780] ;  /* 0x0047800c00a87984 */ /* 0x000fe80008000800 */
[----:B------:R-:W-:Y:S04]  /*2c760*/  LDS R157, [R171+UR12+0x4600] ;  /* 0x0046000cab9d7984 */ /* 0x000fe80008000800 */
[----:B------:R-:W1:Y:S04]  /*2c770*/  LDS R159, [R171+UR12+0x6600] ;  /* 0x0066000cab9f7984 */ /* 0x000e680008000800 */
[----:B------:R-:W-:Y:S04]  /*2c780*/  STL.64 [R1+0x11f0], R164 ;  /* 0x0011f0a401007387 */ /* 0x000fe80000100a00 */
[----:B------:R-:W-:Y:S04]  /*2c790*/  STL.64 [R1+0x11f8], R166 ;  /* 0x0011f8a601007387 */ /* 0x000fe80000100a00 */
[----:B------:R-:W-:Y:S04]  /*2c7a0*/  STL.64 [R1+0x11e0], R160 ;  /* 0x0011e0a001007387 */ /* 0x000fe80000100a00 */
[----:B------:R-:W-:Y:S04]  /*2c7b0*/  STL.64 [R1+0x11e8], R162 ;  /* 0x0011e8a201007387 */ /* 0x000fe80000100a00 */
[----:B------:R-:W-:Y:S04]  /*2c7c0*/  LDS R160, [R0+UR12+0x4680] ;  /* 0x0046800c00a07984 */ /* 0x000fe80008000800 */
[----:B------:R-:W-:Y:S04]  /*2c7d0*/  LDS R162, [R0+UR12+0x6680] ;  /* 0x0066800c00a27984 */ /* 0x000fe80008000800 */
[----:B------:R-:W-:Y:S04]  /*2c7e0*/  LDS R161, [R171+UR12+0x4680] ;  /* 0x0046800caba17984 */ /* 0x000fe80008000800 */
[----:B------:R-:W2:Y:S04]  /*2c7f0*/  LDS R163, [R171+UR12+0x6680] ;  /* 0x0066800caba37984 */ /* 0x000ea80008000800 */
[----:B------:R-:W-:Y:S01]  /*2c800*/  LDS R164, [R0+UR12+0x4700] ;  /* 0x0047000c00a47984 */ /* 0x000fe20008000800 */
[C---:B-1----:R-:W-:Y:S03]  /*2c810*/  HMMA.1688.F32.TF32 R68, R156.reuse, R190, R68 ;  /* 0x000000be9c44723c */ /* 0x042fe60000081044 */
[----:B------:R-:W-:Y:S04]  /*2c820*/  LDS R166, [R0+UR12+0x6700] ;  /* 0x0067000c00a67984 */ /* 0x000fe80008000800 */
[----:B------:R-:W-:Y:S01]  /*2c830*/  LDS R165, [R171+UR12+0x4700] ;  /* 0x0047000caba57984 */ /* 0x000fe20008000800 */
[C---:B------:R-:W-:Y:S03]  /*2c840*/  HMMA.1688.F32.TF32 R72, R156.reuse, R194, R72 ;  /* 0x000000c29c48723c */ /* 0x040fe60000081048 */
[----:B------:R-:W4:Y:S03]  /*2c850*/  LDS R167, [R171+UR12+0x6700] ;  /* 0x0067000caba77984 */ /* 0x000f260008000800 */
[C---:B------:R-:W-:Y:S01]  /*2c860*/  HMMA.1688.F32.TF32 R76, R156.reuse, R218, R76 ;  /* 0x000000da9c4c723c */ /* 0x040fe2000008104c */
[----:B------:R-:W-:Y:S04]  /*2c870*/  LDS R169, [R171+UR12+0x4780] ;  /* 0x0047800caba97984 */ /* 0x000fe80008000800 */
[----:B------:R-:W-:Y:S01]  /*2c880*/  LDS R170, [R0+UR12+0x6780] ;  /* 0x0067800c00aa7984 */ /* 0x000fe20008000800 */
[C---:B------:R-:W-:Y:S03]  /*2c890*/  HMMA.1688.F32.TF32 R80, R156.reuse, R214, R80 ;  /* 0x000000d69c50723c */ /* 0x040fe60000081050 */
[----:B------:R-:W1:Y:S03]  /*2c8a0*/  LDS R171, [R171+UR12+0x6780] ;  /* 0x0067800cabab7984 */ /* 0x000e660008000800 */
[C---:B------:R-:W-:Y:S01]  /*2c8b0*/  HMMA.1688.F32.TF32 R220, R156.reuse, R210, R220 ;  /* 0x000000d29cdc723c */ /* 0x040fe200000810dc */
[----:B------:R-:W-:Y:S05]  /*2c8c0*/  STL.64 [R1+0x12d0], R68 ;  /* 0x0012d04401007387 */ /* 0x000fea0000100a00 */
[C---:B------:R-:W-:Y:S01]  /*2c8d0*/  HMMA.1688.F32.TF32 R224, R156.reuse, R206, R224 ;  /* 0x000000ce9ce0723c */ /* 0x040fe200000810e0 */
[----:B------:R1:W-:Y:S05]  /*2c8e0*/  STL.64 [R1+0x12d8], R70 ;  /* 0x0012d84601007387 */ /* 0x0003ea0000100a00 */
[C---:B------:R-:W-:Y:S01]  /*2c8f0*/  HMMA.1688.F32.TF32 R228, R156.reuse, R202, R228 ;  /* 0x000000ca9ce4723c */ /* 0x040fe200000810e4 */
[----:B-1----:R-:W3:Y:S04]  /*2c900*/  LDL.LU.64 R70, [R1+0x3280] ;  /* 0x0032800001467983 */ /* 0x002ee80000300a00 */
[----:B------:R-:W3:Y:S04]  /*2c910*/  LDL.LU.64 R68, [R1+0x3278] ;  /* 0x0032780001447983 */ /* 0x000ee80000300a00 */
[----:B------:R-:W-:Y:S04]  /*2c920*/  STL.64 [R1+0x12c0], R72 ;  /* 0x0012c04801007387 */ /* 0x000fe80000100a00 */
[----:B------:R1:W-:Y:S04]  /*2c930*/  STL.64 [R1+0x12c8], R74 ;  /* 0x0012c84a01007387 */ /* 0x0003e80000100a00 */
        /* <DEDUP_REMOVED lines=11> */
[----:B------:R1:W-:Y:S01]  /*2c9f0*/  STL.64 [R1+0x1298], R222 ;  /* 0x001298de01007387 */ /* 0x0003e20000100a00 */
[----:B------:R-:W-:Y:S03]  /*2ca00*/  HMMA.1688.F32.TF32 R156, R156, R198, R232 ;  /* 0x000000c69c9c723c */ /* 0x000fe600000810e8 */
        /* <DEDUP_REMOVED lines=10> */
[----:B------:R-:W3:Y:S04]  /*2cab0*/  LDL.LU.64 R234, [R1+0x3210] ;  /* 0x0032100001ea7983 */ /* 0x000ee80000300a00 */
[----:B------:R-:W3:Y:S04]  /*2cac0*/  LDL.LU.64 R232, [R1+0x3208] ;  /* 0x0032080001e87983 */ /* 0x000ee80000300a00 */
[----:B------:R-:W-:Y:S04]  /*2cad0*/  STL.64 [R1+0x1260], R156 ;  /* 0x0012609c01007387 */ /* 0x000fe80000100a00 */
[----:B------:R2:W-:Y:S02]  /*2cae0*/  STL.64 [R1+0x1268], R158 ;  /* 0x0012689e01007387 */ /* 0x0005e40000100a00 */
[----:B--2---:R-:W-:-:S15]  /*2caf0*/  HMMA.1688.F32.TF32 R156, R160, R190, R4 ;  /* 0x000000bea09c723c */ /* 0x004fde0000081004 */
[----:B------:R-:W-:-:S08]  /*2cb00*/  NOP ;  /* 0x0000000000007918 */ /* 0x000fd00000000000 */
[----:B------:R-:W-:Y:S04]  /*2cb10*/  STL.64 [R1+0x1350], R156 ;  /* 0x0013509c01007387 */ /* 0x000fe80000100a00 */
[----:B------:R1:W-:Y:S01]  /*2cb20*/  STL.64 [R1+0x1358], R158 ;  /* 0x0013589e01007387 */ /* 0x0003e20000100a00 */
[C---:B----4-:R-:W-:Y:S06]  /*2cb30*/  HMMA.1688.F32.TF32 R64, R164.reuse, R194, R64 ;  /* 0x000000c2a440723c */ /* 0x050fec0000081040 */
[----:B---3--:R-:W-:Y:S06]  /*2cb40*/  HMMA.1688.F32.TF32 R68, R164, R190, R68 ;  /* 0x000000bea444723c */ /* 0x008fec0000081044 */
[C---:B------:R-:W-:Y:S06]  /*2cb50*/  HMMA.1688.F32.TF32 R76, R160.reuse, R202, R76 ;  /* 0x000000caa04c723c */ /* 0x040fec000008104c */
[C---:B------:R-:W-:Y:S06]  /*2cb60*/  HMMA.1688.F32.TF32 R80, R160.reuse, R206, R80 ;  /* 0x000000cea050723c */ /* 0x040fec0000081050 */
[C---:B-1----:R-:W-:Y:S06]  /*2cb70*/  HMMA.1688.F32.TF32 R156, R160.reuse, R214, R224 ;  /* 0x000000d6a09c723c */ /* 0x042fec00000810e0 */
[C---:B------:R-:W-:Y:S06]  /*2cb80*/  HMMA.1688.F32.TF32 R4, R160.reuse, R194, R232 ;  /* 0x000000c2a004723c */ /* 0x040fec00000810e8 */
[----:B------:R-:W-:-:S15]  /*2cb90*/  HMMA.1688.F32.TF32 R228, R160, R218, R228 ;  /* 0x000000daa0e4723c */ /* 0x000fde00000810e4 */
[----:B------:R-:W-:-:S02]  /*2cba0*/  NOP ;  /* 0x0000000000007918 */ /* 0x000fc40000000000 */
        /* <DEDUP_REMOVED lines=20> */
[----:B------:R-:W-:Y:S03]  /*2ccf0*/  STL.64 [R1+0x13c0], R64 ;  /* 0x0013c04001007387 */ /* 0x000fe60000100a00 */
[C---:B------:R-:W-:Y:S01]  /*2cd00*/  HMMA.1688.F32.TF32 R56, R164.reuse, R210, R52 ;  /* 0x000000d2a438723c */ /* 0x040fe20000081034 */
        /* <DEDUP_REMOVED lines=8> */
[----:B------:R-:W-:Y:S01]  /*2cd90*/  HMMA.1688.F32.TF32 R48, R164, R198, R88 ;  /* 0x000000c6a430723c */ /* 0x000fe20000081058 */
        /* <DEDUP_REMOVED lines=8> */
[C---:B-1----:R-:W-:Y:S08]  /*2ce20*/  HMMA.1688.F32.TF32 R52, R168.reuse, R194, R96 ;  /* 0x000000c2a834723c */ /* 0x042ff00000081060 */
[----:B------:R-:W-:Y:S01]  /*2ce30*/  STL.64 [R1+0x1450], R4 ;  /* 0x0014500401007387 */ /* 0x000fe20000100a00 */
[C---:B--2---:R-:W-:Y:S03]  /*2ce40*/  HMMA.1688.F32.TF32 R48, R168.reuse, R218, R100 ;  /* 0x000000daa830723c */ /* 0x044fe60000081064 */
[----:B------:R1:W-:Y:S03]  /*2ce50*/  STL.64 [R1+0x1458], R6 ;  /* 0x0014580601007387 */ /* 0x0003e60000100a00 */
[----:B-1----:R-:W-:Y:S08]  /*2ce60*/  HMMA.1688.F32.TF32 R4, R168, R214, R104 ;  /* 0x000000d6a804723c */ /* 0x002ff00000081068 */
[----:B------:R-:W-:Y:S04]  /*2ce70*/  STL.64 [R1+0x1440], R52 ;  /* 0x0014403401007387 */ /* 0x000fe80000100a00 */
[----:B------:R-:W-:Y:S05]  /*2ce80*/  STL.64 [R1+0x1448], R54 ;  /* 0x0014483601007387 */ /* 0x000fea0000100a00 */
[----:B------:R-:W-:Y:S04]  /*2ce90*/  STL.64 [R1+0x1430], R48 ;  /* 0x0014303001007387 */ /* 0x000fe80000100a00 */
[----:B------:R-:W-:Y:S04]  /*2cea0*/  STL.64 [R1+0x1438], R50 ;  /* 0x0014383201007387 */ /* 0x000fe80000100a00 */
[----:B------:R-:W-:Y:S04]  /*2ceb0*/  STL.64 [R1+0x1420], R4 ;  /* 0x0014200401007387 */ /* 0x000fe80000100a00 */
[----:B------:R1:W-:Y:S02]  /*2cec0*/  STL.64 [R1+0x1428], R6 ;  /* 0x0014280601007387 */ /* 0x0003e40000100a00 */
[----:B-1----:R-:W-:-:S02]  /*2ced0*/  LOP3.LUT R6, R0, 0x40, RZ, 0x3c, !PT ;  /* 0x0000004000067812 */ /* 0x002fc400078e3cff */
[----:B------:R-:W-:-:S03]  /*2cee0*/  LOP3.LUT R7, R0, 0x60, RZ, 0x3c, !PT ;  /* 0x0000006000077812 */ /* 0x000fc600078e3cff */
[----:B------:R-:W-:Y:S04]  /*2cef0*/  LDS R56, [R6+UR12+0x4000] ;  /* 0x0040000c06387984 */ /* 0x000fe80008000800 */
[----:B------:R-:W-:Y:S04]  /*2cf00*/  LDS R58, [R6+UR12+0x6000] ;  /* 0x0060000c063a7984 */ /* 0x000fe80008000800 */
[----:B------:R-:W-:Y:S04]  /*2cf10*/  LDS R57, [R7+UR12+0x4000] ;  /* 0x0040000c07397984 */ /* 0x000fe80008000800 */
[----:B------:R-:W1:Y:S01]  /*2cf20*/  LDS R59, [R7+UR12+0x6000] ;  /* 0x0060000c073b7984 */ /* 0x000e620008000800 */
[C---:B------:R-:W-:Y:S03]  /*2cf30*/  HMMA.1688.F32.TF32 R52, R168.reuse, R210, R108 ;  /* 0x000000d2a834723c */ /* 0x040fe6000008106c */
[----:B------:R-:W-:Y:S03]  /*2cf40*/  LDS R68, [R6+UR12+0x4180] ;  /* 0x0041800c06447984 */ /* 0x000fe60008000800 */
[C---:B------:R-:W-:Y:S01]  /*2cf50*/  HMMA.1688.F32.TF32 R48, R168.reuse, R206, R112 ;  /* 0x000000cea830723c */ /* 0x040fe20000081070 */
[----:B------:R-:W-:Y:S04]  /*2cf60*/  LDS R70, [R6+UR12+0x6180] ;  /* 0x0061800c06467984 */ /* 0x000fe80008000800 */
[----:B------:R-:W-:Y:S04]  /*2cf70*/  LDS R69, [R7+UR12+0x4180] ;  /* 0x0041800c07457984 */ /* 0x000fe80008000800 */
[----:B------:R-:W-:Y:S08]  /*2cf80*/  LDS R71, [R7+UR12+0x6180] ;  /* 0x0061800c07477984 */ /* 0x000ff00008000800 */
[----:B------:R-:W-:Y:S04]  /*2cf90*/  STL.64 [R1+0x1410], R52 ;  /* 0x0014103401007387 */ /* 0x000fe80000100a00 */
[----:B------:R2:W-:Y:S04]  /*2cfa0*/  STL.64 [R1+0x1418], R54 ;  /* 0x0014183601007387 */ /* 0x0005e80000100a00 */
[----:B------:R-:W-:Y:S04]  /*2cfb0*/  STL.64 [R1+0x1400], R48 ;  /* 0x0014003001007387 */ /* 0x000fe80000100a00 */
[----:B------:R3:W-:Y:S01]  /*2cfc0*/  STL.64 [R1+0x1408], R50 ;  /* 0x0014083201007387 */ /* 0x0007e20000100a00 */
[C---:B--2---:R-:W-:Y:S06]  /*2cfd0*/  HMMA.1688.F32.TF32 R52, R168.reuse, R202, R116 ;  /* 0x000000caa834723c */ /* 0x044fec0000081074 */
[----:B---3--:R-:W-:Y:S06]  /*2cfe0*/  HMMA.1688.F32.TF32 R48, R168, R198, R152 ;  /* 0x000000c6a830723c */ /* 0x008fec0000081098 */
[C---:B-1----:R-:W-:Y:S06]  /*2cff0*/  HMMA.1688.F32.TF32 R60, R56.reuse, R190, R148 ;  /* 0x000000be383c723c */ /* 0x042fec0000081094 */
[C---:B------:R-:W-:Y:S05]  /*2d000*/  HMMA.1688.F32.TF32 R64, R56.reuse, R194, R120 ;  /* 0x000000c23840723c */ /* 0x040fea0000081078 */
[----:B------:R-:W-:Y:S04]  /*2d010*/  STL.64 [R1+0x13f0], R52 ;  /* 0x0013f03401007387 */ /* 0x000fe80000100a00 */
[----:B------:R-:W-:Y:S04]  /*2d020*/  STL.64 [R1+0x13f8], R54 ;  /* 0x0013f83601007387 */ /* 0x000fe80000100a00 */
[----:B------:R-:W-:Y:S04]  /*2d030*/  STL.64 [R1+0x13e0], R48 ;  /* 0x0013e03001007387 */ /* 0x000fe80000100a00 */
[----:B------:R-:W-:Y:S04]  /*2d040*/  STL.64 [R1+0x13e8], R50 ;  /* 0x0013e83201007387 */ /* 0x000fe80000100a00 */
[----:B------:R-:W-:Y:S04]  /*2d050*/  LDS R52, [R6+UR12+0x4080] ;  /* 0x0040800c06347984 */ /* 0x000fe80008000800 */
[----:B------:R-:W-:Y:S04]  /*2d060*/  LDS R54, [R6+UR12+0x6080] ;  /* 0x0060800c06367984 */ /* 0x000fe80008000800 */
[----:B------:R-:W-:Y:S04]  /*2d070*/  LDS R53, [R7+UR12+0x4080] ;  /* 0x0040800c07357984 */ /* 0x000fe80008000800 */
[----:B------:R-:W1:Y:S04]  /*2d080*/  LDS R55, [R7+UR12+0x6080] ;  /* 0x0060800c07377984 */ /* 0x000e680008000800 */
[----:B------:R-:W-:Y:S04]  /*2d090*/  LDS R48, [R6+UR12+0x4100] ;  /* 0x0041000c06307984 */ /* 0x000fe80008000800 */
[----:B------:R-:W-:Y:S04]  /*2d0a0*/  LDS R50, [R6+UR12+0x6100] ;  /* 0x0061000c06327984 */ /* 0x000fe80008000800 */
[----:B------:R-:W-:Y:S04]  /*2d0b0*/  LDS R49, [R7+UR12+0x4100] ;  /* 0x0041000c07317984 */ /* 0x000fe80008000800 */
[----:B------:R2:W3:Y:S04]  /*2d0c0*/  LDS R51, [R7+UR12+0x6100] ;  /* 0x0061000c07337984 */ /* 0x0004e80008000800 */
[----:B------:R-:W-:Y:S01]  /*2d0d0*/  STL.64 [R1+0xb0], R60 ;  /* 0x0000b03c01007387 */ /* 0x000fe20000100a00 */
[C---:B--2---:R-:W-:Y:S03]  /*2d0e0*/  HMMA.1688.F32.TF32 R4, R56.reuse, R218, R124 ;  /* 0x000000da3804723c */ /* 0x044fe6000008107c */
[----:B------:R2:W-:Y:S03]  /*2d0f0*/  STL.64 [R1+0xb8], R62 ;  /* 0x0000b83e01007387 */ /* 0x0005e60000100a00 */
[----:B--2---:R-:W-:Y:S01]  /*2d100*/  HMMA.1688.F32.TF32 R60, R56, R214, R128 ;  /* 0x000000d6383c723c */ /* 0x004fe20000081080 */
[----:B------:R-:W-:Y:S04]  /*2d110*/  STL.64 [R1+0xa0], R64 ;  /* 0x0000a04001007387 */ /* 0x000fe80000100a00 */
[----:B------:R2:W-:-:S12]  /*2d120*/  STL.64 [R1+0xa8], R66 ;  /* 0x0000a84201007387 */ /* 0x0005d80000100a00 */
[----:B------:R-:W-:Y:S04]  /*2d130*/  STL.64 [R1+0x90], R4 ;  /* 0x0000900401007387 */ /* 0x000fe80000100a00 */
[----:B------:R4:W-:Y:S01]  /*2d140*/  STL.64 [R1+0x98], R6 ;  /* 0x0000980601007387 */ /* 0x0009e20000100a00 */
[C---:B--2---:R-:W-:Y:S03]  /*2d150*/  HMMA.1688.F32.TF32 R64, R56.reuse, R210, R132 ;  /* 0x000000d23840723c */ /* 0x044fe60000081084 */
[----:B------:R-:W-:Y:S03]  /*2d160*/  STL.64 [R1+0x80], R60 ;  /* 0x0000803c01007387 */ /* 0x000fe60000100a00 */
[C---:B----4-:R-:W-:Y:S01]  /*2d170*/  HMMA.1688.F32.TF32 R4, R56.reuse, R206, R136 ;  /* 0x000000ce3804723c */ /* 0x050fe20000081088 */
[----:B------:R2:W-:Y:S05]  /*2d180*/  STL.64 [R1+0x88], R62 ;  /* 0x0000883e01007387 */ /* 0x0005ea0000100a00 */
[C---:B--2---:R-:W-:Y:S06]  /*2d190*/  HMMA.1688.F32.TF32 R60, R56.reuse, R202, R140 ;  /* 0x000000ca383c723c */ /* 0x044fec000008108c */
[----:B------:R-:W-:Y:S05]  /*2d1a0*/  HMMA.1688.F32.TF32 R56, R56, R198, R144 ;  /* 0x000000c63838723c */ /* 0x000fea0000081090 */
[----:B------:R-:W-:Y:S04]  /*2d1b0*/  STL.64 [R1+0x70], R64 ;  /* 0x0000704001007387 */ /* 0x000fe80000100a00 */
[----:B------:R-:W-:Y:S04]  /*2d1c0*/  STL.64 [R1+0x78], R66 ;  /* 0x0000784201007387 */ /* 0x000fe80000100a00 */
[----:B------:R2:W-:Y:S04]  /*2d1d0*/  STL.64 [R1+0x60], R4 ;  /* 0x0000600401007387 */ /* 0x0005e80000100a00 */
[----:B------:R4:W-:Y:S04]  /*2d1e0*/  STL.64 [R1+0x68], R6 ;  /* 0x0000680601007387 */ /* 0x0009e80000100a00 */
[----:B------:R-:W-:Y:S01]  /*2d1f0*/  STL.64 [R1+0x50], R60 ;  /* 0x0000503c01007387 */ /* 0x000fe20000100a00 */
[----:B--2---:R-:W-:-:S03]  /*2d200*/  IMAD.MOV.U32 R4, RZ, RZ, R184 ;  /* 0x000000ffff047224 */ /* 0x004fc600078e00b8 */
[----:B------:R-:W-:Y:S01]  /*2d210*/  STL.64 [R1+0x58], R62 ;  /* 0x0000583e01007387 */ /* 0x000fe20000100a00 */
[----:B------:R-:W-:-:S03]  /*2d220*/  IMAD.MOV.U32 R5, RZ, RZ, R185 ;  /* 0x000000ffff057224 */ /* 0x000fc600078e00b9 */
[----:B------:R-:W2:Y:S01]  /*2d230*/  LDL.LU R184, [R1+0x3204] ;  /* 0x0032040001b87983 */ /* 0x000ea20000300800 */
[----:B----4-:R-:W-:-:S03]  /*2d240*/  IMAD.MOV.U32 R6, RZ, RZ, R186 ;  /* 0x000000ffff067224 */ /* 0x010fc600078e00ba */
[----:B------:R-:W-:Y:S01]  /*2d250*/  STL.64 [R1+0x40], R56 ;  /* 0x0000403801007387 */ /* 0x000fe20000100a00 */
[----:B------:R-:W-:-:S03]  /*2d260*/  IMAD.MOV.U32 R7, RZ, RZ, R236 ;  /* 0x000000ffff077224 */ /* 0x000fc600078e00ec */
[----:B------:R4:W-:Y:S01]  /*2d270*/  STL.64 [R1+0x48], R58 ;  /* 0x0000483a01007387 */ /* 0x0009e20000100a00 */
[----:B------:R-:W-:-:S03]  /*2d280*/  IMAD.MOV.U32 R156, RZ, RZ, R237 ;  /* 0x000000ffff9c7224 */ /* 0x000fc600078e00ed */
[----:B------:R-:W2:Y:S01]  /*2d290*/  LDL.LU R185, [R1+0x3200] ;  /* 0x0032000001b97983 */ /* 0x000ea20000300800 */
        /* <DEDUP_REMOVED lines=8> */
[----:B------:R-:W-:-:S03]  /*2d320*/  MOV R233, R245 ;  /* 0x000000f500e97202 */ /* 0x000fc60000000f00 */
        /* <DEDUP_REMOVED lines=18> */
[----:B------:R-:W2:Y:S04]  /*2d450*/  LDL.LU R247, [R1+0x31c8] ;  /* 0x0031c80001f77983 */ /* 0x000ea80000300800 */
[----:B------:R-:W2:Y:S01]  /*2d460*/  LDL.LU R242, [R1+0x31c4] ;  /* 0x0031c40001f27983 */ /* 0x000ea20000300800 */
[----:B------:R-:W-:-:S03]  /*2d470*/  IMAD.MOV.U32 R227, RZ, RZ, R187 ;  /* 0x000000ffffe37224 */ /* 0x000fc600078e00bb */
[----:B------:R-:W2:Y:S04]  /*2d480*/  LDL.LU R243, [R1+0x31c0] ;  /* 0x0031c00001f37983 */ /* 0x000ea80000300800 */
[----:B------:R-:W2:Y:S04]  /*2d490*/  LDL.LU R239, [R1+0x31bc] ;  /* 0x0031bc0001ef7983 */ /* 0x000ea80000300800 */
[----:B------:R-:W2:Y:S01]  /*2d4a0*/  LDL.LU R187, [R1+0x31b8] ;  /* 0x0031b80001bb7983 */ /* 0x000ea20000300800 */
[C---:B-1----:R-:W-:Y:S06]  /*2d4b0*/  HMMA.1688.F32.TF32 R180, R52.reuse, R206, R180 ;  /* 0x000000ce34b4723c */ /* 0x042fec00000810b4 */
[C---:B------:R-:W-:Y:S06]  /*2d4c0*/  HMMA.1688.F32.TF32 R176, R52.reuse, R202, R176 ;  /* 0x000000ca34b0723c */ /* 0x040fec00000810b0 */
[----:B------:R-:W-:Y:S06]  /*2d4d0*/  HMMA.1688.F32.TF32 R172, R52, R198, R172 ;  /* 0x000000c634ac723c */ /* 0x000fec00000810ac */
[C---:B---3--:R-:W-:Y:S06]  /*2d4e0*/  HMMA.1688.F32.TF32 R8, R48.reuse, R190, R8 ;  /* 0x000000be3008723c */ /* 0x048fec0000081008 */
[C---:B------:R-:W-:Y:S06]  /*2d4f0*/  HMMA.1688.F32.TF32 R12, R48.reuse, R194, R12 ;  /* 0x000000c2300c723c */ /* 0x040fec000008100c */
[C---:B------:R-:W-:Y:S06]  /*2d500*/  HMMA.1688.F32.TF32 R16, R48.reuse, R218, R16 ;  /* 0x000000da3010723c */ /* 0x040fec0000081010 */
        /* <DEDUP_REMOVED lines=8> */
[C---:B----4-:R-:W-:Y:S06]  /*2d590*/  HMMA.1688.F32.TF32 R56, R68.reuse, R210, R232 ;  /* 0x000000d24438723c */ /* 0x050fec00000810e8 */
[C---:B------:R-:W-:Y:S06]  /*2d5a0*/  HMMA.1688.F32.TF32 R60, R68.reuse, R206, R156 ;  /* 0x000000ce443c723c */ /* 0x040fec000008109c */
[----:B------:R-:W-:Y:S06]  /*2d5b0*/  HMMA.1688.F32.TF32 R64, R68, R202, R4 ;  /* 0x000000ca4440723c */ /* 0x000fec0000081004 */
[C---:B--2---:R-:W-:Y:S06]  /*2d5c0*/  HMMA.1688.F32.TF32 R248, R52.reuse, R190, R248 ;  /* 0x000000be34f8723c */ /* 0x044fec00000810f8 */
[C---:B------:R-:W-:Y:S06]  /*2d5d0*/  HMMA.1688.F32.TF32 R244, R52.reuse, R194, R244 ;  /* 0x000000c234f4723c */ /* 0x040fec00000810f4 */
[C---:B------:R-:W-:Y:S06]  /*2d5e0*/  HMMA.1688.F32.TF32 R240, R52.reuse, R218, R240 ;  /* 0x000000da34f0723c */ /* 0x040fec00000810f0 */
[C---:B------:R-:W-:Y:S06]  /*2d5f0*/  HMMA.1688.F32.TF32 R236, R52.reuse, R214, R236 ;  /* 0x000000d634ec723c */ /* 0x040fec00000810ec */
[----:B------:R-:W-:Y:S01]  /*2d600*/  HMMA.1688.F32.TF32 R184, R52, R210, R184 ;  /* 0x000000d234b8723c */ /* 0x000fe200000810b8 */
        /* <DEDUP_REMOVED lines=45> */
[----:B------:R-:W2:Y:S04]  /*2d8e0*/  LDL.LU R4, [R1+0x1e0] ;  /* 0x0001e00001047983 */ /* 0x000ea80000300800 */
[----:B------:R-:W2:Y:S04]  /*2d8f0*/  LDL.LU R5, [R1+0x1e4] ;  /* 0x0001e40001057983 */ /* 0x000ea80000300800 */
[----:B------:R-:W2:Y:S04]  /*2d900*/  LDL.LU R6, [R1+0x1e8] ;  /* 0x0001e80001067983 */ /* 0x000ea80000300800 */
[----:B------:R-:W2:Y:S04]  /*2d910*/  LDL.LU R7, [R1+0x1ec] ;  /* 0x0001ec0001077983 */ /* 0x000ea80000300800 */
        /* <DEDUP_REMOVED lines=32> */
[----:B-1----:R-:W-:-:S02]  /*2db20*/  LOP3.LUT R26, R0, 0x40, RZ, 0x3c, !PT ;  /* 0x00000040001a7812 */ /* 0x002fc400078e3cff */
[----:B------:R-:W-:-:S03]  /*2db30*/  LOP3.LUT R27, R0, 0x60, RZ, 0x3c, !PT ;  /* 0x00000060001b7812 */ /* 0x000fc600078e3cff */
[----:B------:R-:W-:Y:S04]  /*2db40*/  LDS R100, [R26+UR12+0x4200] ;  /* 0x0042000c1a647984 */ /* 0x000fe80008000800 */
[----:B------:R-:W-:Y:S04]  /*2db50*/  LDS R102, [R26+UR12+0x6200] ;  /* 0x0062000c1a667984 */ /* 0x000fe80008000800 */
[----:B------:R-:W-:Y:S04]  /*2db60*/  LDS R101, [R27+UR12+0x4200] ;  /* 0x0042000c1b657984 */ /* 0x000fe80008000800 */
[----:B------:R-:W2:Y:S04]  /*2db70*/  LDS R103, [R27+UR12+0x6200] ;  /* 0x0062000c1b677984 */ /* 0x000ea80008000800 */
[----:B------:R-:W-:Y:S04]  /*2db80*/  STL.64 [R1+0x3190], R66 ;  /* 0x0031904201007387 */ /* 0x000fe80000100a00 */
[----:B------:R-:W-:Y:S04]  /*2db90*/  STL.64 [R1+0x3188], R64 ;  /* 0x0031884001007387 */ /* 0x000fe80000100a00 */
[----:B------:R-:W-:Y:S04]  /*2dba0*/  LDS R164, [R26+UR12+0x4300] ;  /* 0x0043000c1aa47984 */ /* 0x000fe80008000800 */
[----:B------:R-:W-:Y:S04]  /*2dbb0*/  LDS R166, [R26+UR12+0x6300] ;  /* 0x0063000c1aa67984 */ /* 0x000fe80008000800 */
[----:B------:R-:W-:Y:S04]  /*2dbc0*/  LDS R165, [R27+UR12+0x4300] ;  /* 0x0043000c1ba57984 */ /* 0x000fe80008000800 */
[----:B------:R-:W-:Y:S04]  /*2dbd0*/  LDS R167, [R27+UR12+0x6300] ;  /* 0x0063000c1ba77984 */ /* 0x000fe80008000800 */
[----:B------:R-:W-:Y:S04]  /*2dbe0*/  LDS R132, [R26+UR12+0x4280] ;  /* 0x0042800c1a847984 */ /* 0x000fe80008000800 */
[----:B------:R-:W-:Y:S04]  /*2dbf0*/  LDS R134, [R26+UR12+0x6280] ;  /* 0x0062800c1a867984 */ /* 0x000fe80008000800 */
[----:B------:R-:W-:Y:S04]  /*2dc00*/  LDS R133, [R27+UR12+0x4280] ;  /* 0x0042800c1b857984 */ /* 0x000fe80008000800 */
[----:B------:R-:W-:Y:S01]  /*2dc10*/  LDS R135, [R27+UR12+0x6280] ;  /* 0x0062800c1b877984 */ /* 0x000fe20008000800 */
[----:B---3--:R-:W-:Y:S03]  /*2dc20*/  HMMA.1688.F32.TF32 R68, R68, R198, R220 ;  /* 0x000000c64444723c */ /* 0x008fe600000810dc */
[----:B------:R-:W-:Y:S04]  /*2dc30*/  LDS R220, [R26+UR12+0x4380] ;  /* 0x0043800c1adc7984 */ /* 0x000fe80008000800 */
[----:B------:R-:W-:Y:S04]  /*2dc40*/  LDS R222, [R26+UR12+0x6380] ;  /* 0x0063800c1ade7984 */ /* 0x000fe80008000800 */
[----:B------:R-:W-:Y:S04]  /*2dc50*/  LDS R221, [R27+UR12+0x4380] ;  /* 0x0043800c1bdd7984 */ /* 0x000fe80008000800 */
[----:B------:R-:W1:Y:S08]  /*2dc60*/  LDS R223, [R27+UR12+0x6380] ;  /* 0x0063800c1bdf7984 */ /* 0x000e700008000800 */
[----:B------:R-:W-:Y:S04]  /*2dc70*/  STL.64 [R1+0x31a0], R70 ;  /* 0x0031a04601007387 */ /* 0x000fe80000100a00 */
[----:B------:R-:W-:Y:S01]  /*2dc80*/  STL.64 [R1+0x3198], R68 ;  /* 0x0031984401007387 */ /* 0x000fe20000100a00 */
[C---:B--2---:R-:W-:Y:S06]  /*2dc90*/  HMMA.1688.F32.TF32 R88, R100.reuse, R210, R228 ;  /* 0x000000d26458723c */ /* 0x044fec00000810e4 */
[C---:B----4-:R-:W-:Y:S06]  /*2dca0*/  HMMA.1688.F32.TF32 R84, R100.reuse, R214, R224 ;  /* 0x000000d66454723c */ /* 0x050fec00000810e0 */
[----:B------:R-:W-:-:S15]  /*2dcb0*/  HMMA.1688.F32.TF32 R72, R100, R190, R72 ;  /* 0x000000be6448723c */ /* 0x000fde0000081048 */
[----:B------:R-:W-:-:S08]  /*2dcc0*/  NOP ;  /* 0x0000000000007918 */ /* 0x000fd00000000000 */
        /* <DEDUP_REMOVED lines=14> */
[----:B------:R-:W1:Y:S04]  /*2ddb0*/  LDL.LU R168, [R1+0x3e0] ;  /* 0x0003e00001a87983 */ /* 0x000e680000300800 */
[----:B------:R-:W1:Y:S04]  /*2ddc0*/  LDL.LU R169, [R1+0x3e4] ;  /* 0x0003e40001a97983 */ /* 0x000e680000300800 */
[----:B------:R-:W1:Y:S04]  /*2ddd0*/  LDL.LU R170, [R1+0x3e8] ;  /* 0x0003e80001aa7983 */ /* 0x000e680000300800 */
[----:B------:R-:W1:Y:S01]  /*2dde0*/  LDL.LU R171, [R1+0x3ec] ;  /* 0x0003ec0001ab7983 */ /* 0x000e620000300800 */
[C---:B------:R-:W-:Y:S03]  /*2ddf0*/  HMMA.1688.F32.TF32 R96, R100.reuse, R202, R156 ;  /* 0x000000ca6460723c */ /* 0x040fe6000008109c */
        /* <DEDUP_REMOVED lines=71> */
[----:B------:R-:W3:Y:S01]  /*2e270*/  LDL.LU R247, [R1+0x42c] ;  /* 0x00042c0001f77983 */ /* 0x000ee20000300800 */
[C---:B------:R-:W-:Y:S03]  /*2e280*/  HMMA.1688.F32.TF32 R92, R100.reuse, R206, R232 ;  /* 0x000000ce645c723c */ /* 0x040fe600000810e8 */
[----:B------:R-:W3:Y:S03]  /*2e290*/  LDL.LU R232, [R1+0x4a0] ;  /* 0x0004a00001e87983 */ /* 0x000ee60000300800 */
[C---:B------:R-:W-:Y:S01]  /*2e2a0*/  HMMA.1688.F32.TF32 R76, R100.reuse, R194, R76 ;  /* 0x000000c2644c723c */ /* 0x040fe2000008104c */
[----:B------:R-:W3:Y:S04]  /*2e2b0*/  LDL.LU R233, [R1+0x4a4] ;  /* 0x0004a40001e97983 */ /* 0x000ee80000300800 */
[----:B------:R-:W3:Y:S01]  /*2e2c0*/  LDL.LU R234, [R1+0x4a8] ;  /* 0x0004a80001ea7983 */ /* 0x000ee20000300800 */
[C---:B------:R-:W-:Y:S03]  /*2e2d0*/  HMMA.1688.F32.TF32 R80, R100.reuse, R218, R80 ;  /* 0x000000da6450723c */ /* 0x040fe60000081050 */
[----:B------:R-:W3:Y:S03]  /*2e2e0*/  LDL.LU R235, [R1+0x4ac] ;  /* 0x0004ac0001eb7983 */ /* 0x000ee60000300800 */
[----:B------:R-:W-:Y:S01]  /*2e2f0*/  HMMA.1688.F32.TF32 R100, R100, R198, R4 ;  /* 0x000000c66464723c */ /* 0x000fe20000081004 */
[----:B------:R-:W3:Y:S04]  /*2e300*/  LDL.LU R4, [R1+0x490] ;  /* 0x0004900001047983 */ /* 0x000ee80000300800 */
[----:B------:R-:W3:Y:S04]  /*2e310*/  LDL.LU R5, [R1+0x494] ;  /* 0x0004940001057983 */ /* 0x000ee80000300800 */
[----:B------:R-:W3:Y:S04]  /*2e320*/  LDL.LU R6, [R1+0x498] ;  /* 0x0004980001067983 */ /* 0x000ee80000300800 */
[----:B------:R-:W3:Y:S01]  /*2e330*/  LDL.LU R7, [R1+0x49c] ;  /* 0x00049c0001077983 */ /* 0x000ee20000300800 */
[C---:B-1----:R-:W-:Y:S06]  /*2e340*/  HMMA.1688.F32.TF32 R168, R220.reuse, R190, R168 ;  /* 0x000000bedca8723c */ /* 0x042fec00000810a8 */
[----:B----4-:R-:W-:-:S15]  /*2e350*/  HMMA.1688.F32.TF32 R8, R220, R214, R248 ;  /* 0x000000d6dc08723c */ /* 0x010fde00000810f8 */
[----:B------:R-:W-:-:S02]  /*2e360*/  NOP ;  /* 0x0000000000007918 */ /* 0x000fc40000000000 */
[----:B------:R-:W-:Y:S04]  /*2e370*/  STL [R1+0x2ff4], R168 ;  /* 0x002ff4a801007387 */ /* 0x000fe80000100800 */
[----:B------:R-:W-:Y:S04]  /*2e380*/  STL [R1+0x2ff0], R169 ;  /* 0x002ff0a901007387 */ /* 0x000fe80000100800 */
[----:B------:R-:W-:Y:S04]  /*2e390*/  STL [R1+0x2fec], R170 ;  /* 0x002fecaa01007387 */ /* 0x000fe80000100800 */
[----:B------:R-:W-:Y:S01]  /*2e3a0*/  STL [R1+0x2fe8], R171 ;  /* 0x002fe8ab01007387 */ /* 0x000fe20000100800 */
[C---:B--2---:R-:W-:Y:S06]  /*2e3b0*/  HMMA.1688.F32.TF32 R152, R164.reuse, R210, R152 ;  /* 0x000000d2a498723c */ /* 0x044fec0000081098 */
[C---:B---3--:R-:W-:Y:S06]  /*2e3c0*/  HMMA.1688.F32.TF32 R156, R164.reuse, R206, R156 ;  /* 0x000000cea49c723c */ /* 0x048fec000008109c */
        /* <DEDUP_REMOVED lines=8> */
[C---:B------:R-:W-:Y:S06]  /*2e450*/  HMMA.1688.F32.TF32 R16, R220.reuse, R194, R240 ;  /* 0x000000c2dc10723c */ /* 0x040fec00000810f0 */
[----:B------:R-:W-:-:S15]  /*2e460*/  HMMA.1688.F32.TF32 R12, R220, R218, R244 ;  /* 0x000000dadc0c723c */ /* 0x000fde00000810f4 */
[----:B------:R-:W-:-:S02]  /*2e470*/  NOP ;  /* 0x0000000000007918 */ /* 0x000fc40000000000 */
[----:B------:R-:W-:Y:S04]  /*2e480*/  STL.64 [R1], R16 ;  /* 0x0000001001007387 */ /* 0x000fe80000100a00 */
[----:B------:R1:W-:Y:S02]  /*2e490*/  STL.64 [R1+0x8], R18 ;  /* 0x0000081201007387 */ /* 0x0003e40000100a00 */
[C---:B-1----:R-:W-:Y:S02]  /*2e4a0*/  HMMA.1688.F32.TF32 R16, R220.reuse, R210, R224 ;  /* 0x000000d2dc10723c */ /* 0x042fe400000810e0 */
[----:B------:R-:W-:Y:S04]  /*2e4b0*/  STL.64 [R1+0x10], R12 ;  /* 0x0000100c01007387 */ /* 0x000fe80000100a00 */
[----:B------:R1:W-:Y:S04]  /*2e4c0*/  STL.64 [R1+0x18], R14 ;  /* 0x0000180e01007387 */ /* 0x0003e80000100a00 */
[----:B------:R-:W-:Y:S01]  /*2e4d0*/  STL.64 [R1+0x20], R8 ;  /* 0x0000200801007387 */ /* 0x000fe20000100a00 */
[C---:B------:R-:W-:Y:S03]  /*2e4e0*/  HMMA.1688.F32.TF32 R4, R220.reuse, R198, R4 ;  /* 0x000000c6dc04723c */ /* 0x040fe60000081004 */
[----:B------:R2:W-:Y:S03]  /*2e4f0*/  STL.64 [R1+0x28], R10 ;  /* 0x0000280a01007387 */ /* 0x0005e60000100a00 */
[C---:B-1----:R-:W-:Y:S01]  /*2e500*/  HMMA.1688.F32.TF32 R12, R220.reuse, R206, R228 ;  /* 0x000000cedc0c723c */ /* 0x042fe200000810e4 */
[----:B------:R-:W-:Y:S04]  /*2e510*/  LDS R224, [R26+UR12+0x4480] ;  /* 0x0044800c1ae07984 */ /* 0x000fe80008000800 */
[----:B------:R-:W-:Y:S01]  /*2e520*/  LDS R226, [R26+UR12+0x6480] ;  /* 0x0064800c1ae27984 */ /* 0x000fe20008000800 */
[----:B--2---:R-:W-:Y:S03]  /*2e530*/  HMMA.1688.F32.TF32 R8, R220, R202, R232 ;  /* 0x000000cadc08723c */ /* 0x004fe600000810e8 */
[----:B------:R-:W-:Y:S04]  /*2e540*/  STL.64 [R1+0x30], R16 ;  /* 0x0000301001007387 */ /* 0x000fe80000100a00 */
[----:B------:R-:W-:Y:S01]  /*2e550*/  STL.64 [R1+0x38], R18 ;  /* 0x0000381201007387 */ /* 0x000fe20000100a00 */
[C---:B------:R-:W-:Y:S06]  /*2e560*/  HMMA.1688.F32.TF32 R144, R164.reuse, R218, R144 ;  /* 0x000000daa490723c */ /* 0x040fec0000081090 */
[----:B------:R-:W-:Y:S06]  /*2e570*/  HMMA.1688.F32.TF32 R160, R164, R202, R160 ;  /* 0x000000caa4a0723c */ /* 0x000fec00000810a0 */
[----:B------:R-:W-:Y:S01]  /*2e580*/  HMMA.1688.F32.TF32 R112, R132, R218, R112 ;  /* 0x000000da8470723c */ /* 0x000fe20000081070 */
[----:B------:R-:W-:Y:S04]  /*2e590*/  STL.64 [R1+0x110], R12 ;  /* 0x0001100c01007387 */ /* 0x000fe80000100a00 */
[----:B------:R-:W-:Y:S04]  /*2e5a0*/  STL.64 [R1+0x118], R14 ;  /* 0x0001180e01007387 */ /* 0x000fe80000100a00 */
[----:B------:R1:W-:Y:S04]  /*2e5b0*/  STL [R1+0x1e0], R8 ;  /* 0x0001e00801007387 */ /* 0x0003e80000100800 */
[----:B------:R2:W-:Y:S04]  /*2e5c0*/  STL [R1+0x1c4], R5 ;  /* 0x0001c40501007387 */ /* 0x0005e80000100800 */
[----:B------:R3:W-:Y:S04]  /*2e5d0*/  STL.64 [R1+0x1c8], R6 ;  /* 0x0001c80601007387 */ /* 0x0007e80000100a00 */
        /* <DEDUP_REMOVED lines=8> */
[----:B------:R-:W-:Y:S03]  /*2e660*/  HMMA.1688.F32.TF32 R164, R164, R198, R236 ;  /* 0x000000c6a4a4723c */ /* 0x000fe600000810ec */
[----:B------:R-:W4:Y:S04]  /*2e670*/  LDL.LU R240, [R1+0x7b0] ;  /* 0x0007b00001f07983 */ /* 0x000f280000300800 */
[----:B------:R-:W4:Y:S04]  /*2e680*/  LDL.LU R241, [R1+0x7b4] ;  /* 0x0007b40001f17983 */ /* 0x000f280000300800 */
[----:B------:R-:W4:Y:S01]  /*2e690*/  LDL.LU R242, [R1+0x7b8] ;  /* 0x0007b80001f27983 */ /* 0x000f220000300800 */
[C---:B------:R-:W-:Y:S03]  /*2e6a0*/  HMMA.1688.F32.TF32 R128, R132.reuse, R202, R128 ;  /* 0x000000ca8480723c */ /* 0x040fe60000081080 */
[----:B------:R-:W4:Y:S04]  /*2e6b0*/  LDL.LU R243, [R1+0x7bc] ;  /* 0x0007bc0001f37983 */ /* 0x000f280000300800 */
[----:B------:R-:W4:Y:S01]  /*2e6c0*/  LDL.LU R236, [R1+0x780] ;  /* 0x0007800001ec7983 */ /* 0x000f220000300800 */
[----:B------:R-:W-:Y:S03]  /*2e6d0*/  HMMA.1688.F32.TF32 R132, R132, R198, R184 ;  /* 0x000000c68484723c */ /* 0x000fe600000810b8 */
        /* <DEDUP_REMOVED lines=16> */
[----:B------:R-:W-:-:S03]  /*2e7e0*/  MOV R168, R9 ;  /* 0x0000000900a87202 */ /* 0x000fc60000000f00 */
[----:B------:R-:W4:Y:S01]  /*2e7f0*/  LDL.LU R173, [R1+0x714] ;  /* 0x0007140001ad7983 */ /* 0x000f220000300800 */
[----:B------:R-:W-:-:S03]  /*2e800*/  IMAD.MOV.U32 R169, RZ, RZ, R10 ;  /* 0x000000ffffa97224 */ /* 0x000fc600078e000a */
[----:B------:R-:W4:Y:S01]  /*2e810*/  LDL.LU R174, [R1+0x718] ;  /* 0x0007180001ae7983 */ /* 0x000f220000300800 */
[----:B------:R-:W-:-:S03]  /*2e820*/  IMAD.MOV.U32 R170, RZ, RZ, R11 ;  /* 0x000000ffffaa7224 */ /* 0x000fc600078e000b */
[----:B------:R-:W4:Y:S04]  /*2e830*/  LDL.LU R175, [R1+0x71c] ;  /* 0x00071c0001af7983 */ /* 0x000f280000300800 */
[----:B-1----:R-:W4:Y:S04]  /*2e840*/  LDL.LU R8, [R1+0x6f0] ;  /* 0x0006f00001087983 */ /* 0x002f280000300800 */
        /* <DEDUP_REMOVED lines=27> */
[----:B------:R-:W-:-:S03]  /*2ea00*/  IMAD.MOV.U32 R171, RZ, RZ, R4 ;  /* 0x000000ffffab7224 */ /* 0x000fc600078e0004 */
[----:B------:R-:W4:Y:S04]  /*2ea10*/  LDL.LU R48, [R1+0x5e0] ;  /* 0x0005e00001307983 */ /* 0x000f280000300800 */
[----:B------:R-:W4:Y:S04]  /*2ea20*/  LDL.LU R49, [R1+0x5e4] ;  /* 0x0005e40001317983 */ /* 0x000f280000300800 */
[----:B------:R-:W4:Y:S04]  /*2ea30*/  LDL.LU R50, [R1+0x5e8] ;  /* 0x0005e80001327983 */ /* 0x000f280000300800 */
[----:B------:R-:W4:Y:S04]  /*2ea40*/  LDL.LU R51, [R1+0x5ec] ;  /* 0x0005ec0001337983 */ /* 0x000f280000300800 */
[----:B------:R-:W4:Y:S04]  /*2ea50*/  LDL.LU R4, [R1+0x5c0] ;  /* 0x0005c00001047983 */ /* 0x000f280000300800 */
[----:B--2---:R-:W4:Y:S04]  /*2ea60*/  LDL.LU R5, [R1+0x5c4] ;  /* 0x0005c40001057983 */ /* 0x004f280000300800 */
[----:B---3--:R-:W4:Y:S04]  /*2ea70*/  LDL.LU R6, [R1+0x5c8] ;  /* 0x0005c80001067983 */ /* 0x008f280000300800 */
[----:B------:R-:W4:Y:S04]  /*2ea80*/  LDL.LU R7, [R1+0x5cc] ;  /* 0x0005cc0001077983 */ /* 0x000f280000300800 */
        /* <DEDUP_REMOVED lines=32> */
[----:B------:R-:W-:Y:S04]  /*2ec90*/  LDS R220, [R26+UR12+0x4400] ;  /* 0x0044000c1adc7984 */ /* 0x000fe80008000800 */
[----:B------:R-:W-:Y:S04]  /*2eca0*/  LDS R222, [R26+UR12+0x6400] ;  /* 0x0064000c1ade7984 */ /* 0x000fe80008000800 */
[----:B------:R-:W-:Y:S04]  /*2ecb0*/  LDS R221, [R27+UR12+0x4400] ;  /* 0x0044000c1bdd7984 */ /* 0x000fe80008000800 */
[----:B------:R-:W4:Y:S04]  /*2ecc0*/  LDS R223, [R27+UR12+0x6400] ;  /* 0x0064000c1bdf7984 */ /* 0x000f280008000800 */
        /* <DEDUP_REMOVED lines=10> */
[C---:B----4-:R-:W-:Y:S06]  /*2ed70*/  HMMA.1688.F32.TF32 R4, R220.reuse, R206, R4 ;  /* 0x000000cedc04723c */ /* 0x050fec0000081004 */
[C---:B--2---:R-:W-:Y:S06]  /*2ed80*/  HMMA.1688.F32.TF32 R56, R220.reuse, R210, R56 ;  /* 0x000000d2dc38723c */ /* 0x044fec0000081038 */
[C---:B---3--:R-:W-:Y:S06]  /*2ed90*/  HMMA.1688.F32.TF32 R60, R220.reuse, R214, R60 ;  /* 0x000000d6dc3c723c */ /* 0x048fec000008103c */
        /* <DEDUP_REMOVED lines=8> */
[----:B------:R-:W2:Y:S04]  /*2ee20*/  LDL.LU.64 R72, [R1+0x31a8] ;  /* 0x0031a80001487983 */ /* 0x000ea80000300a00 */
        /* <DEDUP_REMOVED lines=9> */
[----:B------:R1:W-:Y:S01]  /*2eec0*/  STL.64 [R1+0x2e8], R62 ;  /* 0x0002e83e01007387 */ /* 0x0003e20000100a00 */
[----:B------:R-:W-:Y:S03]  /*2eed0*/  HMMA.1688.F32.TF32 R220, R220, R198, R48 ;  /* 0x000000c6dcdc723c */ /* 0x000fe60000081030 */
        /* <DEDUP_REMOVED lines=10> */
[----:B-1----:R-:W4:Y:S04]  /*2ef80*/  LDL.LU.64 R6, [R1+0x3160] ;  /* 0x0031600001067983 */ /* 0x002f280000300a00 */
[----:B------:R-:W2:Y:S04]  /*2ef90*/  LDL.LU.64 R4, [R1+0x3158] ;  /* 0x0031580001047983 */ /* 0x000ea80000300a00 */
[----:B------:R-:W-:Y:S04]  /*2efa0*/  STL.64 [R1+0x320], R52 ;  /* 0x0003203401007387 */ /* 0x000fe80000100a00 */
[----:B------:R1:W-:Y:S01]  /*2efb0*/  STL.64 [R1+0x328], R54 ;  /* 0x0003283601007387 */ /* 0x0003e20000100a00 */
[C---:B------:R-:W-:Y:S06]  /*2efc0*/  HMMA.1688.F32.TF32 R32, R224.reuse, R206, R20 ;  /* 0x000000cee020723c */ /* 0x040fec0000081014 */
[C---:B-1----:R-:W-:Y:S06]  /*2efd0*/  HMMA.1688.F32.TF32 R52, R224.reuse, R190, R44 ;  /* 0x000000bee034723c */ /* 0x042fec000008102c */
[C---:B------:R-:W-:Y:S06]  /*2efe0*/  HMMA.1688.F32.TF32 R44, R224.reuse, R218, R36 ;  /* 0x000000dae02c723c */ /* 0x040fec0000081024 */
[C---:B------:R-:W-:Y:S06]  /*2eff0*/  HMMA.1688.F32.TF32 R36, R224.reuse, R210, R28 ;  /* 0x000000d2e024723c */ /* 0x040fec000008101c */
[C---:B------:R-:W-:Y:S06]  /*2f000*/  HMMA.1688.F32.TF32 R28, R224.reuse, R202, R16 ;  /* 0x000000cae01c723c */ /* 0x040fec0000081010 */
[----:B------:R-:W-:Y:S01]  /*2f010*/  HMMA.1688.F32.TF32 R20, R224, R198, R12 ;  /* 0x000000c6e014723c */ /* 0x000fe2000008100c */
[----:B------:R-:W-:Y:S04]  /*2f020*/  STL.64 [R1+0x310], R220 ;  /* 0x000310dc01007387 */ /* 0x000fe80000100a00 */
[----:B------:R-:W-:Y:S01]  /*2f030*/  LDS R224, [R26+UR12+0x4680] ;  /* 0x0046800c1ae07984 */ /* 0x000fe20008000800 */
[C---:B------:R-:W-:Y:S03]  /*2f040*/  HMMA.1688.F32.TF32 R16, R228.reuse, R190, R8 ;  /* 0x000000bee410723c */ /* 0x040fe60000081008 */
[----:B------:R-:W-:Y:S03]  /*2f050*/  STL.64 [R1+0x318], R222 ;  /* 0x000318de01007387 */ /* 0x000fe60000100a00 */
[C---:B------:R-:W-:Y:S01]  /*2f060*/  HMMA.1688.F32.TF32 R12, R228.reuse, R194, R172 ;  /* 0x000000c2e40c723c */ /* 0x040fe200000810ac */
[----:B------:R-:W-:Y:S04]  /*2f070*/  STL.64 [R1+0x330], R52 ;  /* 0x0003303401007387 */ /* 0x000fe80000100a00 */
[----:B------:R-:W-:Y:S01]  /*2f080*/  LDS R220, [R26+UR12+0x4600] ;  /* 0x0046000c1adc7984 */ /* 0x000fe20008000800 */
[C---:B------:R-:W-:Y:S03]  /*2f090*/  HMMA.1688.F32.TF32 R8, R228.reuse, R218, R176 ;  /* 0x000000dae408723c */ /* 0x040fe600000810b0 */
        /* <DEDUP_REMOVED lines=18> */
[----:B------:R1:W-:Y:S02]  /*2f1c0*/  STL.64 [R1+0x3c8], R14 ;  /* 0x0003c80e01007387 */ /* 0x0003e40000100a00 */
[C---:B-1----:R-:W-:Y:S02]  /*2f1d0*/  HMMA.1688.F32.TF32 R16, R228.reuse, R214, R180 ;  /* 0x000000d6e410723c */ /* 0x042fe400000810b4 */
[----:B------:R-:W-:Y:S04]  /*2f1e0*/  STL.64 [R1+0x3d0], R8 ;  /* 0x0003d00801007387 */ /* 0x000fe80000100a00 */
[----:B------:R1:W-:Y:S01]  /*2f1f0*/  STL.64 [R1+0x3d8], R10 ;  /* 0x0003d80a01007387 */ /* 0x0003e20000100a00 */
[C---:B------:R-:W-:Y:S03]  /*2f200*/  HMMA.1688.F32.TF32 R12, R228.reuse, R210, R184 ;  /* 0x000000d2e40c723c */ /* 0x040fe600000810b8 */
[----:B------:R-:W-:Y:S04]  /*2f210*/  LDS R222, [R26+UR12+0x6600] ;  /* 0x0066000c1ade7984 */ /* 0x000fe80008000800 */
[----:B------:R-:W-:Y:S01]  /*2f220*/  LDS R221, [R27+UR12+0x4600] ;  /* 0x0046000c1bdd7984 */ /* 0x000fe20008000800 */
[C---:B-1----:R-:W-:Y:S03]  /*2f230*/  HMMA.1688.F32.TF32 R8, R228.reuse, R206, R236 ;  /* 0x000000cee408723c */ /* 0x042fe600000810ec */
[----:B------:R-:W1:Y:S04]  /*2f240*/  LDS R223, [R27+UR12+0x6600] ;  /* 0x0066000c1bdf7984 */ /* 0x000e680008000800 */
[----:B------:R-:W-:Y:S04]  /*2f250*/  LDS R226, [R26+UR12+0x6680] ;  /* 0x0066800c1ae27984 */ /* 0x000fe80008000800 */
[----:B------:R-:W-:Y:S04]  /*2f260*/  STL.64 [R1+0x3e0], R16 ;  /* 0x0003e01001007387 */ /* 0x000fe80000100a00 */
[----:B------:R1:W-:Y:S04]  /*2f270*/  STL.64 [R1+0x3e8], R18 ;  /* 0x0003e81201007387 */ /* 0x0003e80000100a00 */
[----:B------:R-:W-:Y:S04]  /*2f280*/  STL.64 [R1+0x3f0], R12 ;  /* 0x0003f00c01007387 */ /* 0x000fe80000100a00 */
[----:B------:R1:W-:Y:S02]  /*2f290*/  STL.64 [R1+0x3f8], R14 ;  /* 0x0003f80e01007387 */ /* 0x0003e40000100a00 */
[C---:B-1----:R-:W-:Y:S02]  /*2f2a0*/  HMMA.1688.F32.TF32 R16, R228.reuse, R202, R240 ;  /* 0x000000cae410723c */ /* 0x042fe400000810f0 */
[----:B------:R-:W-:Y:S04]  /*2f2b0*/  STL.64 [R1+0x400], R8 ;  /* 0x0004000801007387 */ /* 0x000fe80000100a00 */
[----:B------:R1:W-:Y:S01]  /*2f2c0*/  STL.64 [R1+0x408], R10 ;  /* 0x0004080a01007387 */ /* 0x0003e20000100a00 */
[----:B------:R-:W-:Y:S03]  /*2f2d0*/  HMMA.1688.F32.TF32 R12, R228, R198, R244 ;  /* 0x000000c6e40c723c */ /* 0x000fe600000810f4 */
[----:B------:R-:W-:Y:S04]  /*2f2e0*/  LDS R225, [R27+UR12+0x4680] ;  /* 0x0046800c1be17984 */ /* 0x000fe80008000800 */
[----:B------:R-:W-:Y:S01]  /*2f2f0*/  LDS R227, [R27+UR12+0x6680] ;  /* 0x0066800c1be37984 */ /* 0x000fe20008000800 */
[C---:B-1----:R-:W-:Y:S03]  /*2f300*/  HMMA.1688.F32.TF32 R8, R232.reuse, R190, R248 ;  /* 0x000000bee808723c */ /* 0x042fe600000810f8 */
[----:B------:R-:W-:Y:S04]  /*2f310*/  LDS R228, [R26+UR12+0x4700] ;  /* 0x0047000c1ae47984 */ /* 0x000fe80008000800 */
[----:B------:R-:W-:Y:S04]  /*2f320*/  LDS R230, [R26+UR12+0x6700] ;  /* 0x0067000c1ae67984 */ /* 0x000fe80008000800 */
[----:B------:R-:W-:Y:S04]  /*2f330*/  STL.64 [R1+0x420], R16 ;  /* 0x0004201001007387 */ /* 0x000fe80000100a00 */
[----:B------:R-:W-:Y:S04]  /*2f340*/  STL.64 [R1+0x428], R18 ;  /* 0x0004281201007387 */ /* 0x000fe80000100a00 */
        /* <DEDUP_REMOVED lines=8> */
[----:B------:R-:W2:Y:S04]  /*2f3d0*/  LDL.LU R240, [R1+0xbf0] ;  /* 0x000bf00001f07983 */ /* 0x000ea80000300800 */
[----:B------:R-:W2:Y:S04]  /*2f3e0*/  LDL.LU R241, [R1+0xbf4] ;  /* 0x000bf40001f17983 */ /* 0x000ea80000300800 */
[----:B------:R-:W2:Y:S04]  /*2f3f0*/  LDL.LU R242, [R1+0xbf8] ;  /* 0x000bf80001f27983 */ /* 0x000ea80000300800 */
[----:B------:R-:W2:Y:S04]  /*2f400*/  LDL.LU R243, [R1+0xbfc] ;  /* 0x000bfc0001f37983 */ /* 0x000ea80000300800 */
[----:B-1----:R-:W3:Y:S04]  /*2f410*/  LDL.LU R12, [R1+0xa80] ;  /* 0x000a8000010c7983 */ /* 0x002ee80000300800 */
        /* <DEDUP_REMOVED lines=23> */
[----:B----4-:R-:W4:Y:S04]  /*2f590*/  LDL.LU R8, [R1+0xa70] ;  /* 0x000a700001087983 */ /* 0x010f280000300800 */
        /* <DEDUP_REMOVED lines=27> */
[----:B------:R-:W-:Y:S04]  /*2f750*/  LDS R229, [R27+UR12+0x4700] ;  /* 0x0047000c1be57984 */ /* 0x000fe80008000800 */
[----:B------:R-:W1:Y:S01]  /*2f760*/  LDS R231, [R27+UR12+0x6700] ;  /* 0x0067000c1be77984 */ /* 0x000e620008000800 */
[C---:B---3--:R-:W-:Y:S06]  /*2f770*/  HMMA.1688.F32.TF32 R12, R232.reuse, R202, R12 ;  /* 0x000000cae80c723c */ /* 0x048fec000008100c */
[C---:B--2---:R-:W-:Y:S06]  /*2f780*/  HMMA.1688.F32.TF32 R16, R232.reuse, R206, R16 ;  /* 0x000000cee810723c */ /* 0x044fec0000081010 */
[C---:B------:R-:W-:Y:S06]  /*2f790*/  HMMA.1688.F32.TF32 R20, R232.reuse, R210, R20 ;  /* 0x000000d2e814723c */ /* 0x040fec0000081014 */
[C---:B------:R-:W-:Y:S06]  /*2f7a0*/  HMMA.1688.F32.TF32 R32, R232.reuse, R218, R32 ;  /* 0x000000dae820723c */ /* 0x040fec0000081020 */
[C---:B------:R-:W-:Y:S06]  /*2f7b0*/  HMMA.1688.F32.TF32 R36, R232.reuse, R194, R36 ;  /* 0x000000c2e824723c */ /* 0x040fec0000081024 */
[C---:B------:R-:W-:Y:S06]  /*2f7c0*/  HMMA.1688.F32.TF32 R28, R232.reuse, R214, R28 ;  /* 0x000000d6e81c723c */ /* 0x040fec000008101c */
[----:B----4-:R-:W-:Y:S11]  /*2f7d0*/  HMMA.1688.F32.TF32 R8, R232, R198, R8 ;  /* 0x000000c6e808723c */ /* 0x010ff60000081008 */
        /* <DEDUP_REMOVED lines=13> */
[----:B------:R3:W-:Y:S04]  /*2f8b0*/  STL.64 [R1+0x948], R10 ;  /* 0x0009480a01007387 */ /* 0x0007e80000100a00 */
[----:B------:R-:W-:Y:S04]  /*2f8c0*/  LDS R232, [R26+UR12+0x4780] ;  /* 0x0047800c1ae87984 */ /* 0x000fe80008000800 */
[----:B------:R-:W-:Y:S01]  /*2f8d0*/  LDS R234, [R26+UR12+0x6780] ;  /* 0x0067800c1aea7984 */ /* 0x000fe20008000800 */
[C---:B--2---:R-:W-:Y:S03]  /*2f8e0*/  HMMA.1688.F32.TF32 R12, R220.reuse, R190, R172 ;  /* 0x000000bedc0c723c */ /* 0x044fe600000810ac */
[----:B------:R-:W-:Y:S04]  /*2f8f0*/  LDS R233, [R27+UR12+0x4780] ;  /* 0x0047800c1be97984 */ /* 0x000fe80008000800 */
[----:B------:R-:W2:Y:S01]  /*2f900*/  LDS R235, [R27+UR12+0x6780] ;  /* 0x0067800c1beb7984 */ /* 0x000ea20008000800 */
[C---:B---3--:R-:W-:Y:S06]  /*2f910*/  HMMA.1688.F32.TF32 R8, R220.reuse, R194, R176 ;  /* 0x000000c2dc08723c */ /* 0x048fec00000810b0 */
[C---:B------:R-:W-:Y:S09]  /*2f920*/  HMMA.1688.F32.TF32 R16, R220.reuse, R218, R180 ;  /* 0x000000dadc10723c */ /* 0x040ff200000810b4 */
[----:B------:R-:W-:Y:S04]  /*2f930*/  STL.64 [R1+0x970], R12 ;  /* 0x0009700c01007387 */ /* 0x000fe80000100a00 */
[----:B------:R3:W-:Y:S04]  /*2f940*/  STL.64 [R1+0x978], R14 ;  /* 0x0009780e01007387 */ /* 0x0007e80000100a00 */
[----:B------:R-:W-:Y:S04]  /*2f950*/  STL.64 [R1+0x990], R8 ;  /* 0x0009900801007387 */ /* 0x000fe80000100a00 */
[----:B------:R4:W-:Y:S01]  /*2f960*/  STL.64 [R1+0x998], R10 ;  /* 0x0009980a01007387 */ /* 0x0009e20000100a00 */
[C---:B---3--:R-:W-:Y:S06]  /*2f970*/  HMMA.1688.F32.TF32 R12, R220.reuse, R214, R184 ;  /* 0x000000d6dc0c723c */ /* 0x048fec00000810b8 */
[----:B----4-:R-:W-:Y:S01]  /*2f980*/  HMMA.1688.F32.TF32 R8, R220, R210, R236 ;  /* 0x000000d2dc08723c */ /* 0x010fe200000810ec */
[----:B------:R-:W-:Y:S04]  /*2f990*/  STL.64 [R1+0x9a0], R16 ;  /* 0x0009a01001007387 */ /* 0x000fe80000100a00 */
[----:B------:R3:W-:-:S12]  /*2f9a0*/  STL.64 [R1+0x9a8], R18 ;  /* 0x0009a81201007387 */ /* 0x0007d80000100a00 */
[----:B------:R-:W-:Y:S01]  /*2f9b0*/  STL.64 [R1+0x9b0], R12 ;  /* 0x0009b00c01007387 */ /* 0x000fe20000100a00 */
[C---:B---3--:R-:W-:Y:S03]  /*2f9c0*/  HMMA.1688.F32.TF32 R16, R220.reuse, R206, R240 ;  /* 0x000000cedc10723c */ /* 0x048fe600000810f0 */
[----:B------:R3:W-:Y:S04]  /*2f9d0*/  STL.64 [R1+0x9b8], R14 ;  /* 0x0009b80e01007387 */ /* 0x0007e80000100a00 */
[----:B------:R-:W-:Y:S04]  /*2f9e0*/  STL.64 [R1+0x9c0], R8 ;  /* 0x0009c00801007387 */ /* 0x000fe80000100a00 */
[----:B------:R4:W-:Y:S01]  /*2f9f0*/  STL.64 [R1+0x9c8], R10 ;  /* 0x0009c80a01007387 */ /* 0x0009e20000100a00 */
[C---:B---3--:R-:W-:Y:S06]  /*2fa00*/  HMMA.1688.F32.TF32 R12, R220.reuse, R202, R244 ;  /* 0x000000cadc0c723c */ /* 0x048fec00000810f4 */
[----:B----4-:R-:W-:Y:S05]  /*2fa10*/  HMMA.1688.F32.TF32 R8, R220, R198, R248 ;  /* 0x000000c6dc08723c */ /* 0x010fea00000810f8 */
[----:B------:R-:W-:Y:S04]  /*2fa20*/  STL.64 [R1+0x9e0], R16 ;  /* 0x0009e01001007387 */ /* 0x000fe80000100a00 */
[----:B------:R3:W-:Y:S08]  /*2fa30*/  STL.64 [R1+0x9e8], R18 ;  /* 0x0009e81201007387 */ /* 0x0007f00000100a00 */
[----:B------:R-:W-:Y:S04]  /*2fa40*/  STL.64 [R1+0xa20], R12 ;  /* 0x000a200c01007387 */ /* 0x000fe80000100a00 */
[----:B------:R-:W-:Y:S04]  /*2fa50*/  STL.64 [R1+0xa28], R14 ;  /* 0x000a280e01007387 */ /* 0x000fe80000100a00 */
[----:B------:R4:W-:Y:S04]  /*2fa60*/  STL.64 [R1+0x9f0], R8 ;  /* 0x0009f00801007387 */ /* 0x0009e80000100a00 */
[----:B------:R1:W-:Y:S04]  /*2fa70*/  STL.64 [R1+0x9f8], R10 ;  /* 0x0009f80a01007387 */ /* 0x0003e80000100a00 */
        /* <DEDUP_REMOVED lines=8> */
[----:B---3--:R-:W-:-:S03]  /*2fb00*/  IMAD.MOV.U32 R19, RZ, RZ, R4 ;  /* 0x000000ffff137224 */ /* 0x008fc600078e0004 */
[----:B------:R-:W3:Y:S01]  /*2fb10*/  LDL.LU R220, [R1+0x890] ;  /* 0x0008900001dc7983 */ /* 0x000ee20000300800 */
[----:B------:R-:W-:-:S03]  /*2fb20*/  IMAD.MOV.U32 R18, RZ, RZ, R5 ;  /* 0x000000ffff127224 */ /* 0x000fc600078e0005 */
[----:B------:R-:W3:Y:S01]  /*2fb30*/  LDL.LU R221, [R1+0x894] ;  /* 0x0008940001dd7983 */ /* 0x000ee20000300800 */
[----:B------:R-:W-:-:S03]  /*2fb40*/  IMAD.MOV.U32 R17, RZ, RZ, R6 ;  /* 0x000000ffff117224 */ /* 0x000fc600078e0006 */
[----:B------:R-:W3:Y:S01]  /*2fb50*/  LDL.LU R222, [R1+0x898] ;  /* 0x0008980001de7983 */ /* 0x000ee20000300800 */
[----:B------:R-:W-:-:S03]  /*2fb60*/  IMAD.MOV.U32 R16, RZ, RZ, R7 ;  /* 0x000000ffff107224 */ /* 0x000fc600078e0007 */
        /* <DEDUP_REMOVED lines=33> */
[----:B----4-:R-:W4:Y:S04]  /*2fd80*/  LDL.LU R8, [R1+0xc10] ;  /* 0x000c100001087983 */ /* 0x010f280000300800 */
        /* <DEDUP_REMOVED lines=29> */
[----:B------:R-:W4:Y:S01]  /*2ff60*/  LDL.LU R29, [R1+0x854] ;  /* 0x00085400011d7983 */ /* 0x000f220000300800 */
[----:B------:R-:W-:-:S03]  /*2ff70*/  IMAD.MOV.U32 R14, RZ, RZ, R3 ;  /* 0x000000ffff0e7224 */ /* 0x000fc600078e0003 */
[----:B------:R-:W4:Y:S01]  /*2ff80*/  LDL.LU R30, [R1+0x858] ;  /* 0x00085800011e7983 */ /* 0x000f220000300800 */
[----:B------:R-:W-:-:S03]  /*2ff90*/  IMAD.MOV.U32 R15, RZ, RZ, R252 ;  /* 0x000000ffff0f7224 */ /* 0x000fc600078e00fc */
[----:B------:R-:W4:Y:S04]  /*2ffa0*/  LDL.LU R31, [R1+0x85c] ;  /* 0x00085c00011f7983 */ /* 0x000f280000300800 */
[----:B------:R-:W4:Y:S04]  /*2ffb0*/  LDL.LU R12, [R1+0x820] ;  /* 0x00082000010c7983 */ /* 0x000f280000300800 */
[----:B------:R-:W4:Y:S04]  /*2ffc0*/  LDL.LU R2, [R1+0x3150] ;  /* 0x0031500001027983 */ /* 0x000f280000300800 */
[----:B------:R-:W4:Y:S04]  /*2ffd0*/  LDL.LU R3, [R1+0x314c] ;  /* 0x00314c0001037983 */ /* 0x000f280000300800 */
[----:B------:R-:W4:Y:S01]  /*2ffe0*/  LDL.LU R252, [R1+0x3148] ;  /* 0x0031480001fc7983 */ /* 0x000f220000300800 */
[C---:B--2---:R-:W-:Y:S06]  /*2fff0*/  HMMA.1688.F32.TF32 R4, R228.reuse, R206, R4 ;  /* 0x000000cee404723c */ /* 0x044fec0000081004 */
[C---:B---3--:R-:W-:Y:S06]  /*30000*/  HMMA.1688.F32.TF32 R248, R228.reuse, R210, R248 ;  /* 0x000000d2e4f8723c */ /* 0x048fec00000810f8 */
[C---:B------:R-:W-:Y:S06]  /*30010*/  HMMA.1688.F32.TF32 R244, R228.reuse, R214, R244 ;  /* 0x000000d6e4f4723c */ /* 0x040fec00000810f4 */
[----:B------:R-:W-:Y:S06]  /*30020*/  HMMA.1688.F32.TF32 R236, R228, R194, R236 ;  /* 0x000000c2e4ec723c */ /* 0x000fec00000810ec */
[C---:B------:R-:W-:Y:S06]  /*30030*/  HMMA.1688.F32.TF32 R172, R224.reuse, R206, R172 ;  /* 0x000000cee0ac723c */ /* 0x040fec00000810ac */
[C---:B------:R-:W-:Y:S06]  /*30040*/  HMMA.1688.F32.TF32 R40, R224.reuse, R210, R40 ;  /* 0x000000d2e028723c */ /* 0x040fec0000081028 */
[C---:B------:R-:W-:Y:S06]  /*30050*/  HMMA.1688.F32.TF32 R44, R224.reuse, R214, R44 ;  /* 0x000000d6e02c723c */ /* 0x040fec000008102c */
[C---:B----4-:R-:W-:Y:S06]  /*30060*/  HMMA.1688.F32.TF32 R8, R224.reuse, R190, R8 ;  /* 0x000000bee008723c */ /* 0x050fec0000081008 */
[C---:B------:R-:W-:Y:S06]  /*30070*/  HMMA.1688.F32.TF32 R52, R224.reuse, R194, R52 ;  /* 0x000000c2e034723c */ /* 0x040fec0000081034 */
[C---:B------:R-:W-:Y:S11]  /*30080*/  HMMA.1688.F32.TF32 R48, R224.reuse, R218, R48 ;  /* 0x000000dae030723c */ /* 0x040ff60000081030 */
[----:B------:R-:W-:Y:S04]  /*30090*/  STL.64 [R1+0xb90], R8 ;  /* 0x000b900801007387 */ /* 0x000fe80000100a00 */
[----:B------:R-:W-:Y:S04]  /*300a0*/  STL.64 [R1+0xb98], R10 ;  /* 0x000b980a01007387 */ /* 0x000fe80000100a00 */
[----:B------:R-:W-:Y:S01]  /*300b0*/  STL.64 [R1+0xa40], R52 ;  /* 0x000a403401007387 */ /* 0x000fe20000100a00 */
[C---:B------:R-:W-:Y:S03]  /*300c0*/  HMMA.1688.F32.TF32 R176, R224.reuse, R202, R176 ;  /* 0x000000cae0b0723c */ /* 0x040fe600000810b0 */
[----:B------:R1:W-:Y:S03]  /*300d0*/  STL.64 [R1+0xa48], R54 ;  /* 0x000a483601007387 */ /* 0x0003e60000100a00 */
[----:B------:R-:W-:Y:S01]  /*300e0*/  HMMA.1688.F32.TF32 R224, R224, R198, R180 ;  /* 0x000000c6e0e0723c */ /* 0x000fe200000810b4 */
[----:B-1----:R-:W2:Y:S04]  /*300f0*/  LDL.LU.64 R54, [R1+0x3140] ;  /* 0x0031400001367983 */ /* 0x002ea80000300a00 */
[----:B------:R-:W2:Y:S01]  /*30100*/  LDL.LU.64 R52, [R1+0x3138] ;  /* 0x0031380001347983 */ /* 0x000ea20000300a00 */
[C---:B------:R-:W-:Y:S03]  /*30110*/  HMMA.1688.F32.TF32 R184, R228.reuse, R190, R184 ;  /* 0x000000bee4b8723c */ /* 0x040fe600000810b8 */
[----:B------:R-:W-:Y:S04]  /*30120*/  STL.64 [R1+0xa60], R48 ;  /* 0x000a603001007387 */ /* 0x000fe80000100a00 */
[----:B------:R1:W-:Y:S04]  /*30130*/  STL.64 [R1+0xa68], R50 ;  /* 0x000a683201007387 */ /* 0x0003e80000100a00 */
[----:B-1----:R-:W3:Y:S04]  /*30140*/  LDL.LU.64 R50, [R1+0x3130] ;  /* 0x0031300001327983 */ /* 0x002ee80000300a00 */
[----:B------:R-:W3:Y:S04]  /*30150*/  LDL.LU.64 R48, [R1+0x3128] ;  /* 0x0031280001307983 */ /* 0x000ee80000300a00 */
[----:B------:R-:W-:Y:S04]  /*30160*/  STL.64 [R1+0xb10], R44 ;  /* 0x000b102c01007387 */ /* 0x000fe80000100a00 */
[----:B------:R1:W-:Y:S01]  /*30170*/  STL.64 [R1+0xb18], R46 ;  /* 0x000b182e01007387 */ /* 0x0003e20000100a00 */
[----:B------:R-:W-:Y:S03]  /*30180*/  HMMA.1688.F32.TF32 R240, R228, R218, R240 ;  /* 0x000000dae4f0723c */ /* 0x000fe600000810f0 */
[----:B-1----:R-:W4:Y:S04]  /*30190*/  LDL.LU.64 R46, [R1+0x3120] ;  /* 0x00312000012e7983 */ /* 0x002f280000300a00 */
        /* <DEDUP_REMOVED lines=13> */
[----:B------:R-:W2:Y:S04]  /*30270*/  LDL.LU.64 R182, [R1+0x30e0] ;  /* 0x0030e00001b67983 */ /* 0x000ea80000300a00 */
[----:B------:R-:W2:Y:S04]  /*30280*/  LDL.LU.64 R180, [R1+0x30d8] ;  /* 0x0030d80001b47983 */ /* 0x000ea80000300a00 */
[----:B------:R1:W-:Y:S04]  /*30290*/  STL.64 [R1+0xb50], R224 ;  /* 0x000b50e001007387 */ /* 0x0003e80000100a00 */
[----:B------:R-:W-:Y:S04]  /*302a0*/  STL.64 [R1+0xb58], R226 ;  /* 0x000b58e201007387 */ /* 0x000fe80000100a00 */
[----:B-1----:R-:W3:Y:S04]  /*302b0*/  LDL.LU R224, [R1+0x8a0] ;  /* 0x0008a00001e07983 */ /* 0x002ee80000300800 */
        /* <DEDUP_REMOVED lines=23> */
[----:B------:R-:W2:Y:S01]  /*30430*/  LDL.LU.64 R4, [R1+0x3078] ;  /* 0x0030780001047983 */ /* 0x000ea20000300a00 */
[----:B------:R-:W-:-:S02]  /*30440*/  IMAD.MOV.U32 R225, RZ, RZ, R252 ;  /* 0x000000ffffe17224 */ /* 0x000fc400078e00fc */
[----:B------:R-:W-:Y:S02]  /*30450*/  IMAD.MOV.U32 R226, RZ, RZ, R3 ;  /* 0x000000ffffe27224 */ /* 0x000fe400078e0003 */
[----:B------:R-:W-:Y:S01]  /*30460*/  IMAD.MOV.U32 R227, RZ, RZ, R2 ;  /* 0x000000ffffe37224 */ /* 0x000fe200078e0002 */
[----:B------:R-:W-:Y:S06]  /*30470*/  HMMA.1688.F32.TF32 R220, R228, R198, R220 ;  /* 0x000000c6e4dc723c */ /* 0x000fec00000810dc */
[C---:B------:R-:W-:Y:S06]  /*30480*/  HMMA.1688.F32.TF32 R36, R232.reuse, R190, R36 ;  /* 0x000000bee824723c */ /* 0x040fec0000081024 */
[C---:B------:R-:W-:Y:S06]  /*30490*/  HMMA.1688.F32.TF32 R32, R232.reuse, R194, R32 ;  /* 0x000000c2e820723c */ /* 0x040fec0000081020 */
[C---:B------:R-:W-:Y:S06]  /*304a0*/  HMMA.1688.F32.TF32 R28, R232.reuse, R214, R28 ;  /* 0x000000d6e81c723c */ /* 0x040fec000008101c */
[C---:B------:R-:W-:Y:S06]  /*304b0*/  HMMA.1688.F32.TF32 R16, R232.reuse, R206, R16 ;  /* 0x000000cee810723c */ /* 0x040fec0000081010 */
[-C--:B------:R-:W-:Y:S06]  /*304c0*/  HMMA.1688.F32.TF32 R12, R232, R202.reuse, R12 ;  /* 0x000000cae80c723c */ /* 0x080fec000008100c */
[----:B---3--:R-:W-:Y:S01]  /*304d0*/  HMMA.1688.F32.TF32 R224, R228, R202, R224 ;  /* 0x000000cae4e0723c */ /* 0x008fe200000810e0 */
[----:B------:R-:W-:Y:S01]  /*304e0*/  MOV R8, R217 ;  /* 0x000000d900087202 */ /* 0x000fe20000000f00 */
[----:B------:R-:W-:Y:S01]  /*304f0*/  IMAD.MOV.U32 R9, RZ, RZ, R216 ;  /* 0x000000ffff097224 */ /* 0x000fe200078e00d8 */
[----:B------:R-:W-:Y:S01]  /*30500*/  LOP3.LUT R25, R0, 0x20, RZ, 0x3c, !PT ;  /* 0x0000002000197812 */ /* 0x000fe200078e3cff */
[----:B------:R-:W-:Y:S01]  /*30510*/  IMAD.MOV.U32 R10, RZ, RZ, R213 ;  /* 0x000000ffff0a7224 */ /* 0x000fe200078e00d5 */
[----:B------:R-:W-:Y:S01]  /*30520*/  LDS R228, [R0+UR12+0x8080] ;  /* 0x0080800c00e47984 */ /* 0x000fe20008000800 */
[----:B------:R-:W-:-:S03]  /*30530*/  IMAD.MOV.U32 R11, RZ, RZ, R212 ;  /* 0x000000ffff0b7224 */ /* 0x000fc600078e00d4 */
[----:B------:R-:W-:Y:S04]  /*30540*/  LDS R229, [R25+UR12+0x8080] ;  /* 0x0080800c19e57984 */ /* 0x000fe80008000800 */
[----:B------:R-:W-:Y:S10]  /*30550*/  LDS R230, [R0+UR12+0xa080] ;  /* 0x00a0800c00e67984 */ /* 0x000ff40008000800 */
[----:B------:R-:W-:Y:S04]  /*30560*/  STL.64 [R1+0xc40], R224 ;  /* 0x000c40e001007387 */ /* 0x000fe80000100a00 */
[----:B------:R-:W-:Y:S04]  /*30570*/  STL.64 [R1+0xc48], R226 ;  /* 0x000c48e201007387 */ /* 0x000fe80000100a00 */
[----:B------:R-:W-:Y:S04]  /*30580*/  STL.64 [R1+0xc30], R220 ;  /* 0x000c30dc01007387 */ /* 0x000fe80000100a00 */
[----:B------:R-:W-:Y:S04]  /*30590*/  STL.64 [R1+0xc38], R222 ;  /* 0x000c38de01007387 */ /* 0x000fe80000100a00 */
[----:B------:R-:W-:Y:S04]  /*305a0*/  STL.64 [R1+0xbc0], R36 ;  /* 0x000bc02401007387 */ /* 0x000fe80000100a00 */
[----:B------:R-:W-:Y:S01]  /*305b0*/  STL.64 [R1+0xbc8], R38 ;  /* 0x000bc82601007387 */ /* 0x000fe20000100a00 */
[C---:B--2---:R-:W-:Y:S03]  /*305c0*/  HMMA.1688.F32.TF32 R4, R232.reuse, R218, R4 ;  /* 0x000000dae804723c */ /* 0x044fe60000081004 */
[----:B------:R-:W-:Y:S04]  /*305d0*/  LDS R220, [R0+UR12+0x8000] ;  /* 0x0080000c00dc7984 */ /* 0x000fe80008000800 */
[----:B------:R-:W-:Y:S01]  /*305e0*/  LDS R222, [R0+UR12+0xa000] ;  /* 0x00a0000c00de7984 */ /* 0x000fe20008000800 */
[C---:B------:R-:W-:Y:S03]  /*305f0*/  HMMA.1688.F32.TF32 R8, R232.reuse, R198, R8 ;  /* 0x000000c6e808723c */ /* 0x040fe60000081008 */
[----:B------:R-:W-:Y:S04]  /*30600*/  LDS R221, [R25+UR12+0x8000] ;  /* 0x0080000c19dd7984 */ /* 0x000fe80008000800 */
[----:B------:R-:W-:Y:S04]  /*30610*/  LDS R223, [R25+UR12+0xa000] ;  /* 0x00a0000c19df7984 */ /* 0x000fe80008000800 */
[----:B------:R-:W-:Y:S04]  /*30620*/  LDS R224, [R26+UR12+0x8000] ;  /* 0x0080000c1ae07984 */ /* 0x000fe80008000800 */
[----:B------:R-:W-:Y:S04]  /*30630*/  LDS R226, [R26+UR12+0xa000] ;  /* 0x00a0000c1ae27984 */ /* 0x000fe80008000800 */
[----:B------:R-:W-:Y:S04]  /*30640*/  STL [R1+0x2fa4], R4 ;  /* 0x002fa40401007387 */ /* 0x000fe80000100800 */
[----:B------:R-:W-:Y:S04]  /*30650*/  STL.64 [R1+0xba0], R32 ;  /* 0x000ba02001007387 */ /* 0x000fe80000100a00 */
[----:B------:R-:W-:Y:S04]  /*30660*/  STL.64 [R1+0xba8], R34 ;  /* 0x000ba82201007387 */ /* 0x000fe80000100a00 */
[----:B------:R-:W-:Y:S04]  /*30670*/  STL [R1+0x2fa0], R5 ;  /* 0x002fa00501007387 */ /* 0x000fe80000100800 */
[----:B------:R-:W-:Y:S04]  /*30680*/  STL [R1+0x2f9c], R6 ;  /* 0x002f9c0601007387 */ /* 0x000fe80000100800 */
[----:B------:R1:W-:Y:S04]  /*30690*/  STL [R1+0x2f98], R7 ;  /* 0x002f980701007387 */ /* 0x0003e80000100800 */
[----:B------:R-:W-:Y:S04]  /*306a0*/  LDS R225, [R27+UR12+0x8000] ;  /* 0x0080000c1be17984 */ /* 0x000fe80008000800 */
[----:B------:R-:W-:Y:S01]  /*306b0*/  LDS R227, [R27+UR12+0xa000] ;  /* 0x00a0000c1be37984 */ /* 0x000fe20008000800 */
[----:B-1----:R-:W-:Y:S03]  /*306c0*/  HMMA.1688.F32.TF32 R4, R232, R210, R20 ;  /* 0x000000d2e804723c */ /* 0x002fe60000081014 */
[----:B------:R-:W-:Y:S04]  /*306d0*/  STL.64 [R1+0xb70], R28 ;  /* 0x000b701c01007387 */ /* 0x000fe80000100a00 */
[----:B------:R-:W-:Y:S01]  /*306e0*/  STL.64 [R1+0xb78], R30 ;  /* 0x000b781e01007387 */ /* 0x000fe20000100a00 */
[----:B------:R-:W-:-:S02]  /*306f0*/  IMAD.MOV.U32 R3, RZ, RZ, R10 ;  /* 0x000000ffff037224 */ /* 0x000fc400078e000a */
[----:B------:R-:W-:Y:S01]  /*30700*/  IMAD.MOV.U32 R2, RZ, RZ, R11 ;  /* 0x000000ffff027224 */ /* 0x000fe200078e000b */
[----:B------:R-:W-:Y:S01]  /*30710*/  MOV R252, R9 ;  /* 0x0000000900fc7202 */ /* 0x000fe20000000f00 */
[----:B------:R-:W-:Y:S04]  /*30720*/  LDS R231, [R25+UR12+0xa080] ;  /* 0x00a0800c19e77984 */ /* 0x000fe80008000800 */
[----:B------:R-:W-:Y:S04]  /*30730*/  LDS R232, [R26+UR12+0x8080] ;  /* 0x0080800c1ae87984 */ /* 0x000fe80008000800 */
[----:B------:R-:W-:Y:S04]  /*30740*/  LDS R234, [R26+UR12+0xa080] ;  /* 0x00a0800c1aea7984 */ /* 0x000fe80008000800 */
[----:B------:R-:W-:Y:S04]  /*30750*/  STL.64 [R1+0xb20], R4 ;  /* 0x000b200401007387 */ /* 0x000fe80000100a00 */
[----:B------:R-:W-:Y:S04]  /*30760*/  STL.64 [R1+0xb28], R6 ;  /* 0x000b280601007387 */ /* 0x000fe80000100a00 */
[----:B------:R-:W-:Y:S04]  /*30770*/  STL.64 [R1+0xb00], R16 ;  /* 0x000b001001007387 */ /* 0x000fe80000100a00 */
[----:B------:R-:W-:Y:S04]  /*30780*/  STL.64 [R1+0xb08], R18 ;  /* 0x000b081201007387 */ /* 0x000fe80000100a00 */
[----:B------:R1:W-:Y:S04]  /*30790*/  STL [R1+0xa80], R12 ;  /* 0x000a800c01007387 */ /* 0x0003e80000100800 */
[----:B------:R-:W-:Y:S04]  /*307a0*/  LDS R233, [R27+UR12+0x8080] ;  /* 0x0080800c1be97984 */ /* 0x000fe80008000800 */
[----:B------:R-:W-:Y:S04]  /*307b0*/  LDS R235, [R27+UR12+0xa080] ;  /* 0x00a0800c1beb7984 */ /* 0x000fe80008000800 */
[----:B-1----:R-:W2:Y:S01]  /*307c0*/  LDL R12, [R1+0x26bc] ;  /* 0x0026bc00010c7983 */ /* 0x002ea20000100800 */
[----:B------:R-:W-:-:S02]  /*307d0*/  IMAD.MOV.U32 R10, RZ, RZ, R189 ;  /* 0x000000ffff0a7224 */ /* 0x000fc400078e00bd */
[----:B------:R-:W-:Y:S02]  /*307e0*/  IMAD.MOV.U32 R11, RZ, RZ, R188 ;  /* 0x000000ffff0b7224 */ /* 0x000fe400078e00bc */
[----:B------:R-:W-:Y:S01]  /*307f0*/  IMAD.MOV.U32 R7, RZ, RZ, R8 ;  /* 0x000000ffff077224 */ /* 0x000fe200078e0008 */
[----:B------:R-:W-:Y:S01]  /*30800*/  MOV R8, R193 ;  /* 0x000000c100087202 */ /* 0x000fe20000000f00 */
[----:B------:R-:W-:Y:S02]  /*30810*/  IMAD.MOV.U32 R9, RZ, RZ, R192 ;  /* 0x000000ffff097224 */ /* 0x000fe400078e00c0 */
[----:B------:R-:W-:Y:S02]  /*30820*/  IMAD.MOV.U32 R22, RZ, RZ, R197 ;  /* 0x000000ffff167224 */ /* 0x000fe400078e00c5 */
[----:B------:R-:W-:Y:S02]  /*30830*/  IMAD.MOV.U32 R23, RZ, RZ, R196 ;  /* 0x000000ffff177224 */ /* 0x000fe400078e00c4 */
[----:B------:R-:W-:-:S02]  /*30840*/  IMAD.MOV.U32 R20, RZ, RZ, R201 ;  /* 0x000000ffff147224 */ /* 0x000fc400078e00c9 */
[----:B------:R-:W-:Y:S02]  /*30850*/  IMAD.MOV.U32 R21, RZ, RZ, R200 ;  /* 0x000000ffff157224 */ /* 0x000fe400078e00c8 */
[----:B------:R-:W-:Y:S02]  /*30860*/  IMAD.MOV.U32 R18, RZ, RZ, R205 ;  /* 0x000000ffff127224 */ /* 0x000fe400078e00cd */
[----:B------:R-:W-:Y:S02]  /*30870*/  IMAD.MOV.U32 R19, RZ, RZ, R204 ;  /* 0x000000ffff137224 */ /* 0x000fe400078e00cc */
[----:B------:R-:W-:Y:S02]  /*30880*/  IMAD.MOV.U32 R16, RZ, RZ, R209 ;  /* 0x000000ffff107224 */ /* 0x000fe400078e00d1 */
[----:B------:R-:W-:Y:S02]  /*30890*/  IMAD.MOV.U32 R17, RZ, RZ, R208 ;  /* 0x000000ffff117224 */ /* 0x000fe400078e00d0 */
[----:B------:R-:W-:-:S02]  /*308a0*/  IMAD.MOV.U32 R6, RZ, RZ, R15 ;  /* 0x000000ffff067224 */ /* 0x000fc400078e000f */
[----:B------:R-:W-:Y:S02]  /*308b0*/  IMAD.MOV.U32 R4, RZ, RZ, R13 ;  /* 0x000000ffff047224 */ /* 0x000fe400078e000d */
[----:B------:R-:W-:Y:S01]  /*308c0*/  IMAD.MOV.U32 R5, RZ, RZ, R14 ;  /* 0x000000ffff057224 */ /* 0x000fe200078e000e */
[----:B------:R-:W-:Y:S04]  /*308d0*/  STL.64 [R1+0x2fb0], R6 ;  /* 0x002fb00601007387 */ /* 0x000fe80000100a00 */
[----:B------:R-:W-:Y:S04]  /*308e0*/  STL.64 [R1+0x2fa8], R4 ;  /* 0x002fa80401007387 */ /* 0x000fe80000100a00 */
[----:B--2---:R-:W1:Y:S04]  /*308f0*/  LDSM.16.M88.4 R188, [R12+UR13+0x20000] ;  /* 0x0200000d0cbc783b */ /* 0x004e680008000200 */
[----:B------:R-:W2:Y:S04]  /*30900*/  LDSM.16.M88.4 R192, [R12+UR13+0x20400] ;  /* 0x0204000d0cc0783b */ /* 0x000ea80008000200 */
[----:B------:R-:W3:Y:S04]  /*30910*/  LDSM.16.M88.4 R196, [R12+UR13+0x20800] ;  /* 0x0208000d0cc4783b */ /* 0x000ee80008000200 */
[----:B------:R-:W4:Y:S04]  /*30920*/  LDSM.16.M88.4 R200, [R12+UR13+0x20c00] ;  /* 0x020c000d0cc8783b */ /* 0x000f280008000200 */
[----:B------:R-:W4:Y:S04]  /*30930*/  LDSM.16.M88.4 R204, [R12+UR13+0x21000] ;  /* 0x0210000d0ccc783b */ /* 0x000f280008000200 */
[----:B------:R-:W4:Y:S04]  /*30940*/  LDSM.16.M88.4 R208, [R12+UR13+0x21400] ;  /* 0x0214000d0cd0783b */ /* 0x000f280008000200 */
[----:B------:R-:W4:Y:S04]  /*30950*/  LDSM.16.M88.4 R212, [R12+UR13+0x21800] ;  /* 0x0218000d0cd4783b */ /* 0x000f280008000200 */
[----:B------:R4:W4:Y:S04]  /*30960*/  LDSM.16.M88.4 R216, [R12+UR13+0x21c00] ;  /* 0x021c000d0cd8783b */ /* 0x0009280008000200 */
[----:B-1----:R-:W-:Y:S04]  /*30970*/  STL [R1+0x2e74], R190 ;  /* 0x002e74be01007387 */ /* 0x002fe80000100800 */
[----:B------:R-:W-:Y:S04]  /*30980*/  STL [R1+0x2e70], R191 ;  /* 0x002e70bf01007387 */ /* 0x000fe80000100800 */
[----:B--2---:R-:W-:Y:S04]  /*30990*/  STL [R1+0x2e7c], R194 ;  /* 0x002e7cc201007387 */ /* 0x004fe80000100800 */
[----:B------:R-:W-:Y:S04]  /*309a0*/  STL [R1+0x2e78], R195 ;  /* 0x002e78c301007387 */ /* 0x000fe80000100800 */
[----:B---3--:R-:W-:Y:S04]  /*309b0*/  STL [R1+0x2e84], R198 ;  /* 0x002e84c601007387 */ /* 0x008fe80000100800 */
[----:B------:R-:W-:Y:S04]  /*309c0*/  STL [R1+0x2e80], R199 ;  /* 0x002e80c701007387 */ /* 0x000fe80000100800 */
[----:B----4-:R-:W-:Y:S04]  /*309d0*/  STL [R1+0x2e8c], R202 ;  /* 0x002e8cca01007387 */ /* 0x010fe80000100800 */
[----:B------:R-:W-:Y:S04]  /*309e0*/  STL [R1+0x2e88], R203 ;  /* 0x002e88cb01007387 */ /* 0x000fe80000100800 */
[----:B------:R-:W-:Y:S04]  /*309f0*/  STL [R1+0x2e94], R206 ;  /* 0x002e94ce01007387 */ /* 0x000fe80000100800 */
[----:B------:R-:W-:Y:S04]  /*30a00*/  STL [R1+0x2e90], R207 ;  /* 0x002e90cf01007387 */ /* 0x000fe80000100800 */
[----:B------:R-:W-:Y:S04]  /*30a10*/  STL [R1+0x2e9c], R210 ;  /* 0x002e9cd201007387 */ /* 0x000fe80000100800 */
[----:B------:R-:W-:Y:S04]  /*30a20*/  STL [R1+0x2e98], R211 ;  /* 0x002e98d301007387 */ /* 0x000fe80000100800 */
[----:B------:R-:W-:Y:S04]  /*30a30*/  STL [R1+0x2ea4], R214 ;  /* 0x002ea4d601007387 */ /* 0x000fe80000100800 */
[----:B------:R-:W-:Y:S04]  /*30a40*/  STL [R1+0x2ea0], R215 ;  /* 0x002ea0d701007387 */ /* 0x000fe80000100800 */
[----:B------:R-:W2:Y:S04]  /*30a50*/  LDL.LU R12, [R1+0xcf0] ;  /* 0x000cf000010c7983 */ /* 0x000ea80000300800 */
[----:B------:R-:W2:Y:S04]  /*30a60*/  LDL.LU R13, [R1+0xcf4] ;  /* 0x000cf400010d7983 */ /* 0x000ea80000300800 */
[----:B------:R-:W2:Y:S04]  /*30a70*/  LDL.LU R14, [R1+0xcf8] ;  /* 0x000cf800010e7983 */ /* 0x000ea80000300800 */
[----:B------:R-:W2:Y:S01]  /*30a80*/  LDL.LU R15, [R1+0xcfc] ;  /* 0x000cfc00010f7983 */ /* 0x000ea20000300800 */
[----:B------:R-:W-:Y:S03]  /*30a90*/  HMMA.1688.F32.TF32 R4, R220, R188, R8 ;  /* 0x000000bcdc04723c */ /* 0x000fe60000081008 */
[----:B------:R-:W-:Y:S04]  /*30aa0*/  STL [R1+0x2eac], R218 ;  /* 0x002eacda01007387 */ /* 0x000fe80000100800 */
[----:B------:R-:W-:Y:S04]  /*30ab0*/  STL [R1+0x2ea8], R219 ;  /* 0x002ea8db01007387 */ /* 0x000fe80000100800 */
[----:B------:R-:W3:-:S12]  /*30ac0*/  LDL.LU R8, [R1+0xd10] ;  /* 0x000d100001087983 */ /* 0x000ed80000300800 */
[----:B------:R-:W-:Y:S04]  /*30ad0*/  STL.64 [R1+0xaf0], R4 ;  /* 0x000af00401007387 */ /* 0x000fe80000100a00 */
[----:B------:R1:W-:Y:S04]  /*30ae0*/  STL.64 [R1+0xaf8], R6 ;  /* 0x000af80601007387 */ /* 0x0003e80000100a00 */
[----:B------:R-:W3:Y:S04]  /*30af0*/  LDL.LU R9, [R1+0xd14] ;  /* 0x000d140001097983 */ /* 0x000ee80000300800 */
[----:B------:R-:W3:Y:S04]  /*30b00*/  LDL.LU R10, [R1+0xd18] ;  /* 0x000d1800010a7983 */ /* 0x000ee80000300800 */
[----:B------:R-:W3:Y:S01]  /*30b10*/  LDL.LU R11, [R1+0xd1c] ;  /* 0x000d1c00010b7983 */ /* 0x000ee20000300800 */
[----:B-1----:R-:W-:-:S15]  /*30b20*/  HMMA.1688.F32.TF32 R4, R220, R192, R20 ;  /* 0x000000c0dc04723c */ /* 0x002fde0000081014 */
[----:B------:R-:W-:-:S09]  /*30b30*/  NOP ;  /* 0x0000000000007918 */ /* 0x000fd20000000000 */
[----:B------:R-:W-:Y:S02]  /*30b40*/  IMAD.MOV.U32 R218, RZ, RZ, R4 ;  /* 0x000000ffffda7224 */ /* 0x000fe400078e0004 */
[----:B------:R-:W-:Y:S02]  /*30b50*/  IMAD.MOV.U32 R219, RZ, RZ, R5 ;  /* 0x000000ffffdb7224 */ /* 0x000fe400078e0005 */
[----:B------:R-:W-:Y:S02]  /*30b60*/  IMAD.MOV.U32 R214, RZ, RZ, R6 ;  /* 0x000000ffffd67224 */ /* 0x000fe400078e0006 */
[----:B------:R-:W-:Y:S02]  /*30b70*/  IMAD.MOV.U32 R215, RZ, RZ, R7 ;  /* 0x000000ffffd77224 */ /* 0x000fe400078e0007 */
[C---:B------:R-:W-:Y:S03]  /*30b80*/  HMMA.1688.F32.TF32 R4, R220.reuse, R196, R16 ;  /* 0x000000c4dc04723c */ /* 0x040fe60000081010 */
[----:B------:R-:W-:Y:S04]  /*30b90*/  STL [R1+0x2ebc], R215 ;  /* 0x002ebcd701007387 */ /* 0x000fe80000100800 */
[----:B------:R-:W-:Y:S04]  /*30ba0*/  STL [R1+0x2eb8], R214 ;  /* 0x002eb8d601007387 */ /* 0x000fe80000100800 */
[----:B------:R-:W-:Y:S04]  /*30bb0*/  STL [R1+0x2eb4], R218 ;  /* 0x002eb4da01007387 */ /* 0x000fe80000100800 */
[----:B------:R-:W-:Y:S04]  /*30bc0*/  STL [R1+0x2eb0], R219 ;  /* 0x002eb0db01007387 */ /* 0x000fe80000100800 */
[----:B------:R-:W4:Y:S04]  /*30bd0*/  LDL.LU R20, [R1+0xd30] ;  /* 0x000d300001147983 */ /* 0x000f280000300800 */
[----:B------:R-:W-:Y:S04]  /*30be0*/  STL.64 [R1+0xad0], R4 ;  /* 0x000ad00401007387 */ /* 0x000fe80000100a00 */
[----:B------:R2:W-:Y:S04]  /*30bf0*/  STL.64 [R1+0xad8], R6 ;  /* 0x000ad80601007387 */ /* 0x0005e80000100a00 */
[----:B------:R-:W4:Y:S04]  /*30c00*/  LDL.LU R21, [R1+0xd34] ;  /* 0x000d340001157983 */ /* 0x000f280000300800 */
[----:B------:R-:W4:Y:S04]  /*30c10*/  LDL.LU R22, [R1+0xd38] ;  /* 0x000d380001167983 */ /* 0x000f280000300800 */
[----:B------:R-:W4:Y:S04]  /*30c20*/  LDL.LU R23, [R1+0xd3c] ;  /* 0x000d3c0001177983 */ /* 0x000f280000300800 */
[----:B------:R-:W4:Y:S04]  /*30c30*/  LDL.LU R16, [R1+0xd60] ;  /* 0x000d600001107983 */ /* 0x000f280000300800 */
[----:B------:R-:W4:Y:S04]  /*30c40*/  LDL.LU R17, [R1+0xd64] ;  /* 0x000d640001117983 */ /* 0x000f280000300800 */
[----:B------:R-:W4:Y:S04]  /*30c50*/  LDL.LU R18, [R1+0xd68] ;  /* 0x000d680001127983 */ /* 0x000f280000300800 */
[----:B------:R-:W4:Y:S01]  /*30c60*/  LDL.LU R19, [R1+0xd6c] ;  /* 0x000d6c0001137983 */ /* 0x000f220000300800 */
[----:B--2---:R-:W-:Y:S03]  /*30c70*/  HMMA.1688.F32.TF32 R4, R220, R200, R12 ;  /* 0x000000c8dc04723c */ /* 0x004fe6000008100c */
[----:B------:R-:W2:Y:S04]  /*30c80*/  LDL.LU R12, [R1+0xd50] ;  /* 0x000d5000010c7983 */ /* 0x000ea80000300800 */
[----:B------:R-:W2:Y:S04]  /*30c90*/  LDL.LU R13, [R1+0xd54] ;  /* 0x000d5400010d7983 */ /* 0x000ea80000300800 */
[----:B------:R-:W2:Y:S04]  /*30ca0*/  LDL.LU R14, [R1+0xd58] ;  /* 0x000d5800010e7983 */ /* 0x000ea80000300800 */
[----:B------:R-:W2:Y:S09]  /*30cb0*/  LDL.LU R15, [R1+0xd5c] ;  /* 0x000d5c00010f7983 */ /* 0x000eb20000300800 */
[----:B------:R-:W-:-:S02]  /*30cc0*/  IMAD.MOV.U32 R215, RZ, RZ, R4 ;  /* 0x000000ffffd77224 */ /* 0x000fc400078e0004 */
[----:B------:R-:W-:Y:S01]  /*30cd0*/  IMAD.MOV.U32 R214, RZ, RZ, R5 ;  /* 0x000000ffffd67224 */ /* 0x000fe200078e0005 */
[----:B------:R-:W-:Y:S01]  /*30ce0*/  MOV R219, R7 ;  /* 0x0000000700db7202 */ /* 0x000fe20000000f00 */
[----:B------:R-:W-:Y:S01]  /*30cf0*/  IMAD.MOV.U32 R218, RZ, RZ, R6 ;  /* 0x000000ffffda7224 */ /* 0x000fe200078e0006 */
[----:B------:R-:W-:Y:S04]  /*30d00*/  STL [R1+0x2ecc], R215 ;  /* 0x002eccd701007387 */ /* 0x000fe80000100800 */
[----:B------:R-:W-:Y:S04]  /*30d10*/  STL [R1+0x2ec8], R214 ;  /* 0x002ec8d601007387 */ /* 0x000fe80000100800 */
[----:B------:R-:W-:Y:S01]  /*30d20*/  STL [R1+0x2ec4], R218 ;  /* 0x002ec4da01007387 */ /* 0x000fe20000100800 */
[----:B---3--:R-:W-:Y:S03]  /*30d30*/  HMMA.1688.F32.TF32 R4, R220, R204, R8 ;  /* 0x000000ccdc04723c */ /* 0x008fe60000081008 */
[----:B------:R1:W-:Y:S04]  /*30d40*/  STL [R1+0x2ec0], R219 ;  /* 0x002ec0db01007387 */ /* 0x0003e80000100800 */
[----:B------:R-:W3:Y:S04]  /*30d50*/  LDL.LU R8, [R1+0xb0] ;  /* 0x0000b00001087983 */ /* 0x000ee80000300800 */
[----:B------:R-:W3:Y:S04]  /*30d60*/  LDL.LU R9, [R1+0xb4] ;  /* 0x0000b40001097983 */ /* 0x000ee80000300800 */
[----:B------:R-:W3:Y:S04]  /*30d70*/  LDL.LU R10, [R1+0xb8] ;  /* 0x0000b800010a7983 */ /* 0x000ee80000300800 */
[----:B------:R-:W3:Y:S05]  /*30d80*/  LDL.LU R11, [R1+0xbc] ;  /* 0x0000bc00010b7983 */ /* 0x000eea0000300800 */
[----:B------:R-:W-:-:S02]  /*30d90*/  IMAD.MOV.U32 R210, RZ, RZ, R4 ;  /* 0x000000ffffd27224 */ /* 0x000fc400078e0004 */
[----:B------:R-:W-:Y:S02]  /*30da0*/  IMAD.MOV.U32 R211, RZ, RZ, R5 ;  /* 0x000000ffffd37224 */ /* 0x000fe400078e0005 */
[----:B------:R-:W-:Y:S02]  /*30db0*/  IMAD.MOV.U32 R206, RZ, RZ, R6 ;  /* 0x000000ffffce7224 */ /* 0x000fe400078e0006 */
[----:B------:R-:W-:-:S05]  /*30dc0*/  IMAD.MOV.U32 R207, RZ, RZ, R7 ;  /* 0x000000ffffcf7224 */ /* 0x000fca00078e0007 */
[----:B------:R-:W-:Y:S04]  /*30dd0*/  STL [R1+0x2edc], R207 ;  /* 0x002edccf01007387 */ /* 0x000fe80000100800 */
[----:B------:R-:W-:Y:S04]  /*30de0*/  STL [R1+0x2ed8], R206 ;  /* 0x002ed8ce01007387 */ /* 0x000fe80000100800 */
[----:B------:R-:W-:Y:S01]  /*30df0*/  STL [R1+0x2ed4], R211 ;  /* 0x002ed4d301007387 */ /* 0x000fe20000100800 */
[----:B----4-:R-:W-:Y:S03]  /*30e00*/  HMMA.1688.F32.TF32 R4, R220, R208, R20 ;  /* 0x000000d0dc04723c */ /* 0x010fe60000081014 */
[----:B------:R-:W-:-:S15]  /*30e10*/  STL [R1+0x2ed0], R210 ;  /* 0x002ed0d201007387 */ /* 0x000fde0000100800 */
[----:B------:R-:W-:-:S06]  /*30e20*/  NOP ;  /* 0x0000000000007918 */ /* 0x000fcc0000000000 */
[----:B-1----:R-:W-:Y:S02]  /*30e30*/  IMAD.MOV.U32 R219, RZ, RZ, R5 ;  /* 0x000000ffffdb7224 */ /* 0x002fe400078e0005 */
[----:B------:R-:W-:Y:S01]  /*30e40*/  IMAD.MOV.U32 R218, RZ, RZ, R4 ;  /* 0x000000ffffda7224 */ /* 0x000fe200078e0004 */
[----:B------:R1:W-:Y:S04]  /*30e50*/  STL.64 [R1+0xaa8], R6 ;  /* 0x000aa80601007387 */ /* 0x0003e80000100a00 */
[----:B------:R4:W-:Y:S04]  /*30e60*/  STL [R1+0x2ee4], R219 ;  /* 0x002ee4db01007387 */ /* 0x0009e80000100800 */
[----:B------:R4:W-:Y:S01]  /*30e70*/  STL [R1+0x2ee0], R218 ;  /* 0x002ee0da01007387 */ /* 0x0009e20000100800 */
[----:B-1----:R-:W-:Y:S03]  /*30e80*/  HMMA.1688.F32.TF32 R4, R220, R212, R16 ;  /* 0x000000d4dc04723c */ /* 0x002fe60000081010 */
[----:B------:R-:W3:Y:S04]  /*30e90*/  LDL.LU R16, [R1+0xa0] ;  /* 0x0000a00001107983 */ /* 0x000ee80000300800 */
[----:B------:R-:W3:Y:S04]  /*30ea0*/  LDL.LU R17, [R1+0xa4] ;  /* 0x0000a40001117983 */ /* 0x000ee80000300800 */
[----:B------:R-:W3:Y:S04]  /*30eb0*/  LDL.LU R18, [R1+0xa8] ;  /* 0x0000a80001127983 */ /* 0x000ee80000300800 */
[----:B------:R-:W3:Y:S09]  /*30ec0*/  LDL.LU R19, [R1+0xac] ;  /* 0x0000ac0001137983 */ /* 0x000ef20000300800 */
[----:B------:R-:W-:-:S02]  /*30ed0*/  IMAD.MOV.U32 R214, RZ, RZ, R7 ;  /* 0x000000ffffd67224 */ /* 0x000fc400078e0007 */
[----:B------:R-:W-:Y:S02]  /*30ee0*/  IMAD.MOV.U32 R215, RZ, RZ, R6 ;  /* 0x000000ffffd77224 */ /* 0x000fe400078e0006 */
[----:B------:R-:W-:Y:S02]  /*30ef0*/  IMAD.MOV.U32 R211, RZ, RZ, R4 ;  /* 0x000000ffffd37224 */ /* 0x000fe400078e0004 */
[----:B------:R-:W-:Y:S01]  /*30f00*/  IMAD.MOV.U32 R210, RZ, RZ, R5 ;  /* 0x000000ffffd27224 */ /* 0x000fe200078e0005 */
[----:B------:R-:W-:Y:S04]  /*30f10*/  STL [R1+0x2ef4], R214 ;  /* 0x002ef4d601007387 */ /* 0x000fe80000100800 */
[----:B------:R-:W-:Y:S04]  /*30f20*/  STL [R1+0x2ef0], R215 ;  /* 0x002ef0d701007387 */ /* 0x000fe80000100800 */
[----:B------:R-:W-:Y:S04]  /*30f30*/  STL [R1+0x2eec], R211 ;  /* 0x002eecd301007387 */ /* 0x000fe80000100800 */
[----:B------:R1:W-:Y:S01]  /*30f40*/  STL [R1+0x2ee8], R210 ;  /* 0x002ee8d201007387 */ /* 0x0003e20000100800 */
[----:B--2---:R-:W-:Y:S03]  /*30f50*/  HMMA.1688.F32.TF32 R4, R220, R216, R12 ;  /* 0x000000d8dc04723c */ /* 0x004fe6000008100c */
[----:B------:R-:W2:Y:S04]  /*30f60*/  LDL.LU R12, [R1+0x90] ;  /* 0x00009000010c7983 */ /* 0x000ea80000300800 */
[----:B------:R-:W2:Y:S04]  /*30f70*/  LDL.LU R13, [R1+0x94] ;  /* 0x00009400010d7983 */ /* 0x000ea80000300800 */
[----:B------:R-:W2:Y:S04]  /*30f80*/  LDL.LU R14, [R1+0x98] ;  /* 0x00009800010e7983 */ /* 0x000ea80000300800 */
[----:B------:R-:W2:Y:S09]  /*30f90*/  LDL.LU R15, [R1+0x9c] ;  /* 0x00009c00010f7983 */ /* 0x000eb20000300800 */
[----:B------:R-:W-:Y:S01]  /*30fa0*/  IMAD.MOV.U32 R206, RZ, RZ, R7 ;  /* 0x000000ffffce7224 */ /* 0x000fe200078e0007 */
[----:B----4-:R-:W-:Y:S01]  /*30fb0*/  MOV R219, R4 ;  /* 0x0000000400db7202 */ /* 0x010fe20000000f00 */
[----:B------:R-:W-:-:S02]  /*30fc0*/  IMAD.MOV.U32 R207, RZ, RZ, R6 ;  /* 0x000000ffffcf7224 */ /* 0x000fc400078e0006 */
[----:B------:R-:W-:Y:S01]  /*30fd0*/  IMAD.MOV.U32 R218, RZ, RZ, R5 ;  /* 0x000000ffffda7224 */ /* 0x000fe200078e0005 */
[----:B------:R-:W-:Y:S04]  /*30fe0*/  STL [R1+0x2f04], R206 ;  /* 0x002f04ce01007387 */ /* 0x000fe80000100800 */
[----:B------:R-:W-:Y:S04]  /*30ff0*/  STL [R1+0x2f00], R207 ;  /* 0x002f00cf01007387 */ /* 0x000fe80000100800 */
[----:B------:R-:W-:Y:S04]  /*31000*/  STL [R1+0x2efc], R219 ;  /* 0x002efcdb01007387 */ /* 0x000fe80000100800 */
[----:B------:R4:W-:Y:S01]  /*31010*/  STL [R1+0x2ef8], R218 ;  /* 0x002ef8da01007387 */ /* 0x0009e20000100800 */
[----:B---3--:R-:W-:Y:S03]  /*31020*/  HMMA.1688.F32.TF32 R4, R224, R188, R8 ;  /* 0x000000bce004723c */ /* 0x008fe60000081008 */
[----:B------:R-:W3:Y:S04]  /*31030*/  LDL.LU R8, [R1+0x80] ;  /* 0x0000800001087983 */ /* 0x000ee80000300800 */
[----:B------:R-:W3:Y:S04]  /*31040*/  LDL.LU R9, [R1+0x84] ;  /* 0x0000840001097983 */ /* 0x000ee80000300800 */
[----:B------:R-:W3:Y:S04]  /*31050*/  LDL.LU R10, [R1+0x88] ;  /* 0x00008800010a7983 */ /* 0x000ee80000300800 */
[----:B------:R-:W3:Y:S09]  /*31060*/  LDL.LU R11, [R1+0x8c] ;  /* 0x00008c00010b7983 */ /* 0x000ef20000300800 */
[----:B------:R-:W-:-:S02]  /*31070*/  IMAD.MOV.U32 R202, RZ, RZ, R4 ;  /* 0x000000ffffca7224 */ /* 0x000fc400078e0004 */
[----:B------:R-:W-:Y:S02]  /*31080*/  IMAD.MOV.U32 R203, RZ, RZ, R5 ;  /* 0x000000ffffcb7224 */ /* 0x000fe400078e0005 */
[----:B------:R-:W-:Y:S02]  /*31090*/  IMAD.MOV.U32 R198, RZ, RZ, R6 ;  /* 0x000000ffffc67224 */ /* 0x000fe400078e0006 */
[----:B------:R-:W-:-:S05]  /*310a0*/  IMAD.MOV.U32 R199, RZ, RZ, R7 ;  /* 0x000000ffffc77224 */ /* 0x000fca00078e0007 */
[----:B------:R3:W-:Y:S04]  /*310b0*/  STL [R1+0x2f14], R199 ;  /* 0x002f14c701007387 */ /* 0x0007e80000100800 */
[----:B------:R3:W-:Y:S04]  /*310c0*/  STL [R1+0x2f10], R198 ;  /* 0x002f10c601007387 */ /* 0x0007e80000100800 */
[----:B------:R3:W-:Y:S04]  /*310d0*/  STL [R1+0x2f0c], R203 ;  /* 0x002f0ccb01007387 */ /* 0x0007e80000100800 */
[----:B------:R3:W-:Y:S04]  /*310e0*/  STL [R1+0x2f08], R202 ;  /* 0x002f08ca01007387 */ /* 0x0007e80000100800 */
[----:B------:R-:W3:Y:S04]  /*310f0*/  LDL.LU R20, [R1+0x70] ;  /* 0x0000700001147983 */ /* 0x000ee80000300800 */
[----:B------:R-:W3:Y:S04]  /*31100*/  LDL.LU R21, [R1+0x74] ;  /* 0x0000740001157983 */ /* 0x000ee80000300800 */
[----:B------:R-:W3:Y:S04]  /*31110*/  LDL.LU R22, [R1+0x78] ;  /* 0x0000780001167983 */ /* 0x000ee80000300800 */
[----:B------:R-:W3:Y:S01]  /*31120*/  LDL.LU R23, [R1+0x7c] ;  /* 0x00007c0001177983 */ /* 0x000ee20000300800 */
[----:B------:R-:W-:-:S15]  /*31130*/  HMMA.1688.F32.TF32 R4, R224, R192, R16 ;  /* 0x000000c0e004723c */ /* 0x000fde0000081010 */
[----:B------:R-:W-:-:S09]  /*31140*/  NOP ;  /* 0x0000000000007918 */ /* 0x000fd20000000000 */
[----:B-1----:R-:W-:Y:S01]  /*31150*/  MOV R210, R7 ;  /* 0x0000000700d27202 */ /* 0x002fe20000000f00 */
[----:B------:R-:W-:Y:S02]  /*31160*/  IMAD.MOV.U32 R211, RZ, RZ, R6 ;  /* 0x000000ffffd37224 */ /* 0x000fe400078e0006 */
[----:B------:R-:W-:Y:S02]  /*31170*/  IMAD.MOV.U32 R215, RZ, RZ, R5 ;  /* 0x000000ffffd77224 */ /* 0x000fe400078e0005 */
[----:B------:R-:W-:Y:S01]  /*31180*/  IMAD.MOV.U32 R214, RZ, RZ, R4 ;  /* 0x000000ffffd67224 */ /* 0x000fe200078e0004 */
        /* <DEDUP_REMOVED lines=8> */
[----:B--2---:R-:W-:Y:S03]  /*31210*/  HMMA.1688.F32.TF32 R4, R224, R196, R12 ;  /* 0x000000c4e004723c */ /* 0x004fe6000008100c */
[----:B------:R-:W2:Y:S04]  /*31220*/  LDL.LU R12, [R1+0x50] ;  /* 0x00005000010c7983 */ /* 0x000ea80000300800 */
[----:B------:R-:W2:Y:S04]  /*31230*/  LDL.LU R13, [R1+0x54] ;  /* 0x00005400010d7983 */ /* 0x000ea80000300800 */
[----:B------:R-:W2:Y:S04]  /*31240*/  LDL.LU R14, [R1+0x58] ;  /* 0x00005800010e7983 */ /* 0x000ea80000300800 */
[----:B------:R-:W2:Y:S09]  /*31250*/  LDL.LU R15, [R1+0x5c] ;  /* 0x00005c00010f7983 */ /* 0x000eb20000300800 */
[----:B----4-:R-:W-:-:S02]  /*31260*/  IMAD.MOV.U32 R218, RZ, RZ, R7 ;  /* 0x000000ffffda7224 */ /* 0x010fc400078e0007 */
[----:B------:R-:W-:Y:S02]  /*31270*/  IMAD.MOV.U32 R219, RZ, RZ, R6 ;  /* 0x000000ffffdb7224 */ /* 0x000fe400078e0006 */
[----:B------:R-:W-:Y:S02]  /*31280*/  IMAD.MOV.U32 R207, RZ, RZ, R5 ;  /* 0x000000ffffcf7224 */ /* 0x000fe400078e0005 */
        /* <DEDUP_REMOVED lines=13> */
[----:B------:R-:W-:Y:S02]  /*31360*/  IMAD.MOV.U32 R202, RZ, RZ, R7 ;  /* 0x000000ffffca7224 */ /* 0x000fe400078e0007 */
[----:B------:R-:W-:-:S15]  /*31370*/  HMMA.1688.F32.TF32 R4, R224, R204, R20 ;  /* 0x000000cce004723c */ /* 0x000fde0000081014 */
[----:B------:R-:W-:-:S09]  /*31380*/  NOP ;  /* 0x0000000000007918 */ /* 0x000fd20000000000 */
[----:B------:R-:W-:Y:S01]  /*31390*/  IMAD.MOV.U32 R194, RZ, RZ, R4 ;  /* 0x000000ffffc27224 */ /* 0x000fe200078e0004 */
[----:B------:R-:W-:Y:S01]  /*313a0*/  MOV R190, R6 ;  /* 0x0000000600be7202 */ /* 0x000fe20000000f00 */
[----:B------:R-:W-:Y:S02]  /*313b0*/  IMAD.MOV.U32 R195, RZ, RZ, R5 ;  /* 0x000000ffffc37224 */ /* 0x000fe400078e0005 */
[----:B------:R-:W-:Y:S01]  /*313c0*/  IMAD.MOV.U32 R191, RZ, RZ, R7 ;  /* 0x000000ffffbf7224 */ /* 0x000fe200078e0007 */
[----:B------:R3:W-:Y:S04]  /*313d0*/  STL [R1+0x2f44], R202 ;  /* 0x002f44ca01007387 */ /* 0x0007e80000100800 */
[----:B------:R3:W-:Y:S04]  /*313e0*/  STL [R1+0x2f40], R203 ;  /* 0x002f40cb01007387 */ /* 0x0007e80000100800 */
[----:B------:R3:W-:Y:S04]  /*313f0*/  STL [R1+0x2f3c], R198 ;  /* 0x002f3cc601007387 */ /* 0x0007e80000100800 */
[----:B------:R3:W-:Y:S04]  /*31400*/  STL [R1+0x2f38], R199 ;  /* 0x002f38c701007387 */ /* 0x0007e80000100800 */
[----:B------:R3:W-:Y:S04]  /*31410*/  STL [R1+0x2f54], R191 ;  /* 0x002f54bf01007387 */ /* 0x0007e80000100800 */
[----:B------:R3:W-:Y:S04]  /*31420*/  STL [R1+0x2f50], R190 ;  /* 0x002f50be01007387 */ /* 0x0007e80000100800 */
[----:B------:R3:W-:Y:S01]  /*31430*/  STL [R1+0x2f4c], R195 ;  /* 0x002f4cc301007387 */ /* 0x0007e20000100800 */
[----:B------:R-:W-:-:S15]  /*31440*/  HMMA.1688.F32.TF32 R4, R224, R208, R16 ;  /* 0x000000d0e004723c */ /* 0x000fde0000081010 */
[----:B------:R-:W-:-:S09]  /*31450*/  NOP ;  /* 0x0000000000007918 */ /* 0x000fd20000000000 */
[----:B-1----:R-:W-:Y:S02]  /*31460*/  IMAD.MOV.U32 R210, RZ, RZ, R4 ;  /* 0x000000ffffd27224 */ /* 0x002fe400078e0004 */
[----:B------:R-:W-:Y:S02]  /*31470*/  IMAD.MOV.U32 R211, RZ, RZ, R5 ;  /* 0x000000ffffd37224 */ /* 0x000fe400078e0005 */
[----:B------:R-:W-:Y:S02]  /*31480*/  IMAD.MOV.U32 R215, RZ, RZ, R6 ;  /* 0x000000ffffd77224 */ /* 0x000fe400078e0006 */
[----:B------:R-:W-:Y:S01]  /*31490*/  IMAD.MOV.U32 R214, RZ, RZ, R7 ;  /* 0x000000ffffd67224 */ /* 0x000fe200078e0007 */
[----:B------:R1:W-:Y:S04]  /*314a0*/  STL [R1+0x2f48], R194 ;  /* 0x002f48c201007387 */ /* 0x0003e80000100800 */
[----:B------:R1:W-:Y:S04]  /*314b0*/  STL [R1+0x2f64], R214 ;  /* 0x002f64d601007387 */ /* 0x0003e80000100800 */
[----:B------:R1:W-:Y:S04]  /*314c0*/  STL [R1+0x2f60], R215 ;  /* 0x002f60d701007387 */ /* 0x0003e80000100800 */
[----:B------:R1:W-:Y:S04]  /*314d0*/  STL [R1+0x2f5c], R211 ;  /* 0x002f5cd301007387 */ /* 0x0003e80000100800 */
[----:B------:R1:W-:Y:S01]  /*314e0*/  STL [R1+0x2f58], R210 ;  /* 0x002f58d201007387 */ /* 0x0003e20000100800 */
[----:B--2---:R-:W-:-:S15]  /*314f0*/  HMMA.1688.F32.TF32 R4, R224, R212, R12 ;  /* 0x000000d4e004723c */ /* 0x004fde000008100c */
[----:B------:R-:W-:-:S09]  /*31500*/  NOP ;  /* 0x0000000000007918 */ /* 0x000fd20000000000 */
[----:B----4-:R-:W-:Y:S02]  /*31510*/  IMAD.MOV.U32 R206, RZ, RZ, R7 ;  /* 0x000000ffffce7224 */ /* 0x010fe400078e0007 */
[----:B------:R-:W-:Y:S02]  /*31520*/  IMAD.MOV.U32 R207, RZ, RZ, R6 ;  /* 0x000000ffffcf7224 */ /* 0x000fe400078e0006 */
[----:B------:R-:W-:Y:S02]  /*31530*/  IMAD.MOV.U32 R219, RZ, RZ, R5 ;  /* 0x000000ffffdb7224 */ /* 0x000fe400078e0005 */
[----:B------:R-:W-:Y:S01]  /*31540*/  IMAD.MOV.U32 R218, RZ, RZ, R4 ;  /* 0x000000ffffda7224 */ /* 0x000fe200078e0004 */
[----:B------:R2:W-:Y:S04]  /*31550*/  STL [R1+0x2f74], R206 ;  /* 0x002f74ce01007387 */ /* 0x0005e80000100800 */
[----:B------:R4:W-:Y:S04]  /*31560*/  STL [R1+0x2f70], R207 ;  /* 0x002f70cf01007387 */ /* 0x0009e80000100800 */
[----:B------:R4:W-:Y:S04]  /*31570*/  STL [R1+0x2f6c], R219 ;  /* 0x002f6cdb01007387 */ /* 0x0009e80000100800 */
[----:B------:R4:W-:Y:S04]  /*31580*/  STL [R1+0x2f68], R218 ;  /* 0x002f68da01007387 */ /* 0x0009e80000100800 */
[----:B------:R-:W2:Y:S04]  /*31590*/  LDL.LU R36, [R1+0xd70] ;  /* 0x000d700001247983 */ /* 0x000ea80000300800 */
[----:B------:R-:W2:Y:S04]  /*315a0*/  LDL.LU R37, [R1+0xd74] ;  /* 0x000d740001257983 */ /* 0x000ea80000300800 */
[----:B------:R-:W2:Y:S04]  /*315b0*/  LDL.LU R38, [R1+0xd78] ;  /* 0x000d780001267983 */ /* 0x000ea80000300800 */
[----:B------:R-:W2:Y:S01]  /*315c0*/  LDL.LU R39, [R1+0xd7c] ;  /* 0x000d7c0001277983 */ /* 0x000ea20000300800 */
[----:B---3--:R-:W-:Y:S03]  /*315d0*/  HMMA.1688.F32.TF32 R4, R224, R216, R8 ;  /* 0x000000d8e004723c */ /* 0x008fe60000081008 */
        /* <DEDUP_REMOVED lines=28> */
[----:B------:R-:W-:Y:S01]  /*317a0*/  IMAD.MOV.U32 R202, RZ, RZ, R4 ;  /* 0x000000ffffca7224 */ /* 0x000fe200078e0004 */
[----:B------:R-:W-:Y:S01]  /*317b0*/  MOV R203, R5 ;  /* 0x0000000500cb7202 */ /* 0x000fe20000000f00 */
[----:B------:R-:W-:-:S02]  /*317c0*/  IMAD.MOV.U32 R198, RZ, RZ, R6 ;  /* 0x000000ffffc67224 */ /* 0x000fc400078e0006 */
[----:B------:R-:W-:-:S05]  /*317d0*/  IMAD.MOV.U32 R199, RZ, RZ, R7 ;  /* 0x000000ffffc77224 */ /* 0x000fca00078e0007 */
[----:B------:R3:W-:Y:S04]  /*317e0*/  STL [R1+0x2f84], R199 ;  /* 0x002f84c701007387 */ /* 0x0007e80000100800 */
[----:B------:R3:W-:Y:S04]  /*317f0*/  STL [R1+0x2f80], R198 ;  /* 0x002f80c601007387 */ /* 0x0007e80000100800 */
[----:B------:R3:W-:Y:S04]  /*31800*/  STL [R1+0x2f7c], R203 ;  /* 0x002f7ccb01007387 */ /* 0x0007e80000100800 */
[----:B------:R3:W-:Y:S01]  /*31810*/  STL [R1+0x2f78], R202 ;  /* 0x002f78ca01007387 */ /* 0x0007e20000100800 */
[----:B--2---:R-:W-:-:S15]  /*31820*/  HMMA.1688.F32.TF32 R4, R228, R188, R36 ;  /* 0x000000bce404723c */ /* 0x004fde0000081024 */
[----:B------:R-:W-:-:S09]  /*31830*/  NOP ;  /* 0x0000000000007918 */ /* 0x000fd20000000000 */
[----:B------:R-:W-:Y:S02]  /*31840*/  IMAD.MOV.U32 R191, RZ, RZ, R4 ;  /* 0x000000ffffbf7224 */ /* 0x000fe400078e0004 */
[----:B------:R-:W-:Y:S02]  /*31850*/  IMAD.MOV.U32 R190, RZ, RZ, R5 ;  /* 0x000000ffffbe7224 */ /* 0x000fe400078e0005 */
[----:B------:R-:W-:Y:S02]  /*31860*/  IMAD.MOV.U32 R195, RZ, RZ, R6 ;  /* 0x000000ffffc37224 */ /* 0x000fe400078e0006 */
[----:B-1----:R-:W-:Y:S02]  /*31870*/  IMAD.MOV.U32 R194, RZ, RZ, R7 ;  /* 0x000000ffffc27224 */ /* 0x002fe400078e0007 */
[----:B----4-:R-:W-:-:S15]  /*31880*/  HMMA.1688.F32.TF32 R4, R228, R192, R32 ;  /* 0x000000c0e404723c */ /* 0x010fde0000081020 */
[----:B------:R-:W-:-:S09]  /*31890*/  NOP ;  /* 0x0000000000007918 */ /* 0x000fd20000000000 */
[----:B------:R-:W-:Y:S02]  /*318a0*/  IMAD.MOV.U32 R214, RZ, RZ, R4 ;  /* 0x000000ffffd67224 */ /* 0x000fe400078e0004 */
[----:B------:R-:W-:Y:S02]  /*318b0*/  IMAD.MOV.U32 R215, RZ, RZ, R5 ;  /* 0x000000ffffd77224 */ /* 0x000fe400078e0005 */
[----:B------:R-:W-:Y:S02]  /*318c0*/  IMAD.MOV.U32 R211, RZ, RZ, R6 ;  /* 0x000000ffffd37224 */ /* 0x000fe400078e0006 */
[----:B------:R-:W-:Y:S02]  /*318d0*/  IMAD.MOV.U32 R210, RZ, RZ, R7 ;  /* 0x000000ffffd27224 */ /* 0x000fe400078e0007 */
[----:B---3--:R-:W-:-:S15]  /*318e0*/  HMMA.1688.F32.TF32 R4, R228, R196, R28 ;  /* 0x000000c4e404723c */ /* 0x008fde000008101c */
[----:B------:R-:W-:-:S09]  /*318f0*/  NOP ;  /* 0x0000000000007918 */ /* 0x000fd20000000000 */
[----:B------:R-:W-:Y:S01]  /*31900*/  MOV R206, R4 ;  /* 0x0000000400ce7202 */ /* 0x000fe20000000f00 */
[----:B------:R-:W-:Y:S02]  /*31910*/  IMAD.MOV.U32 R207, RZ, RZ, R5 ;  /* 0x000000ffffcf7224 */ /* 0x000fe400078e0005 */
[----:B------:R-:W-:Y:S02]  /*31920*/  IMAD.MOV.U32 R219, RZ, RZ, R6 ;  /* 0x000000ffffdb7224 */ /* 0x000fe400078e0006 */
[----:B------:R-:W-:Y:S02]  /*31930*/  IMAD.MOV.U32 R218, RZ, RZ, R7 ;  /* 0x000000ffffda7224 */ /* 0x000fe400078e0007 */
[----:B------:R-:W-:Y:S01]  /*31940*/  HMMA.1688.F32.TF32 R4, R228, R200, R24 ;  /* 0x000000c8e404723c */ /* 0x000fe20000081018 */
[----:B------:R1:W-:-:S15]  /*31950*/  STL [R1+0x2f94], R194 ;  /* 0x002f94c201007387 */ /* 0x0003de0000100800 */
[----:B------:R-:W-:-:S08]  /*31960*/  NOP ;  /* 0x0000000000007918 */ /* 0x000fd00000000000 */
[----:B------:R-:W-:Y:S02]  /*31970*/  IMAD.MOV.U32 R199, RZ, RZ, R4 ;  /* 0x000000ffffc77224 */ /* 0x000fe400078e0004 */
[----:B------:R-:W-:Y:S02]  /*31980*/  IMAD.MOV.U32 R198, RZ, RZ, R5 ;  /* 0x000000ffffc67224 */ /* 0x000fe400078e0005 */
[----:B------:R-:W-:Y:S02]  /*31990*/  IMAD.MOV.U32 R203, RZ, RZ, R6 ;  /* 0x000000ffffcb7224 */ /* 0x000fe400078e0006 */
[----:B------:R-:W-:Y:S02]  /*319a0*/  IMAD.MOV.U32 R202, RZ, RZ, R7 ;  /* 0x000000ffffca7224 */ /* 0x000fe400078e0007 */
[C---:B------:R-:W-:Y:S01]  /*319b0*/  HMMA.1688.F32.TF32 R4, R228.reuse, R204, R20 ;  /* 0x000000cce404723c */ /* 0x040fe20000081014 */
[----:B------:R-:W-:Y:S04]  /*319c0*/  STL [R1+0x2f90], R195 ;  /* 0x002f90c301007387 */ /* 0x000fe80000100800 */
[----:B------:R-:W-:Y:S01]  /*319d0*/  STL [R1+0x2f8c], R190 ;  /* 0x002f8cbe01007387 */ /* 0x000fe20000100800 */
[C---:B------:R-:W-:Y:S03]  /*319e0*/  HMMA.1688.F32.TF32 R20, R228.reuse, R208, R16 ;  /* 0x000000d0e414723c */ /* 0x040fe60000081010 */
[----:B------:R2:W-:Y:S03]  /*319f0*/  STL [R1+0x2f88], R191 ;  /* 0x002f88bf01007387 */ /* 0x0005e60000100800 */
[----:B------:R-:W-:Y:S06]  /*31a00*/  HMMA.1688.F32.TF32 R16, R228, R212, R12 ;  /* 0x000000d4e410723c */ /* 0x000fec000008100c */
[----:B------:R-:W-:Y:S06]  /*31a10*/  HMMA.1688.F32.TF32 R12, R232, R188, R248 ;  /* 0x000000bce80c723c */ /* 0x000fec00000810f8 */
[----:B-1----:R-:W-:Y:S01]  /*31a20*/  IMAD.MOV.U32 R194, RZ, RZ, R4 ;  /* 0x000000ffffc27224 */ /* 0x002fe200078e0004 */
[----:B--2---:R-:W-:Y:S01]  /*31a30*/  MOV R191, R7 ;  /* 0x0000000700bf7202 */ /* 0x004fe20000000f00 */
[----:B------:R-:W-:-:S02]  /*31a40*/  IMAD.MOV.U32 R195, RZ, RZ, R5 ;  /* 0x000000ffffc37224 */ /* 0x000fc400078e0005 */
[----:B------:R-:W-:Y:S02]  /*31a50*/  IMAD.MOV.U32 R190, RZ, RZ, R6 ;  /* 0x000000ffffbe7224 */ /* 0x000fe400078e0006 */
[----:B------:R-:W-:Y:S06]  /*31a60*/  HMMA.1688.F32.TF32 R4, R228, R216, R8 ;  /* 0x000000d8e404723c */ /* 0x000fec0000081008 */
[C---:B------:R-:W-:Y:S01]  /*31a70*/  HMMA.1688.F32.TF32 R8, R232.reuse, R192, R244 ;  /* 0x000000c0e808723c */ /* 0x040fe200000810f4 */
[----:B------:R-:W-:Y:S04]  /*31a80*/  STL.64 [R1+0x7f0], R20 ;  /* 0x0007f01401007387 */ /* 0x000fe80000100a00 */
[----:B------:R-:W-:Y:S04]  /*31a90*/  STL.64 [R1+0x7f8], R22 ;  /* 0x0007f81601007387 */ /* 0x000fe80000100a00 */
[----:B------:R-:W-:Y:S04]  /*31aa0*/  STL.64 [R1+0x7e0], R16 ;  /* 0x0007e01001007387 */ /* 0x000fe80000100a00 */
[----:B------:R-:W-:Y:S04]  /*31ab0*/  STL.64 [R1+0x7e8], R18 ;  /* 0x0007e81201007387 */ /* 0x000fe80000100a00 */
[----:B------:R-:W-:Y:S04]  /*31ac0*/  STL.64 [R1+0x7d0], R4 ;  /* 0x0007d00401007387 */ /* 0x000fe80000100a00 */
[----:B------:R1:W-:Y:S04]  /*31ad0*/  STL.64 [R1+0x7d8], R6 ;  /* 0x0007d80601007387 */ /* 0x0003e80000100a00 */
[----:B------:R-:W-:Y:S04]  /*31ae0*/  STL.64 [R1+0x7c0], R12 ;  /* 0x0007c00c01007387 */ /* 0x000fe80000100a00 */
[----:B------:R2:W-:Y:S01]  /*31af0*/  STL.64 [R1+0x7c8], R14 ;  /* 0x0007c80e01007387 */ /* 0x0005e20000100a00 */
[C---:B-1----:R-:W-:Y:S03]  /*31b00*/  HMMA.1688.F32.TF32 R4, R232.reuse, R196, R240 ;  /* 0x000000c4e804723c */ /* 0x042fe600000810f0 */
[----:B------:R-:W-:Y:S04]  /*31b10*/  STL.64 [R1+0x7b0], R8 ;  /* 0x0007b00801007387 */ /* 0x000fe80000100a00 */
[----:B------:R1:W-:Y:S01]  /*31b20*/  STL.64 [R1+0x7b8], R10 ;  /* 0x0007b80a01007387 */ /* 0x0003e20000100a00 */
[C---:B--2---:R-:W-:Y:S06]  /*31b30*/  HMMA.1688.F32.TF32 R12, R232.reuse, R200, R236 ;  /* 0x000000c8e80c723c */ /* 0x044fec00000810ec */
[C---:B-1----:R-:W-:Y:S09]  /*31b40*/  HMMA.1688.F32.TF32 R8, R232.reuse, R204, R184 ;  /* 0x000000cce808723c */ /* 0x042ff200000810b8 */
[----:B------:R-:W-:Y:S04]  /*31b50*/  STL.64 [R1+0x7a0], R4 ;  /* 0x0007a00401007387 */ /* 0x000fe80000100a00 */
[----:B------:R1:W-:Y:S04]  /*31b60*/  STL.64 [R1+0x7a8], R6 ;  /* 0x0007a80601007387 */ /* 0x0003e80000100a00 */
[----:B------:R-:W-:Y:S04]  /*31b70*/  STL.64 [R1+0x790], R12 ;  /* 0x0007900c01007387 */ /* 0x000fe80000100a00 */
[----:B------:R2:W-:Y:S01]  /*31b80*/  STL.64 [R1+0x798], R14 ;  /* 0x0007980e01007387 */ /* 0x0005e20000100a00 */
[C---:B-1----:R-:W-:Y:S03]  /*31b90*/  HMMA.1688.F32.TF32 R4, R232.reuse, R208, R180 ;  /* 0x000000d0e804723c */ /* 0x042fe600000810b4 */
[----:B------:R-:W-:Y:S04]  /*31ba0*/  STL.64 [R1+0x770], R8 ;  /* 0x0007700801007387 */ /* 0x000fe80000100a00 */
[----:B------:R1:W-:Y:S01]  /*31bb0*/  STL.64 [R1+0x778], R10 ;  /* 0x0007780a01007387 */ /* 0x0003e20000100a00 */
[C---:B--2---:R-:W-:Y:S03]  /*31bc0*/  HMMA.1688.F32.TF32 R12, R232.reuse, R212, R176 ;  /* 0x000000d4e80c723c */ /* 0x044fe600000810b0 */
[----:B------:R-:W-:Y:S04]  /*31bd0*/  LDS R180, [R0+UR12+0x8180] ;  /* 0x0081800c00b47984 */ /* 0x000fe80008000800 */
[----:B------:R-:W-:Y:S01]  /*31be0*/  LDS R182, [R0+UR12+0xa180] ;  /* 0x00a1800c00b67984 */ /* 0x000fe20008000800 */
[----:B-1----:R-:W-:Y:S03]  /*31bf0*/  HMMA.1688.F32.TF32 R8, R232, R216, R172 ;  /* 0x000000d8e808723c */ /* 0x002fe600000810ac */
[----:B------:R-:W-:Y:S04]  /*31c00*/  LDS R172, [R0+UR12+0x8100] ;  /* 0x0081000c00ac7984 */ /* 0x000fe80008000800 */
[----:B------:R-:W-:Y:S04]  /*31c10*/  LDS R174, [R0+UR12+0xa100] ;  /* 0x00a1000c00ae7984 */ /* 0x000fe80008000800 */
[----:B------:R1:W-:Y:S04]  /*31c20*/  STL.64 [R1+0x6f0], R4 ;  /* 0x0006f00401007387 */ /* 0x0003e80000100a00 */
[----:B------:R2:W-:Y:S04]  /*31c30*/  STL.64 [R1+0x6f8], R6 ;  /* 0x0006f80601007387 */ /* 0x0005e80000100a00 */
[----:B-1----:R-:W3:Y:S04]  /*31c40*/  LDL.LU R4, [R1+0xbd0] ;  /* 0x000bd00001047983 */ /* 0x002ee80000300800 */
[----:B------:R1:W-:Y:S04]  /*31c50*/  STL.64 [R1+0x6d0], R12 ;  /* 0x0006d00c01007387 */ /* 0x0003e80000100a00 */
[----:B------:R4:W-:Y:S04]  /*31c60*/  STL.64 [R1+0x6d8], R14 ;  /* 0x0006d80e01007387 */ /* 0x0009e80000100a00 */
[----:B------:R4:W-:Y:S04]  /*31c70*/  STL.64 [R1+0x6a0], R8 ;  /* 0x0006a00801007387 */ /* 0x0009e80000100a00 */
[----:B------:R4:W-:Y:S04]  /*31c80*/  STL.64 [R1+0x6a8], R10 ;  /* 0x0006a80a01007387 */ /* 0x0009e80000100a00 */
[----:B------:R-:W3:Y:S04]  /*31c90*/  LDL.LU R5, [R1+0xbd4] ;  /* 0x000bd40001057983 */ /* 0x000ee80000300800 */
[----:B--2---:R-:W3:Y:S04]  /*31ca0*/  LDL.LU R6, [R1+0xbd8] ;  /* 0x000bd80001067983 */ /* 0x004ee80000300800 */
        /* <DEDUP_REMOVED lines=25> */
[----:B-1----:R-:W3:Y:S04]  /*31e40*/  LDL.LU R12, [R1+0xd80] ;  /* 0x000d8000010c7983 */ /* 0x002ee80000300800 */
[----:B------:R-:W3:Y:S04]  /*31e50*/  LDL.LU R13, [R1+0xd84] ;  /* 0x000d8400010d7983 */ /* 0x000ee80000300800 */
[----:B----4-:R-:W3:Y:S04]  /*31e60*/  LDL.LU R14, [R1+0xd88] ;  /* 0x000d8800010e7983 */ /* 0x010ee80000300800 */
        /* <DEDUP_REMOVED lines=32> */
[----:B------:R-:W3:Y:S04]  /*32070*/  LDS R175, [R233+UR12+0xa100] ;  /* 0x00a1000ce9af7984 */ /* 0x000ee80008000800 */
[----:B------:R-:W2:Y:S04]  /*32080*/  LDL.LU R237, [R1+0xe54] ;  /* 0x000e540001ed7983 */ /* 0x000ea80000300800 */
[----:B------:R-:W2:Y:S04]  /*32090*/  LDL.LU R238, [R1+0xe58] ;  /* 0x000e580001ee7983 */ /* 0x000ea80000300800 */
[----:B------:R-:W2:Y:S01]  /*320a0*/  LDL.LU R239, [R1+0xe5c] ;  /* 0x000e5c0001ef7983 */ /* 0x000ea20000300800 */
[----:B------:R-:W-:-:S02]  /*320b0*/  LOP3.LUT R234, R0, 0x40, RZ, 0x3c, !PT ;  /* 0x0000004000ea7812 */ /* 0x000fc400078e3cff */
[----:B------:R-:W-:Y:S01]  /*320c0*/  LOP3.LUT R235, R0, 0x60, RZ, 0x3c, !PT ;  /* 0x0000006000eb7812 */ /* 0x000fe200078e3cff */
[----:B------:R-:W-:Y:S04]  /*320d0*/  LDS R181, [R233+UR12+0x8180] ;  /* 0x0081800ce9b57984 */ /* 0x000fe80008000800 */
[----:B------:R-:W-:Y:S04]  /*320e0*/  LDS R176, [R234+UR12+0x8100] ;  /* 0x0081000ceab07984 */ /* 0x000fe80008000800 */
        /* <DEDUP_REMOVED lines=8> */
[C---:B---3--:R-:W-:Y:S06]  /*32170*/  HMMA.1688.F32.TF32 R12, R172.reuse, R212, R12 ;  /* 0x000000d4ac0c723c */ /* 0x048fec000008100c */
[C---:B----4-:R-:W-:Y:S06]  /*32180*/  HMMA.1688.F32.TF32 R16, R172.reuse, R208, R16 ;  /* 0x000000d0ac10723c */ /* 0x050fec0000081010 */
[C---:B--2---:R-:W-:Y:S06]  /*32190*/  HMMA.1688.F32.TF32 R20, R172.reuse, R204, R20 ;  /* 0x000000ccac14723c */ /* 0x044fec0000081014 */
[C---:B------:R-:W-:Y:S06]  /*321a0*/  HMMA.1688.F32.TF32 R28, R172.reuse, R196, R28 ;  /* 0x000000c4ac1c723c */ /* 0x040fec000008101c */
[C---:B------:R-:W-:Y:S06]  /*321b0*/  HMMA.1688.F32.TF32 R32, R172.reuse, R192, R32 ;  /* 0x000000c0ac20723c */ /* 0x040fec0000081020 */
[C---:B------:R-:W-:Y:S06]  /*321c0*/  HMMA.1688.F32.TF32 R36, R172.reuse, R188, R36 ;  /* 0x000000bcac24723c */ /* 0x040fec0000081024 */
[----:B------:R-:W-:-:S15]  /*321d0*/  HMMA.1688.F32.TF32 R24, R172, R200, R24 ;  /* 0x000000c8ac18723c */ /* 0x000fde0000081018 */
[----:B------:R-:W-:-:S02]  /*321e0*/  NOP ;  /* 0x0000000000007918 */ /* 0x000fc40000000000 */
[----:B------:R-:W-:Y:S04]  /*321f0*/  STL.64 [R1+0x760], R36 ;  /* 0x0007602401007387 */ /* 0x000fe80000100a00 */
[----:B------:R2:W-:Y:S04]  /*32200*/  STL.64 [R1+0x768], R38 ;  /* 0x0007682601007387 */ /* 0x0005e80000100a00 */
        /* <DEDUP_REMOVED lines=15> */
[----:B------:R1:W-:Y:S01]  /*32300*/  STL.64 [R1+0x728], R22 ;  /* 0x0007281601007387 */ /* 0x0003e20000100a00 */
[-C--:B------:R-:W-:Y:S03]  /*32310*/  HMMA.1688.F32.TF32 R172, R172, R216.reuse, R8 ;  /* 0x000000d8acac723c */ /* 0x080fe60000081008 */
        /* <DEDUP_REMOVED lines=12> */
[----:B------:R-:W-:Y:S04]  /*323e0*/  STL.64 [R1+0x6e0], R172 ;  /* 0x0006e0ac01007387 */ /* 0x000fe80000100a00 */
[----:B------:R3:W-:Y:S01]  /*323f0*/  STL.64 [R1+0x6e8], R174 ;  /* 0x0006e8ae01007387 */ /* 0x0007e20000100a00 */
[----:B------:R-:W-:Y:S06]  /*32400*/  HMMA.1688.F32.TF32 R4, R180, R216, R4 ;  /* 0x000000d8b404723c */ /* 0x000fec0000081004 */
[C---:B--2---:R-:W-:Y:S06]  /*32410*/  HMMA.1688.F32.TF32 R12, R176.reuse, R192, R12 ;  /* 0x000000c0b00c723c */ /* 0x044fec000008100c */
[C---:B---3--:R-:W-:Y:S06]  /*32420*/  HMMA.1688.F32.TF32 R172, R176.reuse, R188, R8 ;  /* 0x000000bcb0ac723c */ /* 0x048fec0000081008 */
[C---:B----4-:R-:W-:Y:S06]  /*32430*/  HMMA.1688.F32.TF32 R8, R176.reuse, R196, R16 ;  /* 0x000000c4b008723c */ /* 0x050fec0000081010 */
[C---:B------:R-:W-:Y:S01]  /*32440*/  HMMA.1688.F32.TF32 R16, R176.reuse, R200, R20 ;  /* 0x000000c8b010723c */ /* 0x040fe20000081014 */
[----:B------:R-:W-:Y:S04]  /*32450*/  LDS R20, [R0+UR12+0x8200] ;  /* 0x0082000c00147984 */ /* 0x000fe80008000800 */
[----:B------:R-:W-:Y:S04]  /*32460*/  LDS R22, [R0+UR12+0xa200] ;  /* 0x00a2000c00167984 */ /* 0x000fe80008000800 */
[----:B------:R-:W-:Y:S04]  /*32470*/  LDS R21, [R233+UR12+0x8200] ;  /* 0x0082000ce9157984 */ /* 0x000fe80008000800 */
[----:B------:R-:W-:Y:S04]  /*32480*/  STL.64 [R1+0x6c0], R172 ;  /* 0x0006c0ac01007387 */ /* 0x000fe80000100a00 */
[----:B------:R-:W-:Y:S04]  /*32490*/  STL.64 [R1+0x6c8], R174 ;  /* 0x0006c8ae01007387 */ /* 0x000fe80000100a00 */
[----:B------:R-:W-:Y:S04]  /*324a0*/  STL.64 [R1+0x6b0], R12 ;  /* 0x0006b00c01007387 */ /* 0x000fe80000100a00 */
[----:B------:R1:W-:Y:S04]  /*324b0*/  STL.64 [R1+0x6b8], R14 ;  /* 0x0006b80e01007387 */ /* 0x0003e80000100a00 */
[----:B------:R-:W-:Y:S04]  /*324c0*/  STL.64 [R1+0x690], R8 ;  /* 0x0006900801007387 */ /* 0x000fe80000100a00 */
[----:B------:R2:W-:Y:S01]  /*324d0*/  STL.64 [R1+0x698], R10 ;  /* 0x0006980a01007387 */ /* 0x0005e20000100a00 */
[C---:B-1----:R-:W-:Y:S03]  /*324e0*/  HMMA.1688.F32.TF32 R12, R176.reuse, R204, R24 ;  /* 0x000000ccb00c723c */ /* 0x042fe60000081018 */
[----:B------:R-:W1:Y:S03]  /*324f0*/  LDS R23, [R233+UR12+0xa200] ;  /* 0x00a2000ce9177984 */ /* 0x000e660008000800 */
[----:B--2---:R-:W-:Y:S01]  /*32500*/  HMMA.1688.F32.TF32 R8, R176, R208, R28 ;  /* 0x000000d0b008723c */ /* 0x004fe2000008101c */
[----:B------:R-:W-:Y:S04]  /*32510*/  STL.64 [R1+0x680], R16 ;  /* 0x0006801001007387 */ /* 0x000fe80000100a00 */
[----:B------:R2:W-:-:S12]  /*32520*/  STL.64 [R1+0x688], R18 ;  /* 0x0006881201007387 */ /* 0x0005d80000100a00 */
[----:B------:R-:W-:Y:S01]  /*32530*/  STL.64 [R1+0x670], R12 ;  /* 0x0006700c01007387 */ /* 0x000fe20000100a00 */
[C---:B--2---:R-:W-:Y:S03]  /*32540*/  HMMA.1688.F32.TF32 R16, R176.reuse, R212, R32 ;  /* 0x000000d4b010723c */ /* 0x044fe60000081020 */
[----:B------:R2:W-:Y:S04]  /*32550*/  STL.64 [R1+0x678], R14 ;  /* 0x0006780e01007387 */ /* 0x0005e80000100a00 */
[----:B------:R-:W-:Y:S04]  /*32560*/  STL.64 [R1+0x660], R8 ;  /* 0x0006600801007387 */ /* 0x000fe80000100a00 */
[----:B------:R3:W-:Y:S01]  /*32570*/  STL.64 [R1+0x668], R10 ;  /* 0x0006680a01007387 */ /* 0x0007e20000100a00 */
[----:B--2---:R-:W-:Y:S06]  /*32580*/  HMMA.1688.F32.TF32 R12, R176, R216, R36 ;  /* 0x000000d8b00c723c */ /* 0x004fec0000081024 */
[C---:B---3--:R-:W-:Y:S05]  /*32590*/  HMMA.1688.F32.TF32 R8, R180.reuse, R188, R236 ;  /* 0x000000bcb408723c */ /* 0x048fea00000810ec */
[----:B------:R-:W-:Y:S04]  /*325a0*/  STL.64 [R1+0x650], R16 ;  /* 0x0006501001007387 */ /* 0x000fe80000100a00 */
[----:B------:R2:W-:Y:S08]  /*325b0*/  STL.64 [R1+0x658], R18 ;  /* 0x0006581201007387 */ /* 0x0005f00000100a00 */
[----:B------:R-:W-:Y:S01]  /*325c0*/  STL.64 [R1+0x630], R12 ;  /* 0x0006300c01007387 */ /* 0x000fe20000100a00 */
[C---:B--2---:R-:W-:Y:S03]  /*325d0*/  HMMA.1688.F32.TF32 R16, R180.reuse, R192, R240 ;  /* 0x000000c0b410723c */ /* 0x044fe600000810f0 */
[----:B------:R2:W-:Y:S04]  /*325e0*/  STL.64 [R1+0x638], R14 ;  /* 0x0006380e01007387 */ /* 0x0005e80000100a00 */
[----:B------:R-:W-:Y:S04]  /*325f0*/  STL.64 [R1+0x620], R8 ;  /* 0x0006200801007387 */ /* 0x000fe80000100a00 */
[----:B------:R3:W-:Y:S01]  /*32600*/  STL.64 [R1+0x628], R10 ;  /* 0x0006280a01007387 */ /* 0x0007e20000100a00 */
[C---:B--2---:R-:W-:Y:S06]  /*32610*/  HMMA.1688.F32.TF32 R12, R180.reuse, R196, R244 ;  /* 0x000000c4b40c723c */ /* 0x044fec00000810f4 */
        /* <DEDUP_REMOVED lines=9> */
[----:B---3--:R-:W-:Y:S05]  /*326b0*/  HMMA.1688.F32.TF32 R8, R180, R212, R220 ;  /* 0x000000d4b408723c */ /* 0x008fea00000810dc */
[----:B------:R-:W-:Y:S04]  /*326c0*/  STL.64 [R1+0x5e0], R16 ;  /* 0x0005e01001007387 */ /* 0x000fe80000100a00 */
[----:B------:R-:W-:Y:S04]  /*326d0*/  STL.64 [R1+0x5e8], R18 ;  /* 0x0005e81201007387 */ /* 0x000fe80000100a00 */
[----:B------:R-:W-:Y:S04]  /*326e0*/  LDS R16, [R234+UR12+0x8200] ;  /* 0x0082000cea107984 */ /* 0x000fe80008000800 */
[----:B------:R-:W-:Y:S04]  /*326f0*/  LDS R18, [R234+UR12+0xa200] ;  /* 0x00a2000cea127984 */ /* 0x000fe80008000800 */
[----:B------:R-:W-:Y:S04]  /*32700*/  STL.64 [R1+0x5d0], R12 ;  /* 0x0005d00c01007387 */ /* 0x000fe80000100a00 */
[----:B------:R2:W-:Y:S04]  /*32710*/  STL.64 [R1+0x5d8], R14 ;  /* 0x0005d80e01007387 */ /* 0x0005e80000100a00 */
[----:B------:R-:W-:Y:S04]  /*32720*/  STL.64 [R1+0x5c0], R8 ;  /* 0x0005c00801007387 */ /* 0x000fe80000100a00 */
[----:B------:R3:W-:Y:S01]  /*32730*/  STL.64 [R1+0x5c8], R10 ;  /* 0x0005c80a01007387 */ /* 0x0007e20000100a00 */
[C---:B--2---:R-:W-:Y:S03]  /*32740*/  HMMA.1688.F32.TF32 R12, R184.reuse, R188, R40 ;  /* 0x000000bcb80c723c */ /* 0x044fe60000081028 */
[----:B------:R-:W-:Y:S04]  /*32750*/  LDS R17, [R235+UR12+0x8200] ;  /* 0x0082000ceb117984 */ /* 0x000fe80008000800 */
[----:B------:R-:W2:Y:S01]  /*32760*/  LDS R19, [R235+UR12+0xa200] ;  /* 0x00a2000ceb137984 */ /* 0x000ea20008000800 */
[C---:B---3--:R-:W-:Y:S03]  /*32770*/  HMMA.1688.F32.TF32 R8, R184.reuse, R192, R44 ;  /* 0x000000c0b808723c */ /* 0x048fe6000008102c */
[----:B------:R-:W-:Y:S04]  /*32780*/  STL.64 [R1+0x5b0], R4 ;  /* 0x0005b00401007387 */ /* 0x000fe80000100a00 */
[----:B------:R3:W-:Y:S08]  /*32790*/  STL.64 [R1+0x5b8], R6 ;  /* 0x0005b80601007387 */ /* 0x0007f00000100a00 */
[----:B------:R-:W-:Y:S01]  /*327a0*/  STL.64 [R1+0x5a0], R12 ;  /* 0x0005a00c01007387 */ /* 0x000fe20000100a00 */
[C---:B---3--:R-:W-:Y:S03]  /*327b0*/  HMMA.1688.F32.TF32 R4, R184.reuse, R196, R48 ;  /* 0x000000c4b804723c */ /* 0x048fe60000081030 */
[----:B------:R3:W-:Y:S04]  /*327c0*/  STL.64 [R1+0x5a8], R14 ;  /* 0x0005a80e01007387 */ /* 0x0007e80000100a00 */
[----:B------:R-:W-:Y:S04]  /*327d0*/  STL.64 [R1+0x590], R8 ;  /* 0x0005900801007387 */ /* 0x000fe80000100a00 */
[----:B------:R4:W-:Y:S01]  /*327e0*/  STL.64 [R1+0x598], R10 ;  /* 0x0005980a01007387 */ /* 0x0009e20000100a00 */
[C---:B---3--:R-:W-:Y:S06]  /*327f0*/  HMMA.1688.F32.TF32 R12, R184.reuse, R200, R52 ;  /* 0x000000c8b80c723c */ /* 0x048fec0000081034 */
[C---:B----4-:R-:W-:Y:S05]  /*32800*/  HMMA.1688.F32.TF32 R8, R184.reuse, R204, R56 ;  /* 0x000000ccb808723c */ /* 0x050fea0000081038 */
[----:B------:R-:W-:Y:S04]  /*32810*/  STL.64 [R1+0x580], R4 ;  /* 0x0005800401007387 */ /* 0x000fe80000100a00 */
[----:B------:R3:W-:Y:S08]  /*32820*/  STL.64 [R1+0x588], R6 ;  /* 0x0005880601007387 */ /* 0x0007f00000100a00 */
[----:B------:R-:W-:Y:S01]  /*32830*/  STL.64 [R1+0x570], R12 ;  /* 0x0005700c01007387 */ /* 0x000fe20000100a00 */
[C---:B---3--:R-:W-:Y:S03]  /*32840*/  HMMA.1688.F32.TF32 R4, R184.reuse, R208, R60 ;  /* 0x000000d0b804723c */ /* 0x048fe6000008103c */
[----:B------:R3:W-:Y:S04]  /*32850*/  STL.64 [R1+0x578], R14 ;  /* 0x0005780e01007387 */ /* 0x0007e80000100a00 */
[----:B------:R-:W-:Y:S04]  /*32860*/  STL.64 [R1+0x560], R8 ;  /* 0x0005600801007387 */ /* 0x000fe80000100a00 */
[----:B------:R4:W-:Y:S01]  /*32870*/  STL.64 [R1+0x568], R10 ;  /* 0x0005680a01007387 */ /* 0x0009e20000100a00 */
[C---:B---3--:R-:W-:Y:S03]  /*32880*/  HMMA.1688.F32.TF32 R12, R184.reuse, R212, R64 ;  /* 0x000000d4b80c723c */ /* 0x048fe60000081040 */
[----:B------:R-:W-:Y:S04]  /*32890*/  LDS R60, [R0+UR12+0x8380] ;  /* 0x0083800c003c7984 */ /* 0x000fe80008000800 */
[----:B------:R-:W-:Y:S01]  /*328a0*/  LDS R62, [R0+UR12+0xa380] ;  /* 0x00a3800c003e7984 */ /* 0x000fe20008000800 */
[----:B----4-:R-:W-:Y:S03]  /*328b0*/  HMMA.1688.F32.TF32 R8, R184, R216, R68 ;  /* 0x000000d8b808723c */ /* 0x010fe60000081044 */
[----:B------:R3:W-:Y:S04]  /*328c0*/  STL.64 [R1+0x4e0], R4 ;  /* 0x0004e00401007387 */ /* 0x0007e80000100a00 */
[----:B------:R4:W-:Y:S04]  /*328d0*/  STL.64 [R1+0x4e8], R6 ;  /* 0x0004e80601007387 */ /* 0x0009e80000100a00 */
[----:B------:R-:W-:Y:S04]  /*328e0*/  LDS R61, [R233+UR12+0x8380] ;  /* 0x0083800ce93d7984 */ /* 0x000fe80008000800 */
[----:B---3--:R-:W3:Y:S04]  /*328f0*/  LDL.LU R4, [R1+0xee0] ;  /* 0x000ee00001047983 */ /* 0x008ee80000300800 */
[----:B------:R-:W-:Y:S04]  /*32900*/  STL.64 [R1+0x4c0], R12 ;  /* 0x0004c00c01007387 */ /* 0x000fe80000100a00 */
[----:B------:R-:W-:Y:S04]  /*32910*/  STL.64 [R1+0x4c8], R14 ;  /* 0x0004c80e01007387 */ /* 0x000fe80000100a00 */
[----:B------:R-:W-:Y:S04]  /*32920*/  STL.64 [R1+0x490], R8 ;  /* 0x0004900801007387 */ /* 0x000fe80000100a00 */
[----:B------:R-:W-:Y:S04]  /*32930*/  STL.64 [R1+0x498], R10 ;  /* 0x0004980a01007387 */ /* 0x000fe80000100a00 */
[----:B------:R-:W3:Y:S04]  /*32940*/  LDL.LU R5, [R1+0xee4] ;  /* 0x000ee40001057983 */ /* 0x000ee80000300800 */
[----:B----4-:R-:W3:Y:S04]  /*32950*/  LDL.LU R6, [R1+0xee8] ;  /* 0x000ee80001067983 */ /* 0x010ee80000300800 */
        /* <DEDUP_REMOVED lines=62> */
[----:B------:R-:W-:Y:S04]  /*32d40*/  LDS R14, [R0+UR12+0xa280] ;  /* 0x00a2800c000e7984 */ /* 0x000fe80008000800 */
[----:B------:R-:W-:Y:S04]  /*32d50*/  LDS R13, [R233+UR12+0x8280] ;  /* 0x0082800ce90d7984 */ /* 0x000fe80008000800 */
[----:B------:R-:W2:Y:S04]  /*32d60*/  LDS R15, [R233+UR12+0xa280] ;  /* 0x00a2800ce90f7984 */ /* 0x000ea80008000800 */
[----:B------:R-:W-:Y:S04]  /*32d70*/  LDS R8, [R234+UR12+0x8280] ;  /* 0x0082800cea087984 */ /* 0x000fe80008000800 */
[----:B------:R-:W-:Y:S04]  /*32d80*/  LDS R10, [R234+UR12+0xa280] ;  /* 0x00a2800cea0a7984 */ /* 0x000fe80008000800 */
[----:B------:R-:W-:Y:S04]  /*32d90*/  LDS R9, [R235+UR12+0x8280] ;  /* 0x0082800ceb097984 */ /* 0x000fe80008000800 */
[----:B------:R-:W2:Y:S04]  /*32da0*/  LDS R11, [R235+UR12+0xa280] ;  /* 0x00a2800ceb0b7984 */ /* 0x000ea80008000800 */
[----:B------:R-:W-:Y:S01]  /*32db0*/  LDS R63, [R233+UR12+0xa380] ;  /* 0x00a3800ce93f7984 */ /* 0x000fe20008000800 */
[C---:B-1----:R-:W-:Y:S06]  /*32dc0*/  HMMA.1688.F32.TF32 R44, R20.reuse, R188, R40 ;  /* 0x000000bc142c723c */ /* 0x042fec0000081028 */
[C---:B---3--:R-:W-:Y:S06]  /*32dd0*/  HMMA.1688.F32.TF32 R40, R20.reuse, R192, R180 ;  /* 0x000000c01428723c */ /* 0x048fec00000810b4 */
[C---:B----4-:R-:W-:Y:S11]  /*32de0*/  HMMA.1688.F32.TF32 R48, R20.reuse, R196, R176 ;  /* 0x000000c41430723c */ /* 0x050ff600000810b0 */
[----:B------:R-:W-:Y:S04]  /*32df0*/  STL.64 [R1+0x550], R44 ;  /* 0x0005502c01007387 */ /* 0x000fe80000100a00 */
[----:B------:R2:W-:Y:S04]  /*32e00*/  STL.64 [R1+0x558], R46 ;  /* 0x0005582e01007387 */ /* 0x0005e80000100a00 */
[----:B------:R-:W-:Y:S04]  /*32e10*/  STL.64 [R1+0x540], R40 ;  /* 0x0005402801007387 */ /* 0x000fe80000100a00 */
[----:B------:R1:W-:Y:S01]  /*32e20*/  STL.64 [R1+0x548], R42 ;  /* 0x0005482a01007387 */ /* 0x0003e20000100a00 */
[C---:B--2---:R-:W-:Y:S06]  /*32e30*/  HMMA.1688.F32.TF32 R44, R20.reuse, R200, R36 ;  /* 0x000000c8142c723c */ /* 0x044fec0000081024 */
[C---:B------:R-:W-:Y:S06]  /*32e40*/  HMMA.1688.F32.TF32 R36, R20.reuse, R208, R28 ;  /* 0x000000d01424723c */ /* 0x040fec000008101c */
[C---:B-1----:R-:W-:Y:S06]  /*32e50*/  HMMA.1688.F32.TF32 R40, R20.reuse, R204, R32 ;  /* 0x000000cc1428723c */ /* 0x042fec0000081020 */
[C---:B------:R-:W-:Y:S06]  /*32e60*/  HMMA.1688.F32.TF32 R32, R20.reuse, R212, R24 ;  /* 0x000000d41420723c */ /* 0x040fec0000081018 */
[----:B------:R-:W-:Y:S06]  /*32e70*/  HMMA.1688.F32.TF32 R28, R20, R216, R172 ;  /* 0x000000d8141c723c */ /* 0x000fec00000810ac */
[C---:B------:R-:W-:Y:S06]  /*32e80*/  HMMA.1688.F32.TF32 R24, R16.reuse, R188, R72 ;  /* 0x000000bc1018723c */ /* 0x040fec0000081048 */
[C---:B------:R-:W-:Y:S01]  /*32e90*/  HMMA.1688.F32.TF32 R20, R16.reuse, R192, R76 ;  /* 0x000000c01014723c */ /* 0x040fe2000008104c */
        /* <DEDUP_REMOVED lines=31> */
[----:B------:R-:W-:Y:S01]  /*33090*/  LDS R95, [R235+UR12+0xa380] ;  /* 0x00a3800ceb5f7984 */ /* 0x000fe20008000800 */
[C---:B------:R-:W-:Y:S03]  /*330a0*/  HMMA.1688.F32.TF32 R16, R12.reuse, R188, R236 ;  /* 0x000000bc0c10723c */ /* 0x040fe600000810ec */
        /* <DEDUP_REMOVED lines=19> */
[C---:B-1----:R-:W-:Y:S06]  /*331e0*/  HMMA.1688.F32.TF32 R16, R12.reuse, R212, R220 ;  /* 0x000000d40c10723c */ /* 0x042fec00000810dc */
[----:B------:R-:W-:Y:S06]  /*331f0*/  HMMA.1688.F32.TF32 R12, R12, R216, R4 ;  /* 0x000000d80c0c723c */ /* 0x000fec0000081004 */
[C---:B------:R-:W-:Y:S01]  /*33200*/  HMMA.1688.F32.TF32 R4, R8.reuse, R188, R104 ;  /* 0x000000bc0804723c */ /* 0x040fe20000081068 */
[----:B------:R-:W-:Y:S04]  /*33210*/  STL.64 [R1+0x230], R24 ;  /* 0x0002301801007387 */ /* 0x000fe80000100a00 */
[----:B------:R-:W-:Y:S04]  /*33220*/  STL.64 [R1+0x238], R26 ;  /* 0x0002381a01007387 */ /* 0x000fe80000100a00 */
[----:B------:R-:W-:Y:S04]  /*33230*/  STL.64 [R1+0x220], R20 ;  /* 0x0002201401007387 */ /* 0x000fe80000100a00 */
[----:B------:R-:W-:Y:S04]  /*33240*/  STL.64 [R1+0x228], R22 ;  /* 0x0002281601007387 */ /* 0x000fe80000100a00 */
[----:B------:R-:W-:Y:S04]  /*33250*/  STL.64 [R1+0x210], R16 ;  /* 0x0002101001007387 */ /* 0x000fe80000100a00 */
[----:B------:R-:W-:Y:S04]  /*33260*/  STL.64 [R1+0x218], R18 ;  /* 0x0002181201007387 */ /* 0x000fe80000100a00 */
[----:B------:R-:W2:Y:S04]  /*33270*/  LDL.LU R220, [R1+0xf70] ;  /* 0x000f700001dc7983 */ /* 0x000ea80000300800 */
[----:B------:R-:W-:Y:S04]  /*33280*/  STL.64 [R1+0x200], R12 ;  /* 0x0002000c01007387 */ /* 0x000fe80000100a00 */
[----:B------:R-:W-:Y:S04]  /*33290*/  STL.64 [R1+0x208], R14 ;  /* 0x0002080e01007387 */ /* 0x000fe80000100a00 */
[----:B------:R1:W-:Y:S04]  /*332a0*/  STL.64 [R1+0x1f0], R4 ;  /* 0x0001f00401007387 */ /* 0x0003e80000100a00 */
[----:B------:R3:W-:Y:S04]  /*332b0*/  STL.64 [R1+0x1f8], R6 ;  /* 0x0001f80601007387 */ /* 0x0007e80000100a00 */
[----:B------:R-:W2:Y:S04]  /*332c0*/  LDL.LU R221, [R1+0xf74] ;  /* 0x000f740001dd7983 */ /* 0x000ea80000300800 */
[----:B------:R-:W2:Y:S04]  /*332d0*/  LDL.LU R222, [R1+0xf78] ;  /* 0x000f780001de7983 */ /* 0x000ea80000300800 */
[----:B------:R-:W2:Y:S04]  /*332e0*/  LDL.LU R223, [R1+0xf7c] ;  /* 0x000f7c0001df7983 */ /* 0x000ea80000300800 */
        /* <DEDUP_REMOVED lines=24> */
[----:B-1----:R-:W4:Y:S04]  /*33470*/  LDL.LU R4, [R1+0xf60] ;  /* 0x000f600001047983 */ /* 0x002f280000300800 */
[----:B------:R-:W4:Y:S04]  /*33480*/  LDL.LU R5, [R1+0xf64] ;  /* 0x000f640001057983 */ /* 0x000f280000300800 */
[----:B---3--:R-:W3:Y:S04]  /*33490*/  LDL.LU R6, [R1+0xf68] ;  /* 0x000f680001067983 */ /* 0x008ee80000300800 */
[----:B------:R-:W3:Y:S01]  /*334a0*/  LDL.LU R7, [R1+0xf6c] ;  /* 0x000f6c0001077983 */ /* 0x000ee20000300800 */
[C---:B------:R-:W-:Y:S06]  /*334b0*/  HMMA.1688.F32.TF32 R20, R8.reuse, R192, R108 ;  /* 0x000000c00814723c */ /* 0x040fec000008106c */
[C---:B------:R-:W-:Y:S06]  /*334c0*/  HMMA.1688.F32.TF32 R12, R8.reuse, R196, R112 ;  /* 0x000000c4080c723c */ /* 0x040fec0000081070 */
[C---:B------:R-:W-:Y:S11]  /*334d0*/  HMMA.1688.F32.TF32 R16, R8.reuse, R200, R116 ;  /* 0x000000c80810723c */ /* 0x040ff60000081074 */
[----:B------:R-:W-:Y:S04]  /*334e0*/  STL.64 [R1+0x1d0], R20 ;  /* 0x0001d01401007387 */ /* 0x000fe80000100a00 */
[----:B------:R1:W-:Y:S04]  /*334f0*/  STL.64 [R1+0x1d8], R22 ;  /* 0x0001d81601007387 */ /* 0x0003e80000100a00 */
[----:B------:R-:W-:Y:S04]  /*33500*/  STL.64 [R1+0x1b0], R12 ;  /* 0x0001b00c01007387 */ /* 0x000fe80000100a00 */
[----:B------:R1:W-:Y:S02]  /*33510*/  STL.64 [R1+0x1b8], R14 ;  /* 0x0001b80e01007387 */ /* 0x0003e40000100a00 */
[C---:B-1----:R-:W-:Y:S06]  /*33520*/  HMMA.1688.F32.TF32 R20, R8.reuse, R204, R120 ;  /* 0x000000cc0814723c */ /* 0x042fec0000081078 */
[C---:B------:R-:W-:Y:S01]  /*33530*/  HMMA.1688.F32.TF32 R12, R8.reuse, R208, R124 ;  /* 0x000000d0080c723c */ /* 0x040fe2000008107c */
[----:B------:R-:W-:Y:S04]  /*33540*/  STL.64 [R1+0x1a0], R16 ;  /* 0x0001a01001007387 */ /* 0x000fe80000100a00 */
[----:B------:R1:W-:Y:S04]  /*33550*/  STL.64 [R1+0x1a8], R18 ;  /* 0x0001a81201007387 */ /* 0x0003e80000100a00 */
[----:B------:R-:W-:Y:S04]  /*33560*/  LDS R124, [R0+UR12+0x8400] ;  /* 0x0084000c007c7984 */ /* 0x000fe80008000800 */
[----:B------:R-:W-:Y:S04]  /*33570*/  LDS R126, [R0+UR12+0xa400] ;  /* 0x00a4000c007e7984 */ /* 0x000fe80008000800 */
[----:B------:R-:W-:Y:S04]  /*33580*/  STL.64 [R1+0x100], R20 ;  /* 0x0001001401007387 */ /* 0x000fe80000100a00 */
[----:B------:R-:W-:Y:S04]  /*33590*/  STL.64 [R1+0x108], R22 ;  /* 0x0001081601007387 */ /* 0x000fe80000100a00 */
[----:B------:R-:W-:Y:S04]  /*335a0*/  STL.64 [R1+0xe0], R12 ;  /* 0x0000e00c01007387 */ /* 0x000fe80000100a00 */
[----:B------:R-:W-:Y:S04]  /*335b0*/  STL.64 [R1+0xe8], R14 ;  /* 0x0000e80e01007387 */ /* 0x000fe80000100a00 */
[----:B------:R-:W-:Y:S04]  /*335c0*/  LDS R12, [R0+UR12+0x8300] ;  /* 0x0083000c000c7984 */ /* 0x000fe80008000800 */
[----:B------:R-:W-:Y:S04]  /*335d0*/  LDS R14, [R0+UR12+0xa300] ;  /* 0x00a3000c000e7984 */ /* 0x000fe80008000800 */
[----:B------:R-:W-:Y:S04]  /*335e0*/  LDS R13, [R233+UR12+0x8300] ;  /* 0x0083000ce90d7984 */ /* 0x000fe80008000800 */
[----:B------:R-:W2:Y:S01]  /*335f0*/  LDS R15, [R233+UR12+0xa300] ;  /* 0x00a3000ce90f7984 */ /* 0x000ea20008000800 */
[C---:B-1----:R-:W-:Y:S06]  /*33600*/  HMMA.1688.F32.TF32 R16, R8.reuse, R212, R128 ;  /* 0x000000d40810723c */ /* 0x042fec0000081080 */
[----:B------:R-:W-:-:S15]  /*33610*/  HMMA.1688.F32.TF32 R8, R8, R216, R132 ;  /* 0x000000d80808723c */ /* 0x000fde0000081084 */
[----:B------:R-:W-:-:S02]  /*33620*/  NOP ;  /* 0x0000000000007918 */ /* 0x000fc40000000000 */
[----:B------:R-:W-:Y:S04]  /*33630*/  STL.64 [R1+0xc0], R16 ;  /* 0x0000c01001007387 */ /* 0x000fe80000100a00 */
[----:B------:R2:W-:Y:S04]  /*33640*/  STL.64 [R1+0xc8], R18 ;  /* 0x0000c81201007387 */ /* 0x0005e80000100a00 */
[----:B------:R-:W-:Y:S04]  /*33650*/  STL.64 [R1+0x60], R8 ;  /* 0x0000600801007387 */ /* 0x000fe80000100a00 */
[----:B------:R-:W-:Y:S04]  /*33660*/  STL.64 [R1+0x68], R10 ;  /* 0x0000680a01007387 */ /* 0x000fe80000100a00 */
[----:B------:R-:W-:Y:S04]  /*33670*/  LDS R8, [R234+UR12+0x8300] ;  /* 0x0083000cea087984 */ /* 0x000fe80008000800 */
[----:B------:R-:W-:Y:S04]  /*33680*/  LDS R10, [R234+UR12+0xa300] ;  /* 0x00a3000cea0a7984 */ /* 0x000fe80008000800 */
[----:B------:R-:W-:Y:S04]  /*33690*/  LDS R9, [R235+UR12+0x8300] ;  /* 0x0083000ceb097984 */ /* 0x000fe80008000800 */
[----:B------:R-:W1:Y:S01]  /*336a0*/  LDS R11, [R235+UR12+0xa300] ;  /* 0x00a3000ceb0b7984 */ /* 0x000e620008000800 */
[C---:B--2---:R-:W-:Y:S06]  /*336b0*/  HMMA.1688.F32.TF32 R16, R12.reuse, R192, R240 ;  /* 0x000000c00c10723c */ /* 0x044fec00000810f0 */
[C---:B----4-:R-:W-:Y:S06]  /*336c0*/  HMMA.1688.F32.TF32 R20, R12.reuse, R188, R236 ;  /* 0x000000bc0c14723c */ /* 0x050fec00000810ec */
[----:B------:R-:W-:-:S15]  /*336d0*/  HMMA.1688.F32.TF32 R24, R12, R196, R244 ;  /* 0x000000c40c18723c */ /* 0x000fde00000810f4 */
[----:B------:R-:W-:-:S02]  /*336e0*/  NOP ;  /* 0x0000000000007918 */ /* 0x000fc40000000000 */
[----:B------:R-:W-:Y:S04]  /*336f0*/  STL.64 [R1+0x190], R20 ;  /* 0x0001901401007387 */ /* 0x000fe80000100a00 */
[----:B------:R2:W-:Y:S04]  /*33700*/  STL.64 [R1+0x198], R22 ;  /* 0x0001981601007387 */ /* 0x0005e80000100a00 */
[----:B------:R-:W-:Y:S04]  /*33710*/  STL.64 [R1+0x180], R16 ;  /* 0x0001801001007387 */ /* 0x000fe80000100a00 */
[----:B------:R4:W-:Y:S01]  /*33720*/  STL.64 [R1+0x188], R18 ;  /* 0x0001881201007387 */ /* 0x0009e20000100a00 */
[C---:B--2---:R-:W-:Y:S06]  /*33730*/  HMMA.1688.F32.TF32 R20, R12.reuse, R200, R248 ;  /* 0x000000c80c14723c */ /* 0x044fec00000810f8 */
[----:B----4-:R-:W-:Y:S01]  /*33740*/  HMMA.1688.F32.TF32 R16, R12, R204, R228 ;  /* 0x000000cc0c10723c */ /* 0x010fe200000810e4 */
[----:B------:R-:W-:Y:S04]  /*33750*/  STL.64 [R1+0x170], R24 ;  /* 0x0001701801007387 */ /* 0x000fe80000100a00 */
[----:B------:R2:W-:-:S12]  /*33760*/  STL.64 [R1+0x178], R26 ;  /* 0x0001781a01007387 */ /* 0x0005d80000100a00 */
[----:B------:R-:W-:Y:S01]  /*33770*/  STL.64 [R1+0x160], R20 ;  /* 0x0001601401007387 */ /* 0x000fe20000100a00 */
[C---:B--2---:R-:W-:Y:S03]  /*33780*/  HMMA.1688.F32.TF32 R24, R12.reuse, R208, R224 ;  /* 0x000000d00c18723c */ /* 0x044fe600000810e0 */
[----:B------:R2:W-:Y:S04]  /*33790*/  STL.64 [R1+0x168], R22 ;  /* 0x0001681601007387 */ /* 0x0005e80000100a00 */
[----:B------:R-:W-:Y:S04]  /*337a0*/  STL.64 [R1+0x150], R16 ;  /* 0x0001501001007387 */ /* 0x000fe80000100a00 */
[----:B------:R3:W-:Y:S01]  /*337b0*/  STL.64 [R1+0x158], R18 ;  /* 0x0001581201007387 */ /* 0x0007e20000100a00 */
[C---:B--2---:R-:W-:Y:S06]  /*337c0*/  HMMA.1688.F32.TF32 R20, R12.reuse, R212, R220 ;  /* 0x000000d40c14723c */ /* 0x044fec00000810dc */
[----:B---3--:R-:W-:Y:S06]  /*337d0*/  HMMA.1688.F32.TF32 R16, R12, R216, R4 ;  /* 0x000000d80c10723c */ /* 0x008fec0000081004 */
[C---:B-1----:R-:W-:Y:S06]  /*337e0*/  HMMA.1688.F32.TF32 R12, R8.reuse, R188, R136 ;  /* 0x000000bc080c723c */ /* 0x042fec0000081088 */
        /* <DEDUP_REMOVED lines=22> */
[----:B------:R-:W4:Y:S01]  /*33950*/  LDL.LU R223, [R1+0x103c] ;  /* 0x00103c0001df7983 */ /* 0x000f220000300800 */
[----:B-1----:R-:W-:Y:S03]  /*33960*/  HMMA.1688.F32.TF32 R4, R8, R196, R144 ;  /* 0x000000c40804723c */ /* 0x002fe60000081090 */
[----:B------:R-:W4:-:S15]  /*33970*/  LDL.LU R228, [R1+0x1020] ;  /* 0x0010200001e47983 */ /* 0x000f1e0000300800 */
[----:B------:R-:W-:-:S05]  /*33980*/  NOP ;  /* 0x0000000000007918 */ /* 0x000fca0000000000 */
[----:B------:R1:W-:Y:S04]  /*33990*/  STL.64 [R1+0xb0], R4 ;  /* 0x0000b00401007387 */ /* 0x0003e80000100a00 */
        /* <DEDUP_REMOVED lines=8> */
[C---:B------:R-:W-:Y:S03]  /*33a20*/  HMMA.1688.F32.TF32 R16, R8.reuse, R200, R148 ;  /* 0x000000c80810723c */ /* 0x040fe60000081094 */
[----:B-1----:R-:W4:Y:S03]  /*33a30*/  LDL.LU R4, [R1+0x1000] ;  /* 0x0010000001047983 */ /* 0x002f260000300800 */
[C---:B------:R-:W-:Y:S01]  /*33a40*/  HMMA.1688.F32.TF32 R156, R8.reuse, R208, R156 ;  /* 0x000000d0089c723c */ /* 0x040fe2000008109c */
[----:B------:R-:W4:Y:S04]  /*33a50*/  LDL.LU R5, [R1+0x1004] ;  /* 0x0010040001057983 */ /* 0x000f280000300800 */
[----:B------:R-:W4:Y:S01]  /*33a60*/  LDL.LU R6, [R1+0x1008] ;  /* 0x0010080001067983 */ /* 0x000f220000300800 */
[C---:B------:R-:W-:Y:S03]  /*33a70*/  HMMA.1688.F32.TF32 R12, R8.reuse, R204, R152 ;  /* 0x000000cc080c723c */ /* 0x040fe60000081098 */
[----:B------:R-:W4:Y:S03]  /*33a80*/  LDL.LU R7, [R1+0x100c] ;  /* 0x00100c0001077983 */ /* 0x000f260000300800 */
        /* <DEDUP_REMOVED lines=11> */
[----:B------:R-:W-:Y:S01]  /*33b40*/  STL.64 [R1+0x2cc0], R164 ;  /* 0x002cc0a401007387 */ /* 0x000fe20000100a00 */
[C---:B--2---:R-:W-:Y:S06]  /*33b50*/  HMMA.1688.F32.TF32 R32, R60.reuse, R188, R244 ;  /* 0x000000bc3c20723c */ /* 0x044fec00000810f4 */
[----:B---3--:R-:W-:-:S15]  /*33b60*/  HMMA.1688.F32.TF32 R36, R60, R192, R248 ;  /* 0x000000c03c24723c */ /* 0x008fde00000810f8 */
[----:B------:R-:W-:-:S02]  /*33b70*/  NOP ;  /* 0x0000000000007918 */ /* 0x000fc40000000000 */
[----:B------:R-:W-:Y:S04]  /*33b80*/  STL.64 [R1+0x2cd8], R34 ;  /* 0x002cd82201007387 */ /* 0x000fe80000100a00 */
[----:B------:R-:W-:Y:S01]  /*33b90*/  STL.64 [R1+0x2cd0], R32 ;  /* 0x002cd02001007387 */ /* 0x000fe20000100a00 */
[C---:B----4-:R-:W-:Y:S03]  /*33ba0*/  HMMA.1688.F32.TF32 R40, R60.reuse, R196, R220 ;  /* 0x000000c43c28723c */ /* 0x050fe600000810dc */
[----:B------:R-:W-:Y:S04]  /*33bb0*/  STL.64 [R1+0x2ce8], R38 ;  /* 0x002ce82601007387 */ /* 0x000fe80000100a00 */
[----:B------:R-:W-:Y:S04]  /*33bc0*/  STL.64 [R1+0x2ce0], R36 ;  /* 0x002ce02401007387 */ /* 0x000fe80000100a00 */
[----:B------:R-:W2:Y:S04]  /*33bd0*/  LDL.LU R220, [R1+0xff0] ;  /* 0x000ff00001dc7983 */ /* 0x000ea80000300800 */
[----:B------:R-:W2:Y:S04]  /*33be0*/  LDL.LU R221, [R1+0xff4] ;  /* 0x000ff40001dd7983 */ /* 0x000ea80000300800 */
[----:B------:R-:W2:Y:S04]  /*33bf0*/  LDL.LU R222, [R1+0xff8] ;  /* 0x000ff80001de7983 */ /* 0x000ea80000300800 */
[----:B------:R-:W2:Y:S01]  /*33c00*/  LDL.LU R223, [R1+0xffc] ;  /* 0x000ffc0001df7983 */ /* 0x000ea20000300800 */
[C---:B------:R-:W-:Y:S06]  /*33c10*/  HMMA.1688.F32.TF32 R44, R60.reuse, R200, R228 ;  /* 0x000000c83c2c723c */ /* 0x040fec00000810e4 */
[----:B------:R-:W-:Y:S01]  /*33c20*/  HMMA.1688.F32.TF32 R48, R60, R204, R224 ;  /* 0x000000cc3c30723c */ /* 0x000fe200000810e0 */
[----:B------:R-:W-:Y:S04]  /*33c30*/  STL.64 [R1+0x2cf8], R42 ;  /* 0x002cf82a01007387 */ /* 0x000fe80000100a00 */
[----:B------:R-:W-:-:S12]  /*33c40*/  STL.64 [R1+0x2cf0], R40 ;  /* 0x002cf02801007387 */ /* 0x000fd80000100a00 */
[----:B------:R-:W-:Y:S04]  /*33c50*/  STL.64 [R1+0x2d08], R46 ;  /* 0x002d082e01007387 */ /* 0x000fe80000100a00 */
[----:B------:R-:W-:Y:S01]  /*33c60*/  STL.64 [R1+0x2d00], R44 ;  /* 0x002d002c01007387 */ /* 0x000fe20000100a00 */
[----:B------:R-:W-:Y:S03]  /*33c70*/  HMMA.1688.F32.TF32 R52, R60, R208, R4 ;  /* 0x000000d03c34723c */ /* 0x000fe60000081004 */
[----:B------:R-:W-:Y:S04]  /*33c80*/  STL.64 [R1+0x2d18], R50 ;  /* 0x002d183201007387 */ /* 0x000fe80000100a00 */
[----:B------:R-:W-:Y:S04]  /*33c90*/  STL.64 [R1+0x2d10], R48 ;  /* 0x002d103001007387 */ /* 0x000fe80000100a00 */
        /* <DEDUP_REMOVED lines=8> */
[----:B------:R-:W4:Y:S04]  /*33d20*/  LDL.LU R240, [R1] ;  /* 0x0000000001f07983 */ /* 0x000f280000300800 */
        /* <DEDUP_REMOVED lines=11> */
[----:B------:R-:W-:Y:S04]  /*33de0*/  STL.64 [R1+0x2d28], R54 ;  /* 0x002d283601007387 */ /* 0x000fe80000100a00 */
[----:B------:R-:W-:Y:S04]  /*33df0*/  STL.64 [R1+0x2d20], R52 ;  /* 0x002d203401007387 */ /* 0x000fe80000100a00 */
        /* <DEDUP_REMOVED lines=11> */
[----:B--2---:R-:W-:Y:S07]  /*33eb0*/  HMMA.1688.F32.TF32 R56, R60, R212, R220 ;  /* 0x000000d43c38723c */ /* 0x004fee00000810dc */
[----:B------:R-:W-:-:S02]  /*33ec0*/  IMAD.MOV.U32 R220, RZ, RZ, R171 ;  /* 0x000000ffffdc7224 */ /* 0x000fc400078e00ab */
[----:B------:R-:W2:Y:S04]  /*33ed0*/  LDL.LU R171, [R1+0x2fe8] ;  /* 0x002fe80001ab7983 */ /* 0x000ea80000300800 */
[----:B------:R-:W2:Y:S04]  /*33ee0*/  LDL.LU R221, [R1+0x1c4] ;  /* 0x0001c40001dd7983 */ /* 0x000ea80000300800 */
[----:B------:R-:W2:Y:S04]  /*33ef0*/  LDL.LU R222, [R1+0x1c8] ;  /* 0x0001c80001de7983 */ /* 0x000ea80000300800 */
[----:B------:R-:W2:Y:S04]  /*33f00*/  LDL.LU R223, [R1+0x1cc] ;  /* 0x0001cc0001df7983 */ /* 0x000ea80000300800 */
[----:B------:R-:W-:Y:S04]  /*33f10*/  STL.64 [R1+0x2d38], R58 ;  /* 0x002d383a01007387 */ /* 0x000fe80000100a00 */
[----:B------:R-:W-:Y:S01]  /*33f20*/  STL.64 [R1+0x2d30], R56 ;  /* 0x002d303801007387 */ /* 0x000fe20000100a00 */
[----:B---3--:R-:W-:Y:S06]  /*33f30*/  HMMA.1688.F32.TF32 R60, R60, R216, R236 ;  /* 0x000000d83c3c723c */ /* 0x008fec00000810ec */
[C---:B----4-:R-:W-:Y:S01]  /*33f40*/  HMMA.1688.F32.TF32 R76, R92.reuse, R200, R248 ;  /* 0x000000c85c4c723c */ /* 0x050fe200000810f8 */
[C---:B-1----:R-:W-:Y:S01]  /*33f50*/  LOP3.LUT R163, R0.reuse, 0x20, RZ, 0x3c, !PT ;  /* 0x0000002000a37812 */ /* 0x042fe200078e3cff */
[----:B------:R-:W-:Y:S04]  /*33f60*/  LDS R248, [R0+UR12+0x8480] ;  /* 0x0084800c00f87984 */ /* 0x000fe80008000800 */
[----:B------:R-:W-:Y:S01]  /*33f70*/  LDS R125, [R163+UR12+0x8400] ;  /* 0x0084000ca37d7984 */ /* 0x000fe20008000800 */
[C---:B------:R-:W-:Y:S06]  /*33f80*/  HMMA.1688.F32.TF32 R68, R92.reuse, R192, R240 ;  /* 0x000000c05c44723c */ /* 0x040fec00000810f0 */
[----:B------:R-:W-:Y:S04]  /*33f90*/  HMMA.1688.F32.TF32 R72, R92, R196, R244 ;  /* 0x000000c45c48723c */ /* 0x000fe800000810f4 */
[----:B------:R-:W-:Y:S04]  /*33fa0*/  STL.64 [R1+0x2d48], R62 ;  /* 0x002d483e01007387 */ /* 0x000fe80000100a00 */
[----:B------:R-:W-:Y:S04]  /*33fb0*/  STL.64 [R1+0x2d40], R60 ;  /* 0x002d403c01007387 */ /* 0x000fe80000100a00 */
[----:B------:R-:W1:Y:S01]  /*33fc0*/  LDS R127, [R163+UR12+0xa400] ;  /* 0x00a4000ca37f7984 */ /* 0x000e620008000800 */
[----:B------:R-:W-:-:S02]  /*33fd0*/  LOP3.LUT R159, R0, 0x40, RZ, 0x3c, !PT ;  /* 0x00000040009f7812 */ /* 0x000fc400078e3cff */
[----:B------:R-:W-:Y:S01]  /*33fe0*/  LOP3.LUT R162, R0, 0x60, RZ, 0x3c, !PT ;  /* 0x0000006000a27812 */ /* 0x000fe200078e3cff */
[----:B------:R-:W-:Y:S01]  /*33ff0*/  LDS R250, [R0+UR12+0xa480] ;  /* 0x00a4800c00fa7984 */ /* 0x000fe20008000800 */
[C---:B------:R-:W-:Y:S03]  /*34000*/  HMMA.1688.F32.TF32 R80, R92.reuse, R204, R4 ;  /* 0x000000cc5c50723c */ /* 0x040fe60000081004 */
[----:B------:R-:W-:Y:S04]  /*34010*/  LDS R172, [R159+UR12+0x8400] ;  /* 0x0084000c9fac7984 */ /* 0x000fe80008000800 */
[----:B------:R-:W-:Y:S04]  /*34020*/  LDS R174, [R159+UR12+0xa400] ;  /* 0x00a4000c9fae7984 */ /* 0x000fe80008000800 */
[----:B------:R-:W-:Y:S04]  /*34030*/  LDS R173, [R162+UR12+0x8400] ;  /* 0x0084000ca2ad7984 */ /* 0x000fe80008000800 */
[----:B------:R-:W3:Y:S04]  /*34040*/  LDS R175, [R162+UR12+0xa400] ;  /* 0x00a4000ca2af7984 */ /* 0x000ee80008000800 */
[----:B------:R-:W-:Y:S04]  /*34050*/  LDS R249, [R163+UR12+0x8480] ;  /* 0x0084800ca3f97984 */ /* 0x000fe80008000800 */
[----:B------:R-:W4:Y:S01]  /*34060*/  LDS R251, [R163+UR12+0xa480] ;  /* 0x00a4800ca3fb7984 */ /* 0x000f220008000800 */
[C---:B------:R-:W-:Y:S03]  /*34070*/  HMMA.1688.F32.TF32 R84, R92.reuse, R208, R228 ;  /* 0x000000d05c54723c */ /* 0x040fe600000810e4 */
[----:B------:R-:W-:Y:S04]  /*34080*/  LDS R8, [R159+UR12+0x8480] ;  /* 0x0084800c9f087984 */ /* 0x000fe80008000800 */
[----:B------:R-:W-:Y:S01]  /*34090*/  LDS R10, [R159+UR12+0xa480] ;  /* 0x00a4800c9f0a7984 */ /* 0x000fe20008000800 */
[C---:B------:R-:W-:Y:S03]  /*340a0*/  HMMA.1688.F32.TF32 R88, R92.reuse, R212, R224 ;  /* 0x000000d45c58723c */ /* 0x040fe600000810e0 */
[----:B------:R-:W-:Y:S04]  /*340b0*/  LDS R9, [R162+UR12+0x8480] ;  /* 0x0084800ca2097984 */ /* 0x000fe80008000800 */
[----:B------:R-:W4:Y:S01]  /*340c0*/  LDS R11, [R162+UR12+0xa480] ;  /* 0x00a4800ca20b7984 */ /* 0x000f220008000800 */
[----:B--2---:R-:W-:-:S15]  /*340d0*/  HMMA.1688.F32.TF32 R168, R92, R188, R168 ;  /* 0x000000bc5ca8723c */ /* 0x004fde00000810a8 */
[----:B------:R-:W-:-:S08]  /*340e0*/  NOP ;  /* 0x0000000000007918 */ /* 0x000fd00000000000 */
        /* <DEDUP_REMOVED lines=8> */
[----:B------:R-:W1:Y:S04]  /*34170*/  LDL.LU R4, [R1+0x10d0] ;  /* 0x0010d00001047983 */ /* 0x000e680000300800 */
[----:B------:R-:W1:Y:S04]  /*34180*/  LDL.LU R5, [R1+0x10d4] ;  /* 0x0010d40001057983 */ /* 0x000e680000300800 */
[----:B------:R-:W1:Y:S04]  /*34190*/  LDL.LU R6, [R1+0x10d8] ;  /* 0x0010d80001067983 */ /* 0x000e680000300800 */
[----:B------:R-:W1:Y:S01]  /*341a0*/  LDL.LU R7, [R1+0x10dc] ;  /* 0x0010dc0001077983 */ /* 0x000e620000300800 */
        /* <DEDUP_REMOVED lines=41> */
[C---:B-1----:R-:W-:Y:S03]  /*34440*/  HMMA.1688.F32.TF32 R96, R124.reuse, R188, R4 ;  /* 0x000000bc7c60723c */ /* 0x042fe60000081004 */
[----:B------:R-:W4:Y:S04]  /*34450*/  LDL.LU R4, [R1+0x2c0] ;  /* 0x0002c00001047983 */ /* 0x000f280000300800 */
[----:B------:R-:W4:Y:S04]  /*34460*/  LDL.LU R5, [R1+0x2c4] ;  /* 0x0002c40001057983 */ /* 0x000f280000300800 */
[----:B------:R-:W4:Y:S04]  /*34470*/  LDL.LU R6, [R1+0x2c8] ;  /* 0x0002c80001067983 */ /* 0x000f280000300800 */
[----:B------:R-:W4:Y:S08]  /*34480*/  LDL.LU R7, [R1+0x2cc] ;  /* 0x0002cc0001077983 */ /* 0x000f300000300800 */
[----:B------:R1:W-:Y:S04]  /*34490*/  STL [R1+0x2c88], R96 ;  /* 0x002c886001007387 */ /* 0x0003e80000100800 */
[----:B------:R1:W-:Y:S04]  /*344a0*/  STL [R1+0x2c84], R97 ;  /* 0x002c846101007387 */ /* 0x0003e80000100800 */
[----:B------:R1:W-:Y:S04]  /*344b0*/  STL [R1+0x2c80], R98 ;  /* 0x002c806201007387 */ /* 0x0003e80000100800 */
[----:B------:R1:W-:Y:S01]  /*344c0*/  STL [R1+0x2c7c], R99 ;  /* 0x002c7c6301007387 */ /* 0x0003e20000100800 */
[C---:B--2---:R-:W-:Y:S06]  /*344d0*/  HMMA.1688.F32.TF32 R120, R124.reuse, R212, R228 ;  /* 0x000000d47c78723c */ /* 0x044fec00000810e4 */
[C---:B---3--:R-:W-:Y:S06]  /*344e0*/  HMMA.1688.F32.TF32 R100, R124.reuse, R192, R24 ;  /* 0x000000c07c64723c */ /* 0x048fec0000081018 */
[C---:B----4-:R-:W-:Y:S06]  /*344f0*/  HMMA.1688.F32.TF32 R104, R124.reuse, R196, R232 ;  /* 0x000000c47c68723c */ /* 0x050fec00000810e8 */
[C---:B------:R-:W-:Y:S11]  /*34500*/  HMMA.1688.F32.TF32 R108, R124.reuse, R200, R236 ;  /* 0x000000c87c6c723c */ /* 0x040ff600000810ec */
[----:B------:R-:W-:Y:S01]  /*34510*/  STL [R1+0x2c98], R100 ;  /* 0x002c986401007387 */ /* 0x000fe20000100800 */
[C---:B------:R-:W-:Y:S03]  /*34520*/  HMMA.1688.F32.TF32 R112, R124.reuse, R204, R240 ;  /* 0x000000cc7c70723c */ /* 0x040fe600000810f0 */
[----:B------:R-:W-:Y:S03]  /*34530*/  STL [R1+0x2c94], R101 ;  /* 0x002c946501007387 */ /* 0x000fe60000100800 */
[C---:B------:R-:W-:Y:S01]  /*34540*/  HMMA.1688.F32.TF32 R116, R124.reuse, R208, R244 ;  /* 0x000000d07c74723c */ /* 0x040fe200000810f4 */
[----:B------:R-:W-:Y:S05]  /*34550*/  STL [R1+0x2c90], R102 ;  /* 0x002c906601007387 */ /* 0x000fea0000100800 */
[----:B------:R-:W-:Y:S01]  /*34560*/  HMMA.1688.F32.TF32 R124, R124, R216, R224 ;  /* 0x000000d87c7c723c */ /* 0x000fe200000810e0 */
[----:B------:R-:W-:Y:S04]  /*34570*/  STL [R1+0x2c8c], R103 ;  /* 0x002c8c6701007387 */ /* 0x000fe80000100800 */
[----:B------:R-:W-:Y:S01]  /*34580*/  STL.64 [R1+0x2dd8], R106 ;  /* 0x002dd86a01007387 */ /* 0x000fe20000100a00 */
        /* <DEDUP_REMOVED lines=26> */
[C---:B------:R-:W-:Y:S03]  /*34730*/  HMMA.1688.F32.TF32 R132, R172.reuse, R192, R4 ;  /* 0x000000c0ac84723c */ /* 0x040fe60000081004 */
        /* <DEDUP_REMOVED lines=48> */
[----:B------:R-:W-:Y:S04]  /*34a40*/  STL.64 [R1+0x2e48], R134 ;  /* 0x002e488601007387 */ /* 0x000fe80000100a00 */
[----:B------:R-:W-:Y:S01]  /*34a50*/  STL.64 [R1+0x2e40], R132 ;  /* 0x002e408401007387 */ /* 0x000fe20000100a00 */
[----:B---3--:R-:W-:Y:S03]  /*34a60*/  HMMA.1688.F32.TF32 R140, R172, R200, R184 ;  /* 0x000000c8ac8c723c */ /* 0x008fe600000810b8 */
[----:B------:R-:W-:Y:S04]  /*34a70*/  LDS R184, [R159+UR12+0x8500] ;  /* 0x0085000c9fb87984 */ /* 0x000fe80008000800 */
[----:B------:R-:W-:Y:S01]  /*34a80*/  LDS R186, [R159+UR12+0xa500] ;  /* 0x00a5000c9fba7984 */ /* 0x000fe20008000800 */
[C---:B----4-:R-:W-:Y:S03]  /*34a90*/  HMMA.1688.F32.TF32 R16, R248.reuse, R208, R244 ;  /* 0x000000d0f810723c */ /* 0x050fe600000810f4 */
[----:B------:R-:W-:Y:S03]  /*34aa0*/  LDS R185, [R162+UR12+0x8500] ;  /* 0x0085000ca2b97984 */ /* 0x000fe60008000800 */
[----:B------:R-:W-:Y:S01]  /*34ab0*/  HMMA.1688.F32.TF32 R12, R248, R212, R228 ;  /* 0x000000d4f80c723c */ /* 0x000fe200000810e4 */
[----:B------:R-:W-:Y:S05]  /*34ac0*/  LDS R187, [R162+UR12+0xa500] ;  /* 0x00a5000ca2bb7984 */ /* 0x000fea0008000800 */
[C---:B--2---:R-:W-:Y:S06]  /*34ad0*/  HMMA.1688.F32.TF32 R136, R172.reuse, R196, R20 ;  /* 0x000000c4ac88723c */ /* 0x044fec0000081014 */
[C---:B------:R-:W-:Y:S06]  /*34ae0*/  HMMA.1688.F32.TF32 R144, R172.reuse, R204, R64 ;  /* 0x000000ccac90723c */ /* 0x040fec0000081040 */
[C---:B------:R-:W-:Y:S11]  /*34af0*/  HMMA.1688.F32.TF32 R148, R172.reuse, R208, R180 ;  /* 0x000000d0ac94723c */ /* 0x040ff600000810b4 */
[----:B------:R-:W-:Y:S01]  /*34b00*/  STL.64 [R1+0x2e58], R138 ;  /* 0x002e588a01007387 */ /* 0x000fe20000100a00 */
[C---:B------:R-:W-:Y:S03]  /*34b10*/  HMMA.1688.F32.TF32 R152, R172.reuse, R212, R176 ;  /* 0x000000d4ac98723c */ /* 0x040fe600000810b0 */
[----:B------:R-:W-:Y:S04]  /*34b20*/  STL.64 [R1+0x2e50], R136 ;  /* 0x002e508801007387 */ /* 0x000fe80000100a00 */
[----:B------:R-:W-:Y:S04]  /*34b30*/  STL.64 [R1+0x2e68], R142 ;  /* 0x002e688e01007387 */ /* 0x000fe80000100a00 */
[----:B------:R-:W-:Y:S04]  /*34b40*/  STL.64 [R1+0x2e60], R140 ;  /* 0x002e608c01007387 */ /* 0x000fe80000100a00 */
[----:B------:R-:W-:Y:S01]  /*34b50*/  STL.64 [R1+0x2fc0], R146 ;  /* 0x002fc09201007387 */ /* 0x000fe20000100a00 */
[----:B------:R-:W-:Y:S03]  /*34b60*/  HMMA.1688.F32.TF32 R172, R172, R216, R28 ;  /* 0x000000d8acac723c */ /* 0x000fe6000008101c */
[----:B------:R-:W-:Y:S04]  /*34b70*/  STL.64 [R1+0x2fb8], R144 ;  /* 0x002fb89001007387 */ /* 0x000fe80000100a00 */
[----:B------:R-:W-:Y:S01]  /*34b80*/  STL.64 [R1+0x2fd0], R150 ;  /* 0x002fd09601007387 */ /* 0x000fe20000100a00 */
[----:B------:R-:W-:Y:S03]  /*34b90*/  HMMA.1688.F32.TF32 R28, R248, R196, R4 ;  /* 0x000000c4f81c723c */ /* 0x000fe60000081004 */
[----:B------:R-:W-:Y:S04]  /*34ba0*/  STL.64 [R1+0x2fc8], R148 ;  /* 0x002fc89401007387 */ /* 0x000fe80000100a00 */
[----:B------:R-:W-:Y:S04]  /*34bb0*/  STL.64 [R1+0x2fe0], R154 ;  /* 0x002fe09a01007387 */ /* 0x000fe80000100a00 */
[----:B------:R-:W-:Y:S04]  /*34bc0*/  STL.64 [R1+0x2fd8], R152 ;  /* 0x002fd89801007387 */ /* 0x000fe80000100a00 */
[----:B------:R-:W2:Y:S04]  /*34bd0*/  LDL.LU R4, [R1+0x340] ;  /* 0x0003400001047983 */ /* 0x000ea80000300800 */
[----:B------:R-:W2:Y:S04]  /*34be0*/  LDL.LU R5, [R1+0x344] ;  /* 0x0003440001057983 */ /* 0x000ea80000300800 */
[----:B------:R-:W2:Y:S04]  /*34bf0*/  LDL.LU R6, [R1+0x348] ;  /* 0x0003480001067983 */ /* 0x000ea80000300800 */
[----:B------:R-:W2:Y:S01]  /*34c00*/  LDL.LU R7, [R1+0x34c] ;  /* 0x00034c0001077983 */ /* 0x000ea20000300800 */
[-C--:B------:R-:W-:Y:S03]  /*34c10*/  HMMA.1688.F32.TF32 R32, R8, R188.reuse, R220 ;  /* 0x000000bc0820723c */ /* 0x080fe600000810dc */
[----:B------:R-:W3:Y:S04]  /*34c20*/  LDL.LU R220, [R1+0x390] ;  /* 0x0003900001dc7983 */ /* 0x000ee80000300800 */
[----:B------:R-:W-:Y:S01]  /*34c30*/  LDS R180, [R0+UR12+0x8500] ;  /* 0x0085000c00b47984 */ /* 0x000fe20008000800 */
[C---:B------:R-:W-:Y:S03]  /*34c40*/  HMMA.1688.F32.TF32 R176, R248.reuse, R188, R24 ;  /* 0x000000bcf8b0723c */ /* 0x040fe60000081018 */
[----:B------:R-:W-:Y:S03]  /*34c50*/  LDS R182, [R0+UR12+0xa500] ;  /* 0x00a5000c00b67984 */ /* 0x000fe60008000800 */
[C---:B------:R-:W-:Y:S01]  /*34c60*/  HMMA.1688.F32.TF32 R64, R248.reuse, R192, R232 ;  /* 0x000000c0f840723c */ /* 0x040fe200000810e8 */
[----:B------:R-:W-:Y:S04]  /*34c70*/  LDS R181, [R163+UR12+0x8500] ;  /* 0x0085000ca3b57984 */ /* 0x000fe80008000800 */
[----:B------:R-:W4:Y:S01]  /*34c80*/  LDS R183, [R163+UR12+0xa500] ;  /* 0x00a5000ca3b77984 */ /* 0x000f220008000800 */
[C---:B------:R-:W-:Y:S03]  /*34c90*/  HMMA.1688.F32.TF32 R24, R248.reuse, R200, R236 ;  /* 0x000000c8f818723c */ /* 0x040fe600000810ec */
[----:B------:R4:W-:Y:S03]  /*34ca0*/  STL.64 [R1+0xa0], R32 ;  /* 0x0000a02001007387 */ /* 0x0009e60000100a00 */
[C---:B------:R-:W-:Y:S01]  /*34cb0*/  HMMA.1688.F32.TF32 R20, R248.reuse, R204, R240 ;  /* 0x000000ccf814723c */ /* 0x040fe200000810f0 */
[----:B------:R4:W-:Y:S04]  /*34cc0*/  STL.64 [R1+0xa8], R34 ;  /* 0x0000a82201007387 */ /* 0x0009e80000100a00 */
[----:B------:R-:W3:Y:S01]  /*34cd0*/  LDL.LU R221, [R1+0x394] ;  /* 0x0003940001dd7983 */ /* 0x000ee20000300800 */
[----:B------:R-:W-:Y:S03]  /*34ce0*/  HMMA.1688.F32.TF32 R248, R248, R216, R224 ;  /* 0x000000d8f8f8723c */ /* 0x000fe600000810e0 */
        /* <DEDUP_REMOVED lines=22> */
[----:B--2---:R-:W-:-:S15]  /*34e50*/  HMMA.1688.F32.TF32 R4, R8, R192, R4 ;  /* 0x000000c00804723c */ /* 0x004fde0000081004 */
[----:B------:R-:W-:-:S09]  /*34e60*/  NOP ;  /* 0x0000000000007918 */ /* 0x000fd20000000000 */
[----:B-1----:R-:W-:Y:S02]  /*34e70*/  IMAD.MOV.U32 R96, RZ, RZ, R4 ;  /* 0x000000ffff607224 */ /* 0x002fe400078e0004 */
[----:B------:R-:W-:Y:S01]  /*34e80*/  IMAD.MOV.U32 R97, RZ, RZ, R5 ;  /* 0x000000ffff617224 */ /* 0x000fe200078e0005 */
[----:B------:R-:W2:Y:S01]  /*34e90*/  LDL.LU R4, [R1+0x1190] ;  /* 0x0011900001047983 */ /* 0x000ea20000300800 */
[----:B------:R-:W-:Y:S02]  /*34ea0*/  IMAD.MOV.U32 R98, RZ, RZ, R6 ;  /* 0x000000ffff627224 */ /* 0x000fe400078e0006 */
[----:B------:R-:W-:Y:S01]  /*34eb0*/  IMAD.MOV.U32 R99, RZ, RZ, R7 ;  /* 0x000000ffff637224 */ /* 0x000fe200078e0007 */
        /* <DEDUP_REMOVED lines=19> */
[----:B---3--:R-:W-:-:S15]  /*34ff0*/  HMMA.1688.F32.TF32 R40, R8, R196, R232 ;  /* 0x000000c40828723c */ /* 0x008fde00000810e8 */
[----:B------:R-:W-:-:S09]  /*35000*/  NOP ;  /* 0x0000000000007918 */ /* 0x000fd20000000000 */
[----:B------:R-:W-:Y:S01]  /*35010*/  IMAD.MOV.U32 R100, RZ, RZ, R40 ;  /* 0x000000ffff647224 */ /* 0x000fe200078e0028 */
[----:B------:R-:W-:Y:S01]  /*35020*/  MOV R102, R42 ;  /* 0x0000002a00667202 */ /* 0x000fe20000000f00 */
[----:B------:R-:W-:Y:S02]  /*35030*/  IMAD.MOV.U32 R101, RZ, RZ, R41 ;  /* 0x000000ffff657224 */ /* 0x000fe400078e0029 */
[----:B------:R-:W-:Y:S01]  /*35040*/  IMAD.MOV.U32 R103, RZ, RZ, R43 ;  /* 0x000000ffff677224 */ /* 0x000fe200078e002b */
[C---:B--2---:R-:W-:Y:S06]  /*35050*/  HMMA.1688.F32.TF32 R4, R180.reuse, R204, R4 ;  /* 0x000000ccb404723c */ /* 0x044fec0000081004 */
[C---:B----4-:R-:W-:Y:S06]  /*35060*/  HMMA.1688.F32.TF32 R244, R180.reuse, R188, R244 ;  /* 0x000000bcb4f4723c */ /* 0x050fec00000810f4 */
[C---:B------:R-:W-:Y:S06]  /*35070*/  HMMA.1688.F32.TF32 R40, R180.reuse, R192, R36 ;  /* 0x000000c0b428723c */ /* 0x040fec0000081024 */
[C---:B------:R-:W-:Y:S06]  /*35080*/  HMMA.1688.F32.TF32 R36, R180.reuse, R196, R32 ;  /* 0x000000c4b424723c */ /* 0x040fec0000081020 */
[----:B------:R-:W-:Y:S05]  /*35090*/  HMMA.1688.F32.TF32 R32, R180, R200, R164 ;  /* 0x000000c8b420723c */ /* 0x000fea00000810a4 */
[----:B------:R-:W-:Y:S04]  /*350a0*/  STL [R1+0x2c78], R244 ;  /* 0x002c78f401007387 */ /* 0x000fe80000100800 */
[----:B------:R-:W-:Y:S04]  /*350b0*/  STL [R1+0x2c74], R245 ;  /* 0x002c74f501007387 */ /* 0x000fe80000100800 */
[----:B------:R-:W-:Y:S04]  /*350c0*/  STL [R1+0x2c70], R246 ;  /* 0x002c70f601007387 */ /* 0x000fe80000100800 */
[----:B------:R-:W-:Y:S04]  /*350d0*/  STL [R1+0x2c6c], R247 ;  /* 0x002c6cf701007387 */ /* 0x000fe80000100800 */
[----:B------:R-:W-:Y:S04]  /*350e0*/  STL.64 [R1+0x80], R40 ;  /* 0x0000802801007387 */ /* 0x000fe80000100a00 */
[----:B------:R-:W-:Y:S04]  /*350f0*/  STL.64 [R1+0x88], R42 ;  /* 0x0000882a01007387 */ /* 0x000fe80000100a00 */
[----:B------:R-:W-:Y:S04]  /*35100*/  STL.64 [R1+0x110], R36 ;  /* 0x0001102401007387 */ /* 0x000fe80000100a00 */
[----:B------:R-:W-:Y:S04]  /*35110*/  STL.64 [R1+0x118], R38 ;  /* 0x0001182601007387 */ /* 0x000fe80000100a00 */
[----:B------:R-:W2:Y:S04]  /*35120*/  LDL.LU R164, [R1+0x940] ;  /* 0x0009400001a47983 */ /* 0x000ea80000300800 */
[----:B------:R1:W-:Y:S04]  /*35130*/  STL.64 [R1+0x1c0], R32 ;  /* 0x0001c02001007387 */ /* 0x0003e80000100a00 */
[----:B------:R3:W-:Y:S04]  /*35140*/  STL.64 [R1+0x1c8], R34 ;  /* 0x0001c82201007387 */ /* 0x0007e80000100a00 */
[----:B------:R4:W-:Y:S04]  /*35150*/  STL.64 [R1+0x1e0], R4 ;  /* 0x0001e00401007387 */ /* 0x0009e80000100a00 */
[----:B------:R4:W-:Y:S04]  /*35160*/  STL.64 [R1+0x1e8], R6 ;  /* 0x0001e80601007387 */ /* 0x0009e80000100a00 */
[----:B------:R-:W2:Y:S04]  /*35170*/  LDL.LU R165, [R1+0x944] ;  /* 0x0009440001a57983 */ /* 0x000ea80000300800 */
[----:B------:R-:W2:Y:S04]  /*35180*/  LDL.LU R166, [R1+0x948] ;  /* 0x0009480001a67983 */ /* 0x000ea80000300800 */
[----:B------:R-:W2:Y:S04]  /*35190*/  LDL.LU R167, [R1+0x94c] ;  /* 0x00094c0001a77983 */ /* 0x000ea80000300800 */
[----:B-1----:R-:W2:Y:S04]  /*351a0*/  LDL.LU R32, [R1+0x950] ;  /* 0x0009500001207983 */ /* 0x002ea80000300800 */
[----:B------:R-:W2:Y:S04]  /*351b0*/  LDL.LU R33, [R1+0x954] ;  /* 0x0009540001217983 */ /* 0x000ea80000300800 */
[----:B---3--:R-:W2:Y:S04]  /*351c0*/  LDL.LU R34, [R1+0x958] ;  /* 0x0009580001227983 */ /* 0x008ea80000300800 */
        /* <DEDUP_REMOVED lines=92> */
[C---:B------:R-:W-:Y:S01]  /*35790*/  HMMA.1688.F32.TF32 R228, R8.reuse, R212, R224 ;  /* 0x000000d408e4723c */ /* 0x040fe200000810e0 */
[----:B------:R-:W3:Y:S04]  /*357a0*/  LDL.LU R76, [R1+0x1220] ;  /* 0x00122000014c7983 */ /* 0x000ee80000300800 */
[----:B------:R-:W3:Y:S01]  /*357b0*/  LDL.LU R77, [R1+0x1224] ;  /* 0x00122400014d7983 */ /* 0x000ee20000300800 */
[----:B------:R-:W-:Y:S03]  /*357c0*/  HMMA.1688.F32.TF32 R8, R8, R216, R220 ;  /* 0x000000d80808723c */ /* 0x000fe600000810dc */
[----:B------:R-:W-:Y:S04]  /*357d0*/  LDS R220, [R0+UR12+0x8580] ;  /* 0x0085800c00dc7984 */ /* 0x000fe80008000800 */
[----:B------:R-:W-:Y:S04]  /*357e0*/  LDS R222, [R0+UR12+0xa580] ;  /* 0x00a5800c00de7984 */ /* 0x000fe80008000800 */
[----:B------:R-:W-:Y:S04]  /*357f0*/  LDS R221, [R163+UR12+0x8580] ;  /* 0x0085800ca3dd7984 */ /* 0x000fe80008000800 */
[----:B------:R-:W1:Y:S04]  /*35800*/  LDS R223, [R163+UR12+0xa580] ;  /* 0x00a5800ca3df7984 */ /* 0x000e680008000800 */
        /* <DEDUP_REMOVED lines=13> */
[----:B------:R-:W1:Y:S01]  /*358e0*/  LDS R227, [R162+UR12+0xa580] ;  /* 0x00a5800ca2e37984 */ /* 0x000e620008000800 */
[----:B--2---:R-:W-:-:S15]  /*358f0*/  HMMA.1688.F32.TF32 R136, R180, R208, R136 ;  /* 0x000000d0b488723c */ /* 0x004fde0000081088 */
[----:B------:R-:W-:-:S09]  /*35900*/  NOP ;  /* 0x0000000000007918 */ /* 0x000fd20000000000 */
[----:B------:R-:W-:Y:S02]  /*35910*/  IMAD.MOV.U32 R244, RZ, RZ, R136 ;  /* 0x000000fffff47224 */ /* 0x000fe400078e0088 */
[----:B------:R-:W-:Y:S02]  /*35920*/  IMAD.MOV.U32 R245, RZ, RZ, R137 ;  /* 0x000000fffff57224 */ /* 0x000fe400078e0089 */
[----:B------:R-:W-:Y:S02]  /*35930*/  IMAD.MOV.U32 R246, RZ, RZ, R138 ;  /* 0x000000fffff67224 */ /* 0x000fe400078e008a */
[----:B------:R-:W-:Y:S02]  /*35940*/  IMAD.MOV.U32 R247, RZ, RZ, R139 ;  /* 0x000000fffff77224 */ /* 0x000fe400078e008b */
[C---:B----4-:R-:W-:Y:S06]  /*35950*/  HMMA.1688.F32.TF32 R136, R180.reuse, R212, R132 ;  /* 0x000000d4b488723c */ /* 0x050fec0000081084 */
[----:B---3--:R-:W-:Y:S01]  /*35960*/  HMMA.1688.F32.TF32 R132, R180, R216, R128 ;  /* 0x000000d8b484723c */ /* 0x008fe20000081080 */
[----:B------:R-:W-:Y:S04]  /*35970*/  LDS R180, [R0+UR12+0x8600] ;  /* 0x0086000c00b47984 */ /* 0x000fe80008000800 */
[----:B------:R-:W-:Y:S01]  /*35980*/  LDS R182, [R0+UR12+0xa600] ;  /* 0x00a6000c00b67984 */ /* 0x000fe20008000800 */
[C---:B------:R-:W-:Y:S03]  /*35990*/  HMMA.1688.F32.TF32 R128, R184.reuse, R188, R124 ;  /* 0x000000bcb880723c */ /* 0x040fe6000008107c */
[----:B------:R-:W-:Y:S03]  /*359a0*/  LDS R181, [R163+UR12+0x8600] ;  /* 0x0086000ca3b57984 */ /* 0x000fe60008000800 */
[C---:B------:R-:W-:Y:S01]  /*359b0*/  HMMA.1688.F32.TF32 R124, R184.reuse, R192, R120 ;  /* 0x000000c0b87c723c */ /* 0x040fe20000081078 */
[----:B------:R-:W2:Y:S05]  /*359c0*/  LDS R183, [R163+UR12+0xa600] ;  /* 0x00a6000ca3b77984 */ /* 0x000eaa0008000800 */
[C---:B------:R-:W-:Y:S06]  /*359d0*/  HMMA.1688.F32.TF32 R120, R184.reuse, R196, R116 ;  /* 0x000000c4b878723c */ /* 0x040fec0000081074 */
[C---:B------:R-:W-:Y:S06]  /*359e0*/  HMMA.1688.F32.TF32 R116, R184.reuse, R200, R112 ;  /* 0x000000c8b874723c */ /* 0x040fec0000081070 */
[C---:B------:R-:W-:Y:S06]  /*359f0*/  HMMA.1688.F32.TF32 R112, R184.reuse, R204, R108 ;  /* 0x000000ccb870723c */ /* 0x040fec000008106c */
[C---:B------:R-:W-:Y:S06]  /*35a00*/  HMMA.1688.F32.TF32 R108, R184.reuse, R208, R104 ;  /* 0x000000d0b86c723c */ /* 0x040fec0000081068 */
[C---:B------:R-:W-:Y:S01]  /*35a10*/  HMMA.1688.F32.TF32 R104, R184.reuse, R212, R92 ;  /* 0x000000d4b868723c */ /* 0x040fe2000008105c */
[----:B------:R-:W-:Y:S05]  /*35a20*/  STL.64 [R1+0x2f0], R136 ;  /* 0x0002f08801007387 */ /* 0x000fea0000100a00 */
[----:B------:R-:W-:Y:S01]  /*35a30*/  HMMA.1688.F32.TF32 R92, R184, R216, R88 ;  /* 0x000000d8b85c723c */ /* 0x000fe20000081058 */
[----:B------:R-:W-:Y:S04]  /*35a40*/  STL.64 [R1+0x2f8], R138 ;  /* 0x0002f88a01007387 */ /* 0x000fe80000100a00 */
[----:B------:R-:W-:Y:S01]  /*35a50*/  LDS R184, [R159+UR12+0x8600] ;  /* 0x0086000c9fb87984 */ /* 0x000fe20008000800 */
[C---:B-1----:R-:W-:Y:S03]  /*35a60*/  HMMA.1688.F32.TF32 R88, R220.reuse, R188, R84 ;  /* 0x000000bcdc58723c */ /* 0x042fe60000081054 */
[----:B------:R-:W-:Y:S03]  /*35a70*/  STL.64 [R1+0x2e0], R132 ;  /* 0x0002e08401007387 */ /* 0x000fe60000100a00 */
        /* <DEDUP_REMOVED lines=20> */
[----:B------:R1:W-:Y:S04]  /*35bc0*/  STL.64 [R1+0x2c8], R90 ;  /* 0x0002c85a01007387 */ /* 0x0003e80000100a00 */
[----:B------:R-:W-:Y:S04]  /*35bd0*/  STL.64 [R1+0x300], R84 ;  /* 0x0003005401007387 */ /* 0x000fe80000100a00 */
[----:B------:R3:W-:Y:S04]  /*35be0*/  STL.64 [R1+0x308], R86 ;  /* 0x0003085601007387 */ /* 0x0007e80000100a00 */
[----:B------:R-:W2:Y:S04]  /*35bf0*/  LDL.LU R5, [R1+0x12d4] ;  /* 0x0012d40001057983 */ /* 0x000ea80000300800 */
[----:B------:R-:W2:Y:S04]  /*35c00*/  LDL.LU R6, [R1+0x12d8] ;  /* 0x0012d80001067983 */ /* 0x000ea80000300800 */
[----:B------:R-:W2:Y:S01]  /*35c10*/  LDL.LU R7, [R1+0x12dc] ;  /* 0x0012dc0001077983 */ /* 0x000ea20000300800 */
[C---:B-1----:R-:W-:Y:S03]  /*35c20*/  HMMA.1688.F32.TF32 R88, R220.reuse, R196, R80 ;  /* 0x000000c4dc58723c */ /* 0x042fe60000081050 */
[----:B------:R-:W-:Y:S03]  /*35c30*/  LDS R186, [R159+UR12+0xa600] ;  /* 0x00a6000c9fba7984 */ /* 0x000fe60008000800 */
[C---:B---3--:R-:W-:Y:S01]  /*35c40*/  HMMA.1688.F32.TF32 R84, R220.reuse, R200, R76 ;  /* 0x000000c8dc54723c */ /* 0x048fe2000008104c */
[----:B------:R-:W-:Y:S04]  /*35c50*/  LDS R185, [R162+UR12+0x8600] ;  /* 0x0086000ca2b97984 */ /* 0x000fe80008000800 */
[----:B------:R-:W1:Y:S01]  /*35c60*/  LDS R187, [R162+UR12+0xa600] ;  /* 0x00a6000ca2bb7984 */ /* 0x000e620008000800 */
[C---:B------:R-:W-:Y:S06]  /*35c70*/  HMMA.1688.F32.TF32 R80, R220.reuse, R204, R72 ;  /* 0x000000ccdc50723c */ /* 0x040fec0000081048 */
[C---:B------:R-:W-:Y:S06]  /*35c80*/  HMMA.1688.F32.TF32 R76, R220.reuse, R208, R68 ;  /* 0x000000d0dc4c723c */ /* 0x040fec0000081044 */
[C---:B------:R-:W-:Y:S06]  /*35c90*/  HMMA.1688.F32.TF32 R72, R220.reuse, R212, R168 ;  /* 0x000000d4dc48723c */ /* 0x040fec00000810a8 */
[----:B------:R-:W-:Y:S01]  /*35ca0*/  HMMA.1688.F32.TF32 R68, R220, R216, R60 ;  /* 0x000000d8dc44723c */ /* 0x000fe2000008103c */
[----:B------:R-:W-:Y:S04]  /*35cb0*/  STL.64 [R1+0x380], R88 ;  /* 0x0003805801007387 */ /* 0x000fe80000100a00 */
[----:B------:R-:W-:Y:S01]  /*35cc0*/  LDS R220, [R0+UR12+0x8680] ;  /* 0x0086800c00dc7984 */ /* 0x000fe20008000800 */
[C---:B------:R-:W-:Y:S03]  /*35cd0*/  HMMA.1688.F32.TF32 R60, R224.reuse, R188, R56 ;  /* 0x000000bce03c723c */ /* 0x040fe60000081038 */
[----:B------:R-:W-:Y:S03]  /*35ce0*/  LDS R222, [R0+UR12+0xa680] ;  /* 0x00a6800c00de7984 */ /* 0x000fe60008000800 */
[C---:B------:R-:W-:Y:S01]  /*35cf0*/  HMMA.1688.F32.TF32 R56, R224.reuse, R192, R52 ;  /* 0x000000c0e038723c */ /* 0x040fe20000081034 */
[----:B------:R-:W-:Y:S04]  /*35d00*/  LDS R221, [R163+UR12+0x8680] ;  /* 0x0086800ca3dd7984 */ /* 0x000fe80008000800 */
[----:B------:R-:W3:Y:S01]  /*35d10*/  LDS R223, [R163+UR12+0xa680] ;  /* 0x00a6800ca3df7984 */ /* 0x000ee20008000800 */
[C---:B------:R-:W-:Y:S06]  /*35d20*/  HMMA.1688.F32.TF32 R52, R224.reuse, R196, R48 ;  /* 0x000000c4e034723c */ /* 0x040fec0000081030 */
[C---:B------:R-:W-:Y:S01]  /*35d30*/  HMMA.1688.F32.TF32 R48, R224.reuse, R200, R44 ;  /* 0x000000c8e030723c */ /* 0x040fe2000008102c */
[----:B------:R-:W-:Y:S05]  /*35d40*/  STL.64 [R1+0x388], R90 ;  /* 0x0003885a01007387 */ /* 0x000fea0000100a00 */
[C---:B------:R-:W-:Y:S01]  /*35d50*/  HMMA.1688.F32.TF32 R44, R224.reuse, R204, R40 ;  /* 0x000000cce02c723c */ /* 0x040fe20000081028 */
[----:B------:R-:W-:Y:S05]  /*35d60*/  STL.64 [R1+0x390], R84 ;  /* 0x0003905401007387 */ /* 0x000fea0000100a00 */
[C---:B------:R-:W-:Y:S01]  /*35d70*/  HMMA.1688.F32.TF32 R40, R224.reuse, R208, R36 ;  /* 0x000000d0e028723c */ /* 0x040fe20000081024 */
[----:B------:R-:W-:Y:S05]  /*35d80*/  STL.64 [R1+0x398], R86 ;  /* 0x0003985601007387 */ /* 0x000fea0000100a00 */
[C---:B------:R-:W-:Y:S01]  /*35d90*/  HMMA.1688.F32.TF32 R36, R224.reuse, R212, R32 ;  /* 0x000000d4e024723c */ /* 0x040fe20000081020 */
[----:B------:R-:W-:Y:S05]  /*35da0*/  STL.64 [R1+0x3a0], R80 ;  /* 0x0003a05001007387 */ /* 0x000fea0000100a00 */
        /* <DEDUP_REMOVED lines=23> */
[----:B------:R1:W-:Y:S04]  /*35f20*/  STL.64 [R1+0x3c8], R34 ;  /* 0x0003c82201007387 */ /* 0x0003e80000100a00 */
[----:B------:R-:W-:Y:S04]  /*35f30*/  LDS R224, [R159+UR12+0x8680] ;  /* 0x0086800c9fe07984 */ /* 0x000fe80008000800 */
[----:B----4-:R-:W4:Y:S04]  /*35f40*/  LDL.LU R32, [R1+0xb60] ;  /* 0x000b600001207983 */ /* 0x010f280000300800 */
[----:B------:R-:W-:Y:S04]  /*35f50*/  LDS R226, [R159+UR12+0xa680] ;  /* 0x00a6800c9fe27984 */ /* 0x000fe80008000800 */
[----:B------:R-:W-:Y:S04]  /*35f60*/  LDS R225, [R162+UR12+0x8680] ;  /* 0x0086800ca2e17984 */ /* 0x000fe80008000800 */
[----:B------:R-:W3:Y:S01]  /*35f70*/  LDS R227, [R162+UR12+0xa680] ;  /* 0x00a6800ca2e37984 */ /* 0x000ee20008000800 */
[----:B--2---:R-:W-:-:S15]  /*35f80*/  HMMA.1688.F32.TF32 R4, R180, R188, R4 ;  /* 0x000000bcb404723c */ /* 0x004fde0000081004 */
[----:B------:R-:W-:-:S08]  /*35f90*/  NOP ;  /* 0x0000000000007918 */ /* 0x000fd00000000000 */
[----:B------:R2:W-:Y:S04]  /*35fa0*/  STL.64 [R1+0x640], R4 ;  /* 0x0006400401007387 */ /* 0x0005e80000100a00 */
[----:B------:R3:W-:Y:S04]  /*35fb0*/  STL.64 [R1+0x648], R6 ;  /* 0x0006480601007387 */ /* 0x0007e80000100a00 */
        /* <DEDUP_REMOVED lines=79> */
[----:B--2---:R-:W2:Y:S04]  /*364b0*/  LDL.LU R4, [R1+0x1290] ;  /* 0x0012900001047983 */ /* 0x004ea80000300800 */
[----:B------:R-:W2:Y:S04]  /*364c0*/  LDL.LU R5, [R1+0x1294] ;  /* 0x0012940001057983 */ /* 0x000ea80000300800 */
[----:B---3--:R-:W2:Y:S04]  /*364d0*/  LDL.LU R6, [R1+0x1298] ;  /* 0x0012980001067983 */ /* 0x008ea80000300800 */
        /* <DEDUP_REMOVED lines=41> */
[C---:B----4-:R-:W-:Y:S06]  /*36770*/  HMMA.1688.F32.TF32 R136, R180.reuse, R212, R136 ;  /* 0x000000d4b488723c */ /* 0x050fec0000081088 */
[C---:B------:R-:W-:Y:S06]  /*36780*/  HMMA.1688.F32.TF32 R140, R180.reuse, R208, R140 ;  /* 0x000000d0b48c723c */ /* 0x040fec000008108c */
[C---:B--2---:R-:W-:Y:S06]  /*36790*/  HMMA.1688.F32.TF32 R4, R180.reuse, R204, R4 ;  /* 0x000000ccb404723c */ /* 0x044fec0000081004 */
[C---:B---3--:R-:W-:Y:S06]  /*367a0*/  HMMA.1688.F32.TF32 R148, R180.reuse, R196, R148 ;  /* 0x000000c4b494723c */ /* 0x048fec0000081094 */
[C---:B------:R-:W-:Y:S06]  /*367b0*/  HMMA.1688.F32.TF32 R152, R180.reuse, R192, R152 ;  /* 0x000000c0b498723c */ /* 0x040fec0000081098 */
        /* <DEDUP_REMOVED lines=17> */
[----:B------:R-:W3:Y:S04]  /*368d0*/  LDL.LU.64 R4, [R1+0x2fa8] ;  /* 0x002fa80001047983 */ /* 0x000ee80000300a00 */
[----:B------:R-:W-:Y:S04]  /*368e0*/  STL.64 [R1+0x8b0], R140 ;  /* 0x0008b08c01007387 */ /* 0x000fe80000100a00 */
[----:B------:R1:W-:Y:S04]  /*368f0*/  STL.64 [R1+0x8b8], R142 ;  /* 0x0008b88e01007387 */ /* 0x0003e80000100a00 */
[----:B------:R-:W-:Y:S04]  /*36900*/  STL.64 [R1+0x900], R136 ;  /* 0x0009008801007387 */ /* 0x000fe80000100a00 */
[----:B------:R1:W-:Y:S02]  /*36910*/  STL.64 [R1+0x908], R138 ;  /* 0x0009088a01007387 */ /* 0x0003e40000100a00 */
[----:B-1----:R-:W-:Y:S02]  /*36920*/  HMMA.1688.F32.TF32 R140, R180, R216, R132 ;  /* 0x000000d8b48c723c */ /* 0x002fe40000081084 */
[----:B------:R-:W-:Y:S04]  /*36930*/  LDS R180, [R0+UR12+0x8700] ;  /* 0x0087000c00b47984 */ /* 0x000fe80008000800 */
[----:B------:R-:W-:Y:S01]  /*36940*/  LDS R182, [R0+UR12+0xa700] ;  /* 0x00a7000c00b67984 */ /* 0x000fe20008000800 */
[C---:B------:R-:W-:Y:S03]  /*36950*/  HMMA.1688.F32.TF32 R132, R184.reuse, R192, R124 ;  /* 0x000000c0b884723c */ /* 0x040fe6000008107c */
[----:B------:R-:W-:Y:S03]  /*36960*/  LDS R181, [R163+UR12+0x8700] ;  /* 0x0087000ca3b57984 */ /* 0x000fe60008000800 */
[C---:B------:R-:W-:Y:S01]  /*36970*/  HMMA.1688.F32.TF32 R136, R184.reuse, R188, R128 ;  /* 0x000000bcb888723c */ /* 0x040fe20000081080 */
[----:B------:R-:W1:Y:S05]  /*36980*/  LDS R183, [R163+UR12+0xa700] ;  /* 0x00a7000ca3b77984 */ /* 0x000e6a0008000800 */
[C---:B------:R-:W-:Y:S06]  /*36990*/  HMMA.1688.F32.TF32 R128, R184.reuse, R196, R120 ;  /* 0x000000c4b880723c */ /* 0x040fec0000081078 */
[C---:B------:R-:W-:Y:S06]  /*369a0*/  HMMA.1688.F32.TF32 R124, R184.reuse, R200, R116 ;  /* 0x000000c8b87c723c */ /* 0x040fec0000081074 */
        /* <DEDUP_REMOVED lines=9> */
[----:B------:R-:W-:Y:S04]  /*36a40*/  STL.64 [R1+0x8f8], R142 ;  /* 0x0008f88e01007387 */ /* 0x000fe80000100a00 */
[----:B------:R-:W-:Y:S01]  /*36a50*/  LDS R185, [R162+UR12+0x8700] ;  /* 0x0087000ca2b97984 */ /* 0x000fe20008000800 */
[C---:B------:R-:W-:Y:S03]  /*36a60*/  HMMA.1688.F32.TF32 R88, R220.reuse, R196, R80 ;  /* 0x000000c4dc58723c */ /* 0x040fe60000081050 */
[----:B------:R-:W-:Y:S03]  /*36a70*/  STL.64 [R1+0x980], R136 ;  /* 0x0009808801007387 */ /* 0x000fe60000100a00 */
        /* <DEDUP_REMOVED lines=9> */
[----:B------:R-:W-:Y:S03]  /*36b10*/  STL.64 [R1+0x950], R124 ;  /* 0x0009507c01007387 */ /* 0x000fe60000100a00 */
[----:B------:R-:W-:Y:S01]  /*36b20*/  HMMA.1688.F32.TF32 R68, R220, R216, R60 ;  /* 0x000000d8dc44723c */ /* 0x000fe2000008103c */
        /* <DEDUP_REMOVED lines=50> */
[----:B-1----:R-:W2:Y:S04]  /*36e50*/  LDL.LU R32, [R1+0x1370] ;  /* 0x0013700001207983 */ /* 0x002ea80000300800 */
[----:B------:R-:W2:Y:S04]  /*36e60*/  LDL.LU R33, [R1+0x1374] ;  /* 0x0013740001217983 */ /* 0x000ea80000300800 */
[----:B----4-:R-:W2:Y:S04]  /*36e70*/  LDL.LU R34, [R1+0x1378] ;  /* 0x0013780001227983 */ /* 0x010ea80000300800 */
        /* <DEDUP_REMOVED lines=35> */
[----:B------:R1:W-:Y:S04]  /*370b0*/  LDS R226, [R159+UR12+0xa780] ;  /* 0x00a7800c9fe27984 */ /* 0x0003e80008000800 */
[----:B------:R-:W2:Y:S04]  /*370c0*/  LDL.LU R158, [R1+0xca8] ;  /* 0x000ca800019e7983 */ /* 0x000ea80000300800 */
[----:B-1----:R-:W2:Y:S04]  /*370d0*/  LDL.LU R159, [R1+0xcac] ;  /* 0x000cac00019f7983 */ /* 0x002ea80000300800 */
        /* <DEDUP_REMOVED lines=12> */
[----:B------:R-:W1:Y:S04]  /*371a0*/  LDS R187, [R162+UR12+0xa700] ;  /* 0x00a7000ca2bb7984 */ /* 0x000e680008000800 */
[----:B------:R-:W-:Y:S04]  /*371b0*/  LDS R220, [R0+UR12+0x8780] ;  /* 0x0087800c00dc7984 */ /* 0x000fe80008000800 */
[----:B------:R-:W-:Y:S04]  /*371c0*/  LDS R222, [R0+UR12+0xa780] ;  /* 0x00a7800c00de7984 */ /* 0x000fe80008000800 */
[----:B------:R-:W-:Y:S04]  /*371d0*/  LDS R221, [R163+UR12+0x8780] ;  /* 0x0087800ca3dd7984 */ /* 0x000fe80008000800 */
[----:B------:R-:W1:Y:S04]  /*371e0*/  LDS R223, [R163+UR12+0xa780] ;  /* 0x00a7800ca3df7984 */ /* 0x000e680008000800 */
[----:B------:R-:W-:Y:S04]  /*371f0*/  LDS R225, [R162+UR12+0x8780] ;  /* 0x0087800ca2e17984 */ /* 0x000fe80008000800 */
[----:B------:R-:W1:Y:S01]  /*37200*/  LDS R227, [R162+UR12+0xa780] ;  /* 0x00a7800ca2e37984 */ /* 0x000e620008000800 */
[C---:B----4-:R-:W-:Y:S06]  /*37210*/  HMMA.1688.F32.TF32 R76, R180.reuse, R192, R68 ;  /* 0x000000c0b44c723c */ /* 0x050fec0000081044 */
[C---:B---3--:R-:W-:Y:S06]  /*37220*/  HMMA.1688.F32.TF32 R68, R180.reuse, R200, R60 ;  /* 0x000000c8b444723c */ /* 0x048fec000008103c */
[C---:B--2---:R-:W-:Y:S06]  /*37230*/  HMMA.1688.F32.TF32 R80, R180.reuse, R188, R72 ;  /* 0x000000bcb450723c */ /* 0x044fec0000081048 */
[C---:B------:R-:W-:Y:S06]  /*37240*/  HMMA.1688.F32.TF32 R72, R180.reuse, R196, R168 ;  /* 0x000000c4b448723c */ /* 0x040fec00000810a8 */
[C---:B------:R-:W-:Y:S06]  /*37250*/  HMMA.1688.F32.TF32 R60, R180.reuse, R204, R56 ;  /* 0x000000ccb43c723c */ /* 0x040fec0000081038 */
        /* <DEDUP_REMOVED lines=18> */
[----:B------:R-:W2:Y:S01]  /*37380*/  LDL.LU R34, [R1+0xc58] ;  /* 0x000c580001227983 */ /* 0x000ea20000300800 */
[----:B---3--:R-:W-:Y:S03]  /*37390*/  HMMA.1688.F32.TF32 R52, R180, R216, R164 ;  /* 0x000000d8b434723c */ /* 0x008fe600000810a4 */
[----:B------:R-:W2:Y:S04]  /*373a0*/  LDL.LU R35, [R1+0xc5c] ;  /* 0x000c5c0001237983 */ /* 0x000ea80000300800 */
[----:B------:R-:W3:Y:S04]  /*373b0*/  LDL.LU R164, [R1+0xc40] ;  /* 0x000c400001a47983 */ /* 0x000ee80000300800 */
[----:B------:R-:W-:Y:S04]  /*373c0*/  LDS R180, [R0+UR12+0xc000] ;  /* 0x00c0000c00b47984 */ /* 0x000fe80008000800 */
[----:B------:R-:W-:Y:S04]  /*373d0*/  LDS R182, [R0+UR12+0xe000] ;  /* 0x00e0000c00b67984 */ /* 0x000fe80008000800 */
[----:B------:R-:W-:Y:S01]  /*373e0*/  LDS R181, [R163+UR12+0xc000] ;  /* 0x00c0000ca3b57984 */ /* 0x000fe20008000800 */
[C---:B-1----:R-:W-:Y:S03]  /*373f0*/  HMMA.1688.F32.TF32 R36, R184.reuse, R204, R36 ;  /* 0x000000ccb824723c */ /* 0x042fe60000081024 */
[----:B------:R-:W1:Y:S04]  /*37400*/  LDS R183, [R163+UR12+0xe000] ;  /* 0x00e0000ca3b77984 */ /* 0x000e680008000800 */
[----:B------:R-:W-:Y:S04]  /*37410*/  STL.64 [R1+0xc10], R52 ;  /* 0x000c103401007387 */ /* 0x000fe80000100a00 */
[----:B------:R4:W-:Y:S04]  /*37420*/  STL.64 [R1+0xc18], R54 ;  /* 0x000c183601007387 */ /* 0x0009e80000100a00 */
[----:B------:R-:W3:Y:S04]  /*37430*/  LDL.LU R165, [R1+0xc44] ;  /* 0x000c440001a57983 */ /* 0x000ee80000300800 */
[----:B------:R-:W3:Y:S01]  /*37440*/  LDL.LU R166, [R1+0xc48] ;  /* 0x000c480001a67983 */ /* 0x000ee20000300800 */
[----:B----4-:R-:W-:Y:S03]  /*37450*/  HMMA.1688.F32.TF32 R52, R184, R188, R156 ;  /* 0x000000bcb834723c */ /* 0x010fe6000008109c */
[----:B------:R-:W3:Y:S04]  /*37460*/  LDL.LU R167, [R1+0xc4c] ;  /* 0x000c4c0001a77983 */ /* 0x000ee80000300800 */
[----:B------:R-:W4:-:S15]  /*37470*/  LDL.LU R156, [R1+0xc30] ;  /* 0x000c3000019c7983 */ /* 0x000f1e0000300800 */
[----:B------:R-:W-:-:S01]  /*37480*/  NOP ;  /* 0x0000000000007918 */ /* 0x000fc20000000000 */
[----:B------:R-:W-:Y:S04]  /*37490*/  STL.64 [R1+0xcb0], R52 ;  /* 0x000cb03401007387 */ /* 0x000fe80000100a00 */
[----:B------:R1:W-:Y:S04]  /*374a0*/  STL.64 [R1+0xcb8], R54 ;  /* 0x000cb83601007387 */ /* 0x0003e80000100a00 */
[----:B------:R-:W4:Y:S04]  /*374b0*/  LDL.LU R157, [R1+0xc34] ;  /* 0x000c3400019d7983 */ /* 0x000f280000300800 */
[----:B------:R-:W4:Y:S04]  /*374c0*/  LDL.LU R158, [R1+0xc38] ;  /* 0x000c3800019e7983 */ /* 0x000f280000300800 */
[----:B------:R-:W4:Y:S01]  /*374d0*/  LDL.LU R159, [R1+0xc3c] ;  /* 0x000c3c00019f7983 */ /* 0x000f220000300800 */
[----:B-1----:R-:W-:Y:S03]  /*374e0*/  HMMA.1688.F32.TF32 R52, R184, R192, R44 ;  /* 0x000000c0b834723c */ /* 0x002fe6000008102c */
[----:B------:R-:W4:-:S15]  /*374f0*/  LDL.LU R44, [R1+0x1450] ;  /* 0x00145000012c7983 */ /* 0x000f1e0000300800 */
[----:B------:R-:W-:-:S05]  /*37500*/  NOP ;  /* 0x0000000000007918 */ /* 0x000fca0000000000 */
[----:B------:R-:W-:Y:S04]  /*37510*/  STL.64 [R1+0xca0], R52 ;  /* 0x000ca03401007387 */ /* 0x000fe80000100a00 */
[----:B------:R1:W-:Y:S04]  /*37520*/  STL.64 [R1+0xca8], R54 ;  /* 0x000ca83601007387 */ /* 0x0003e80000100a00 */
[----:B------:R-:W4:Y:S04]  /*37530*/  LDL.LU R45, [R1+0x1454] ;  /* 0x00145400012d7983 */ /* 0x000f280000300800 */
[----:B------:R-:W4:Y:S01]  /*37540*/  LDL.LU R46, [R1+0x1458] ;  /* 0x00145800012e7983 */ /* 0x000f220000300800 */
[C---:B-1----:R-:W-:Y:S03]  /*37550*/  HMMA.1688.F32.TF32 R52, R184.reuse, R196, R48 ;  /* 0x000000c4b834723c */ /* 0x042fe60000081030 */
[----:B------:R-:W4:Y:S03]  /*37560*/  LDL.LU R47, [R1+0x145c] ;  /* 0x00145c00012f7983 */ /* 0x000f260000300800 */
[----:B------:R-:W-:-:S15]  /*37570*/  HMMA.1688.F32.TF32 R48, R184, R200, R40 ;  /* 0x000000c8b830723c */ /* 0x000fde0000081028 */
[----:B------:R-:W-:-:S02]  /*37580*/  NOP ;  /* 0x0000000000007918 */ /* 0x000fc40000000000 */
[----:B------:R-:W-:Y:S04]  /*37590*/  STL.64 [R1+0xc90], R52 ;  /* 0x000c903401007387 */ /* 0x000fe80000100a00 */
[----:B------:R-:W-:Y:S04]  /*375a0*/  STL.64 [R1+0xc98], R54 ;  /* 0x000c983601007387 */ /* 0x000fe80000100a00 */
[----:B------:R-:W4:Y:S04]  /*375b0*/  LDL.LU R40, [R1+0x1430] ;  /* 0x0014300001287983 */ /* 0x000f280000300800 */
[----:B------:R-:W-:Y:S04]  /*375c0*/  STL.64 [R1+0xc80], R48 ;  /* 0x000c803001007387 */ /* 0x000fe80000100a00 */
[----:B------:R-:W-:Y:S04]  /*375d0*/  STL.64 [R1+0xc88], R50 ;  /* 0x000c883201007387 */ /* 0x000fe80000100a00 */
        /* <DEDUP_REMOVED lines=11> */
[----:B------:R-:W4:Y:S04]  /*37690*/  LDL.LU R38, [R1+0x1428] ;  /* 0x0014280001267983 */ /* 0x000f280000300800 */
[----:B------:R-:W4:Y:S01]  /*376a0*/  LDL.LU R39, [R1+0x142c] ;  /* 0x00142c0001277983 */ /* 0x000f220000300800 */
[----:B--2---:R-:W-:Y:S03]  /*376b0*/  HMMA.1688.F32.TF32 R48, R184, R208, R32 ;  /* 0x000000d0b830723c */ /* 0x004fe60000081020 */
[----:B------:R-:W2:-:S15]  /*376c0*/  LDL.LU R32, [R1+0x1410] ;  /* 0x0014100001207983 */ /* 0x000e9e0000300800 */
[----:B------:R-:W-:-:S05]  /*376d0*/  NOP ;  /* 0x0000000000007918 */ /* 0x000fca0000000000 */
[----:B------:R-:W-:Y:S04]  /*376e0*/  STL.64 [R1+0xc60], R48 ;  /* 0x000c603001007387 */ /* 0x000fe80000100a00 */
[----:B------:R3:W-:Y:S04]  /*376f0*/  STL.64 [R1+0xc68], R50 ;  /* 0x000c683201007387 */ /* 0x0007e80000100a00 */
[----:B------:R-:W2:Y:S04]  /*37700*/  LDL.LU R33, [R1+0x1414] ;  /* 0x0014140001217983 */ /* 0x000ea80000300800 */
[----:B------:R-:W2:Y:S04]  /*37710*/  LDL.LU R34, [R1+0x1418] ;  /* 0x0014180001227983 */ /* 0x000ea80000300800 */
[----:B------:R-:W2:Y:S01]  /*37720*/  LDL.LU R35, [R1+0x141c] ;  /* 0x00141c0001237983 */ /* 0x000ea20000300800 */
[----:B---3--:R-:W-:Y:S03]  /*37730*/  HMMA.1688.F32.TF32 R48, R184, R212, R164 ;  /* 0x000000d4b830723c */ /* 0x008fe600000810a4 */
[----:B------:R-:W3:-:S15]  /*37740*/  LDL.LU R164, [R1+0x1400] ;  /* 0x0014000001a47983 */ /* 0x000ede0000300800 */
[----:B------:R-:W-:-:S05]  /*37750*/  NOP ;  /* 0x0000000000007918 */ /* 0x000fca0000000000 */
        /* <DEDUP_REMOVED lines=8> */
[----:B------:R1:W-:Y:S04]  /*377e0*/  STL.64 [R1+0xc30], R48 ;  /* 0x000c303001007387 */ /* 0x0003e80000100a00 */
[----:B------:R1:W-:Y:S04]  /*377f0*/  STL.64 [R1+0xc38], R50 ;  /* 0x000c383201007387 */ /* 0x0003e80000100a00 */
[----:B------:R-:W4:Y:S04]  /*37800*/  LDL.LU R157, [R1+0x13f4] ;  /* 0x0013f400019d7983 */ /* 0x000f280000300800 */
[----:B------:R-:W4:Y:S04]  /*37810*/  LDL.LU R158, [R1+0x13f8] ;  /* 0x0013f800019e7983 */ /* 0x000f280000300800 */
[----:B------:R-:W4:Y:S01]  /*37820*/  LDL.LU R159, [R1+0x13fc] ;  /* 0x0013fc00019f7983 */ /* 0x000f220000300800 */
[----:B------:R-:W-:Y:S03]  /*37830*/  HMMA.1688.F32.TF32 R44, R220, R188, R44 ;  /* 0x000000bcdc2c723c */ /* 0x000fe6000008102c */
[----:B-1----:R-:W4:-:S15]  /*37840*/  LDL.LU R48, [R1+0xbc0] ;  /* 0x000bc00001307983 */ /* 0x002f1e0000300800 */
        /* <DEDUP_REMOVED lines=14> */
[C---:B------:R-:W-:Y:S06]  /*37930*/  HMMA.1688.F32.TF32 R60, R220.reuse, R192, R56 ;  /* 0x000000c0dc3c723c */ /* 0x040fec0000081038 */
[C---:B------:R-:W-:Y:S06]  /*37940*/  HMMA.1688.F32.TF32 R56, R220.reuse, R196, R40 ;  /* 0x000000c4dc38723c */ /* 0x040fec0000081028 */
[C---:B------:R-:W-:Y:S11]  /*37950*/  HMMA.1688.F32.TF32 R36, R220.reuse, R200, R36 ;  /* 0x000000c8dc24723c */ /* 0x040ff60000081024 */
        /* <DEDUP_REMOVED lines=10> */
[----:B-1----:R-:W4:Y:S01]  /*37a00*/  LDL.LU R36, [R1+0xb20] ;  /* 0x000b200001247983 */ /* 0x002f220000300800 */
[----:B--2---:R-:W-:-:S15]  /*37a10*/  HMMA.1688.F32.TF32 R32, R220, R204, R32 ;  /* 0x000000ccdc20723c */ /* 0x004fde0000081020 */
[----:B------:R-:W-:-:S08]  /*37a20*/  NOP ;  /* 0x0000000000007918 */ /* 0x000fd00000000000 */
[----:B------:R1:W-:Y:S01]  /*37a30*/  STL.64 [R1+0xcf0], R32 ;  /* 0x000cf02001007387 */ /* 0x0003e20000100a00 */
[C---:B---3--:R-:W-:Y:S03]  /*37a40*/  HMMA.1688.F32.TF32 R56, R220.reuse, R208, R164 ;  /* 0x000000d0dc38723c */ /* 0x048fe600000810a4 */
[----:B------:R2:W-:Y:S04]  /*37a50*/  STL.64 [R1+0xcf8], R34 ;  /* 0x000cf82201007387 */ /* 0x0005e80000100a00 */
[----:B------:R-:W3:Y:S04]  /*37a60*/  LDL.LU R37, [R1+0xb24] ;  /* 0x000b240001257983 */ /* 0x000ee80000300800 */
[----:B------:R-:W3:Y:S04]  /*37a70*/  LDL.LU R38, [R1+0xb28] ;  /* 0x000b280001267983 */ /* 0x000ee80000300800 */
[----:B------:R-:W3:Y:S04]  /*37a80*/  LDL.LU R39, [R1+0xb2c] ;  /* 0x000b2c0001277983 */ /* 0x000ee80000300800 */
[----:B-1----:R-:W3:Y:S04]  /*37a90*/  LDL.LU R32, [R1+0xb00] ;  /* 0x000b000001207983 */ /* 0x002ee80000300800 */
[----:B------:R-:W-:Y:S04]  /*37aa0*/  STL.64 [R1+0xd00], R56 ;  /* 0x000d003801007387 */ /* 0x000fe80000100a00 */
[----:B------:R4:W-:Y:S04]  /*37ab0*/  STL.64 [R1+0xd08], R58 ;  /* 0x000d083a01007387 */ /* 0x0009e80000100a00 */
[----:B------:R-:W3:Y:S04]  /*37ac0*/  LDL.LU R33, [R1+0xb04] ;  /* 0x000b040001217983 */ /* 0x000ee80000300800 */
[----:B--2---:R-:W3:Y:S01]  /*37ad0*/  LDL.LU R34, [R1+0xb08] ;  /* 0x000b080001227983 */ /* 0x004ee20000300800 */
[----:B----4-:R-:W-:Y:S03]  /*37ae0*/  HMMA.1688.F32.TF32 R56, R220, R212, R156 ;  /* 0x000000d4dc38723c */ /* 0x010fe6000008109c */
[----:B------:R-:W3:Y:S01]  /*37af0*/  LDL.LU R35, [R1+0xb0c] ;  /* 0x000b0c0001237983 */ /* 0x000ee20000300800 */
[----:B------:R-:W-:-:S03]  /*37b00*/  IMAD.MOV.U32 R165, RZ, RZ, R4 ;  /* 0x000000ffffa57224 */ /* 0x000fc600078e0004 */
[----:B------:R-:W2:Y:S01]  /*37b10*/  LDL.LU R164, [R1+0xa80] ;  /* 0x000a800001a47983 */ /* 0x000ea20000300800 */
[----:B------:R-:W-:Y:S02]  /*37b20*/  IMAD.MOV.U32 R166, RZ, RZ, R5 ;  /* 0x000000ffffa67224 */ /* 0x000fe400078e0005 */
[----:B------:R-:W-:Y:S02]  /*37b30*/  IMAD.MOV.U32 R167, RZ, RZ, R6 ;  /* 0x000000ffffa77224 */ /* 0x000fe400078e0006 */
[----:B------:R-:W-:-:S11]  /*37b40*/  IMAD.MOV.U32 R156, RZ, RZ, R7 ;  /* 0x000000ffff9c7224 */ /* 0x000fd600078e0007 */
[----:B------:R-:W-:Y:S04]  /*37b50*/  STL.64 [R1+0xd40], R56 ;  /* 0x000d403801007387 */ /* 0x000fe80000100a00 */
[----:B------:R-:W-:Y:S04]  /*37b60*/  STL.64 [R1+0xd48], R58 ;  /* 0x000d483a01007387 */ /* 0x000fe80000100a00 */
[----:B------:R-:W4:Y:S04]  /*37b70*/  LDL.LU R4, [R1+0x2fa4] ;  /* 0x002fa40001047983 */ /* 0x000f280000300800 */
[----:B------:R-:W4:Y:S04]  /*37b80*/  LDL.LU R5, [R1+0x2fa0] ;  /* 0x002fa00001057983 */ /* 0x000f280000300800 */
[----:B------:R-:W4:Y:S04]  /*37b90*/  LDL.LU R6, [R1+0x2f9c] ;  /* 0x002f9c0001067983 */ /* 0x000f280000300800 */
[----:B------:R-:W4:Y:S01]  /*37ba0*/  LDL.LU R7, [R1+0x2f98] ;  /* 0x002f980001077983 */ /* 0x000f220000300800 */
[----:B------:R-:W-:Y:S06]  /*37bb0*/  HMMA.1688.F32.TF32 R48, R224, R188, R48 ;  /* 0x000000bce030723c */ /* 0x000fec0000081030 */
[----:B------:R-:W-:Y:S06]  /*37bc0*/  HMMA.1688.F32.TF32 R52, R220, R216, R52 ;  /* 0x000000d8dc34723c */ /* 0x000fec0000081034 */
[----:B------:R-:W-:Y:S01]  /*37bd0*/  HMMA.1688.F32.TF32 R44, R224, R192, R44 ;  /* 0x000000c0e02c723c */ /* 0x000fe2000008102c */
[----:B------:R-:W-:Y:S01]  /*37be0*/  MOV R158, R3 ;  /* 0x00000003009e7202 */ /* 0x000fe20000000f00 */
[----:B------:R-:W-:Y:S01]  /*37bf0*/  IMAD.MOV.U32 R157, RZ, RZ, R252 ;  /* 0x000000ffff9d7224 */ /* 0x000fe200078e00fc */
[----:B------:R-:W-:Y:S01]  /*37c00*/  LDS R220, [R0+UR12+0xc080] ;  /* 0x00c0800c00dc7984 */ /* 0x000fe20008000800 */
[----:B------:R-:W-:-:S03]  /*37c10*/  IMAD.MOV.U32 R159, RZ, RZ, R2 ;  /* 0x000000ffff9f7224 */ /* 0x000fc600078e0002 */
[----:B------:R-:W-:Y:S11]  /*37c20*/  LDS R222, [R0+UR12+0xe080] ;  /* 0x00e0800c00de7984 */ /* 0x000ff60008000800 */
[----:B------:R-:W-:Y:S01]  /*37c30*/  IMAD.MOV.U32 R3, RZ, RZ, R55 ;  /* 0x000000ffff037224 */ /* 0x000fe200078e0037 */
[----:B------:R-:W-:Y:S04]  /*37c40*/  STL.64 [R1+0xd30], R52 ;  /* 0x000d303401007387 */ /* 0x000fe80000100a00 */
[----:B------:R-:W-:Y:S04]  /*37c50*/  STL [R1+0xd38], R54 ;  /* 0x000d383601007387 */ /* 0x000fe80000100800 */
[----:B------:R1:W-:Y:S04]  /*37c60*/  STL [R1+0x2c58], R3 ;  /* 0x002c580301007387 */ /* 0x0003e80000100800 */
[----:B------:R-:W-:Y:S04]  /*37c70*/  STL.64 [R1+0xd10], R44 ;  /* 0x000d102c01007387 */ /* 0x000fe80000100a00 */
[----:B------:R-:W-:Y:S01]  /*37c80*/  STL.64 [R1+0xd20], R48 ;  /* 0x000d203001007387 */ /* 0x000fe20000100a00 */
[----:B-1----:R-:W-:-:S03]  /*37c90*/  IMAD.MOV.U32 R3, RZ, RZ, R47 ;  /* 0x000000ffff037224 */ /* 0x002fc600078e002f */
[----:B------:R-:W-:Y:S04]  /*37ca0*/  STL.64 [R1+0xd28], R50 ;  /* 0x000d283201007387 */ /* 0x000fe80000100a00 */
[----:B------:R-:W-:Y:S04]  /*37cb0*/  STL [R1+0xd18], R46 ;  /* 0x000d182e01007387 */ /* 0x000fe80000100800 */
[----:B------:R1:W-:Y:S04]  /*37cc0*/  STL [R1+0x2c60], R3 ;  /* 0x002c600301007387 */ /* 0x0003e80000100800 */
[----:B------:R-:W-:Y:S04]  /*37cd0*/  LDS R221, [R163+UR12+0xc080] ;  /* 0x00c0800ca3dd7984 */ /* 0x000fe80008000800 */
[----:B------:R-:W-:Y:S01]  /*37ce0*/  LDS R223, [R163+UR12+0xe080] ;  /* 0x00e0800ca3df7984 */ /* 0x000fe20008000800 */
[C---:B---3--:R-:W-:Y:S06]  /*37cf0*/  HMMA.1688.F32.TF32 R32, R224.reuse, R208, R32 ;  /* 0x000000d0e020723c */ /* 0x048fec0000081020 */
[----:B----4-:R-:W-:-:S15]  /*37d00*/  HMMA.1688.F32.TF32 R4, R224, R196, R4 ;  /* 0x000000c4e004723c */ /* 0x010fde0000081004 */
[----:B------:R-:W-:-:S03]  /*37d10*/  NOP ;  /* 0x0000000000007918 */ /* 0x000fc60000000000 */
[----:B-1----:R-:W-:Y:S02]  /*37d20*/  IMAD.MOV.U32 R3, RZ, RZ, R32 ;  /* 0x000000ffff037224 */ /* 0x002fe400078e0020 */
[----:B------:R-:W-:Y:S02]  /*37d30*/  IMAD.MOV.U32 R209, RZ, RZ, R34 ;  /* 0x000000ffffd17224 */ /* 0x000fe400078e0022 */
[----:B------:R-:W-:Y:S01]  /*37d40*/  IMAD.MOV.U32 R208, RZ, RZ, R35 ;  /* 0x000000ffffd07224 */ /* 0x000fe200078e0023 */
[----:B------:R-:W-:Y:S04]  /*37d50*/  STL [R1+0x2c68], R5 ;  /* 0x002c680501007387 */ /* 0x000fe80000100800 */
[----:B------:R-:W-:Y:S04]  /*37d60*/  STL [R1+0x2c64], R6 ;  /* 0x002c640601007387 */ /* 0x000fe80000100800 */
[----:B------:R1:W-:Y:S02]  /*37d70*/  STL [R1+0x2c5c], R7 ;  /* 0x002c5c0701007387 */ /* 0x0003e40000100800 */
[----:B-1----:R-:W-:-:S02]  /*37d80*/  IMAD.MOV.U32 R7, RZ, RZ, R33 ;  /* 0x000000ffff077224 */ /* 0x002fc400078e0021 */
[----:B--2---:R-:W-:-:S15]  /*37d90*/  HMMA.1688.F32.TF32 R32, R224, R212, R164 ;  /* 0x000000d4e020723c */ /* 0x004fde00000810a4 */
[----:B------:R-:W-:-:S09]  /*37da0*/  NOP ;  /* 0x0000000000007918 */ /* 0x000fd20000000000 */
[----:B------:R-:W-:Y:S02]  /*37db0*/  IMAD.MOV.U32 R5, RZ, RZ, R32 ;  /* 0x000000ffff057224 */ /* 0x000fe400078e0020 */
[----:B------:R-:W-:Y:S02]  /*37dc0*/  IMAD.MOV.U32 R6, RZ, RZ, R33 ;  /* 0x000000ffff067224 */ /* 0x000fe400078e0021 */
[----:B------:R-:W-:Y:S02]  /*37dd0*/  IMAD.MOV.U32 R213, RZ, RZ, R34 ;  /* 0x000000ffffd57224 */ /* 0x000fe400078e0022 */
[----:B------:R-:W-:Y:S02]  /*37de0*/  IMAD.MOV.U32 R212, RZ, RZ, R35 ;  /* 0x000000ffffd47224 */ /* 0x000fe400078e0023 */
[----:B------:R-:W-:Y:S01]  /*37df0*/  HMMA.1688.F32.TF32 R32, R224, R216, R156 ;  /* 0x000000d8e020723c */ /* 0x000fe2000008109c */
[----:B------:R-:W-:-:S06]  /*37e00*/  IMAD.MOV.U32 R164, RZ, RZ, R199 ;  /* 0x000000ffffa47224 */ /* 0x000fcc00078e00c7 */
[----:B------:R-:W-:Y:S02]  /*37e10*/  IMAD.MOV.U32 R156, RZ, RZ, R194 ;  /* 0x000000ffff9c7224 */ /* 0x000fe400078e00c2 */
[----:B------:R-:W2:Y:S01]  /*37e20*/  LDL.LU R194, [R1+0x2f94] ;  /* 0x002f940001c27983 */ /* 0x000ea20000300800 */
[----:B------:R-:W-:Y:S02]  /*37e30*/  IMAD.MOV.U32 R157, RZ, RZ, R195 ;  /* 0x000000ffff9d7224 */ /* 0x000fe400078e00c3 */
[----:B------:R-:W-:Y:S01]  /*37e40*/  IMAD.MOV.U32 R158, RZ, RZ, R190 ;  /* 0x000000ffff9e7224 */ /* 0x000fe200078e00be */
[----:B------:R-:W3:Y:S01]  /*37e50*/  LDL.LU R195, [R1+0x2f90] ;  /* 0x002f900001c37983 */ /* 0x000ee20000300800 */
[----:B------:R-:W-:-:S03]  /*37e60*/  IMAD.MOV.U32 R159, RZ, RZ, R191 ;  /* 0x000000ffff9f7224 */ /* 0x000fc600078e00bf */
[----:B------:R-:W4:Y:S01]  /*37e70*/  LDL.LU R190, [R1+0x2f8c] ;  /* 0x002f8c0001be7983 */ /* 0x000f220000300800 */
[----:B------:R-:W-:-:S03]  /*37e80*/  IMAD.MOV.U32 R165, RZ, RZ, R198 ;  /* 0x000000ffffa57224 */ /* 0x000fc600078e00c6 */
[----:B------:R-:W4:Y:S01]  /*37e90*/  LDL.LU R191, [R1+0x2f88] ;  /* 0x002f880001bf7983 */ /* 0x000f220000300800 */
[----:B------:R-:W-:-:S03]  /*37ea0*/  IMAD.MOV.U32 R166, RZ, RZ, R203 ;  /* 0x000000ffffa67224 */ /* 0x000fc600078e00cb */
[----:B------:R-:W4:Y:S01]  /*37eb0*/  LDL.LU R199, [R1+0x2f84] ;  /* 0x002f840001c77983 */ /* 0x000f220000300800 */
[----:B------:R-:W-:Y:S02]  /*37ec0*/  IMAD.MOV.U32 R193, RZ, RZ, R32 ;  /* 0x000000ffffc17224 */ /* 0x000fe400078e0020 */
[----:B------:R-:W-:Y:S01]  /*37ed0*/  IMAD.MOV.U32 R167, RZ, RZ, R202 ;  /* 0x000000ffffa77224 */ /* 0x000fe200078e00ca */
[----:B------:R-:W4:Y:S01]  /*37ee0*/  LDL.LU R198, [R1+0x2f80] ;  /* 0x002f800001c67983 */ /* 0x000f220000300800 */
[----:B------:R-:W-:Y:S01]  /*37ef0*/  IMAD.MOV.U32 R192, RZ, RZ, R33 ;  /* 0x000000ffffc07224 */ /* 0x000fe200078e0021 */
[----:B------:R-:W-:Y:S01]  /*37f00*/  MOV R189, R34 ;  /* 0x0000002200bd7202 */ /* 0x000fe20000000f00 */
[----:B------:R-:W-:Y:S01]  /*37f10*/  IMAD.MOV.U32 R32, RZ, RZ, R206 ;  /* 0x000000ffff207224 */ /* 0x000fe200078e00ce */
[----:B------:R-:W4:Y:S01]  /*37f20*/  LDL.LU R203, [R1+0x2f7c] ;  /* 0x002f7c0001cb7983 */ /* 0x000f220000300800 */
[----:B------:R-:W-:Y:S01]  /*37f30*/  MOV R33, R207 ;  /* 0x000000cf00217202 */ /* 0x000fe20000000f00 */
[----:B------:R-:W-:-:S02]  /*37f40*/  IMAD.MOV.U32 R188, RZ, RZ, R35 ;  /* 0x000000ffffbc7224 */ /* 0x000fc400078e0023 */
[----:B------:R-:W4:Y:S01]  /*37f50*/  LDL.LU R202, [R1+0x2f78] ;  /* 0x002f780001ca7983 */ /* 0x000f220000300800 */
[----:B------:R-:W-:-:S03]  /*37f60*/  IMAD.MOV.U32 R34, RZ, RZ, R219 ;  /* 0x000000ffff227224 */ /* 0x000fc600078e00db */
[----:B------:R-:W4:Y:S01]  /*37f70*/  LDL.LU R206, [R1+0x2f74] ;  /* 0x002f740001ce7983 */ /* 0x000f220000300800 */
[----:B------:R-:W-:-:S03]  /*37f80*/  IMAD.MOV.U32 R35, RZ, RZ, R218 ;  /* 0x000000ffff237224 */ /* 0x000fc600078e00da */
[----:B------:R-:W4:Y:S04]  /*37f90*/  LDL.LU R207, [R1+0x2f70] ;  /* 0x002f700001cf7983 */ /* 0x000f280000300800 */
[----:B------:R-:W4:Y:S04]  /*37fa0*/  LDL.LU R219, [R1+0x2f6c] ;  /* 0x002f6c0001db7983 */ /* 0x000f280000300800 */
[----:B------:R-:W4:Y:S01]  /*37fb0*/  LDL.LU R218, [R1+0x2f68] ;  /* 0x002f680001da7983 */ /* 0x000f220000300800 */
[C---:B------:R-:W-:Y:S06]  /*37fc0*/  HMMA.1688.F32.TF32 R36, R224.reuse, R204, R36 ;  /* 0x000000cce024723c */ /* 0x040fec0000081024 */
[----:B------:R-:W-:-:S15]  /*37fd0*/  HMMA.1688.F32.TF32 R40, R224, R200, R40 ;  /* 0x000000c8e028723c */ /* 0x000fde0000081028 */
[----:B------:R-:W-:-:S03]  /*37fe0*/  NOP ;  /* 0x0000000000007918 */ /* 0x000fc60000000000 */
[----:B------:R-:W-:Y:S02]  /*37ff0*/  IMAD.MOV.U32 R2, RZ, RZ, R36 ;  /* 0x000000ffff027224 */ /* 0x000fe400078e0024 */
[----:B------:R-:W-:Y:S02]  /*38000*/  IMAD.MOV.U32 R252, RZ, RZ, R37 ;  /* 0x000000fffffc7224 */ /* 0x000fe400078e0025 */
[----:B------:R-:W-:Y:S01]  /*38010*/  IMAD.MOV.U32 R36, RZ, RZ, R214 ;  /* 0x000000ffff247224 */ /* 0x000fe200078e00d6 */
[----:B------:R-:W-:Y:S01]  /*38020*/  MOV R204, R39 ;  /* 0x0000002700cc7202 */ /* 0x000fe20000000f00 */
[----:B------:R-:W-:Y:S01]  /*38030*/  IMAD.MOV.U32 R205, RZ, RZ, R38 ;  /* 0x000000ffffcd7224 */ /* 0x000fe200078e0026 */
[----:B------:R-:W4:Y:S01]  /*38040*/  LDL.LU R214, [R1+0x2f64] ;  /* 0x002f640001d67983 */ /* 0x000f220000300800 */
[----:B------:R-:W-:Y:S02]  /*38050*/  IMAD.MOV.U32 R37, RZ, RZ, R215 ;  /* 0x000000ffff257224 */ /* 0x000fe400078e00d7 */
[----:B------:R-:W-:Y:S01]  /*38060*/  IMAD.MOV.U32 R38, RZ, RZ, R211 ;  /* 0x000000ffff267224 */ /* 0x000fe200078e00d3 */
[----:B------:R-:W4:Y:S01]  /*38070*/  LDL.LU R215, [R1+0x2f60] ;  /* 0x002f600001d77983 */ /* 0x000f220000300800 */
[----:B------:R-:W-:-:S02]  /*38080*/  IMAD.MOV.U32 R201, RZ, RZ, R40 ;  /* 0x000000ffffc97224 */ /* 0x000fc400078e0028 */
[----:B------:R-:W-:Y:S01]  /*38090*/  IMAD.MOV.U32 R39, RZ, RZ, R210 ;  /* 0x000000ffff277224 */ /* 0x000fe200078e00d2 */
[----:B------:R-:W4:Y:S01]  /*380a0*/  LDL.LU R211, [R1+0x2f5c] ;  /* 0x002f5c0001d37983 */ /* 0x000f220000300800 */
[----:B------:R-:W-:Y:S02]  /*380b0*/  IMAD.MOV.U32 R200, RZ, RZ, R41 ;  /* 0x000000ffffc87224 */ /* 0x000fe400078e0029 */
[----:B------:R-:W-:Y:S01]  /*380c0*/  IMAD.MOV.U32 R197, RZ, RZ, R42 ;  /* 0x000000ffffc57224 */ /* 0x000fe200078e002a */
[----:B------:R-:W4:Y:S01]  /*380d0*/  LDL.LU R210, [R1+0x2f58] ;  /* 0x002f580001d27983 */ /* 0x000f220000300800 */
[----:B------:R-:W-:Y:S02]  /*380e0*/  IMAD.MOV.U32 R196, RZ, RZ, R43 ;  /* 0x000000ffffc47224 */ /* 0x000fe400078e002b */
[----:B--2---:R-:W-:Y:S02]  /*380f0*/  IMAD.MOV.U32 R43, RZ, RZ, R194 ;  /* 0x000000ffff2b7224 */ /* 0x004fe400078e00c2 */
[----:B---3--:R-:W-:-:S02]  /*38100*/  IMAD.MOV.U32 R42, RZ, RZ, R195 ;  /* 0x000000ffff2a7224 */ /* 0x008fc400078e00c3 */
[----:B----4-:R-:W-:Y:S02]  /*38110*/  IMAD.MOV.U32 R41, RZ, RZ, R190 ;  /* 0x000000ffff297224 */ /* 0x010fe400078e00be */
[----:B------:R-:W-:Y:S02]  /*38120*/  IMAD.MOV.U32 R40, RZ, RZ, R191 ;  /* 0x000000ffff287224 */ /* 0x000fe400078e00bf */
[----:B------:R-:W2:Y:S04]  /*38130*/  LDL.LU R191, [R1+0x2f54] ;  /* 0x002f540001bf7983 */ /* 0x000ea80000300800 */
[----:B------:R-:W3:Y:S04]  /*38140*/  LDL.LU R190, [R1+0x2f50] ;  /* 0x002f500001be7983 */ /* 0x000ee80000300800 */
[----:B------:R-:W4:Y:S01]  /*38150*/  LDL.LU R195, [R1+0x2f4c] ;  /* 0x002f4c0001c37983 */ /* 0x000f220000300800 */
[----:B------:R-:W-:-:S02]  /*38160*/  IMAD.MOV.U32 R46, RZ, RZ, R198 ;  /* 0x000000ffff2e7224 */ /* 0x000fc400078e00c6 */
[----:B------:R-:W-:Y:S01]  /*38170*/  IMAD.MOV.U32 R45, RZ, RZ, R203 ;  /* 0x000000ffff2d7224 */ /* 0x000fe200078e00cb */
[----:B------:R-:W2:Y:S01]  /*38180*/  LDL.LU R194, [R1+0x2f48] ;  /* 0x002f480001c27983 */ /* 0x000ea20000300800 */
[----:B------:R-:W-:-:S03]  /*38190*/  MOV R44, R202 ;  /* 0x000000ca002c7202 */ /* 0x000fc60000000f00 */
[----:B------:R-:W3:Y:S01]  /*381a0*/  LDL.LU R202, [R1+0x2f44] ;  /* 0x002f440001ca7983 */ /* 0x000ee20000300800 */
[----:B------:R-:W-:-:S03]  /*381b0*/  IMAD.MOV.U32 R47, RZ, RZ, R199 ;  /* 0x000000ffff2f7224 */ /* 0x000fc600078e00c7 */
[----:B------:R-:W4:Y:S04]  /*381c0*/  LDL.LU R203, [R1+0x2f40] ;  /* 0x002f400001cb7983 */ /* 0x000f280000300800 */
[----:B------:R-:W2:Y:S01]  /*381d0*/  LDL.LU R198, [R1+0x2f3c] ;  /* 0x002f3c0001c67983 */ /* 0x000ea20000300800 */
[----:B------:R-:W-:Y:S02]  /*381e0*/  IMAD.MOV.U32 R50, RZ, RZ, R207 ;  /* 0x000000ffff327224 */ /* 0x000fe400078e00cf */
[----:B------:R-:W-:Y:S01]  /*381f0*/  IMAD.MOV.U32 R49, RZ, RZ, R219 ;  /* 0x000000ffff317224 */ /* 0x000fe200078e00db */
[----:B------:R-:W2:Y:S01]  /*38200*/  LDL.LU R199, [R1+0x2f38] ;  /* 0x002f380001c77983 */ /* 0x000ea20000300800 */
[----:B------:R-:W-:-:S03]  /*38210*/  IMAD.MOV.U32 R48, RZ, RZ, R218 ;  /* 0x000000ffff307224 */ /* 0x000fc600078e00da */
[----:B------:R-:W2:Y:S01]  /*38220*/  LDL.LU R218, [R1+0x2f34] ;  /* 0x002f340001da7983 */ /* 0x000ea20000300800 */
[----:B------:R-:W-:-:S03]  /*38230*/  IMAD.MOV.U32 R51, RZ, RZ, R206 ;  /* 0x000000ffff337224 */ /* 0x000fc600078e00ce */
[----:B------:R-:W2:Y:S04]  /*38240*/  LDL.LU R219, [R1+0x2f30] ;  /* 0x002f300001db7983 */ /* 0x000ea80000300800 */
[----:B------:R-:W2:Y:S04]  /*38250*/  LDL.LU R207, [R1+0x2f2c] ;  /* 0x002f2c0001cf7983 */ /* 0x000ea80000300800 */
[----:B------:R-:W2:Y:S01]  /*38260*/  LDL.LU R206, [R1+0x2f28] ;  /* 0x002f280001ce7983 */ /* 0x000ea20000300800 */
[----:B------:R-:W-:Y:S01]  /*38270*/  MOV R55, R214 ;  /* 0x000000d600377202 */ /* 0x000fe20000000f00 */
[----:B------:R-:W-:-:S02]  /*38280*/  IMAD.MOV.U32 R54, RZ, RZ, R215 ;  /* 0x000000ffff367224 */ /* 0x000fc400078e00d7 */
[----:B------:R-:W-:Y:S02]  /*38290*/  IMAD.MOV.U32 R53, RZ, RZ, R211 ;  /* 0x000000ffff357224 */ /* 0x000fe400078e00d3 */
[----:B------:R-:W-:Y:S02]  /*382a0*/  IMAD.MOV.U32 R52, RZ, RZ, R210 ;  /* 0x000000ffff347224 */ /* 0x000fe400078e00d2 */
[----:B------:R-:W2:Y:S04]  /*382b0*/  LDL.LU R210, [R1+0x2f24] ;  /* 0x002f240001d27983 */ /* 0x000ea80000300800 */
[----:B------:R-:W2:Y:S04]  /*382c0*/  LDL.LU R211, [R1+0x2f20] ;  /* 0x002f200001d37983 */ /* 0x000ea80000300800 */
[----:B------:R-:W2:Y:S04]  /*382d0*/  LDL.LU R215, [R1+0x2f1c] ;  /* 0x002f1c0001d77983 */ /* 0x000ea80000300800 */
[----:B------:R-:W2:Y:S01]  /*382e0*/  LDL.LU R214, [R1+0x2f18] ;  /* 0x002f180001d67983 */ /* 0x000ea20000300800 */
[----:B---3--:R-:W-:-:S02]  /*382f0*/  IMAD.MOV.U32 R63, RZ, RZ, R202 ;  /* 0x000000ffff3f7224 */ /* 0x008fc400078e00ca */
[----:B----4-:R-:W-:Y:S02]  /*38300*/  IMAD.MOV.U32 R62, RZ, RZ, R203 ;  /* 0x000000ffff3e7224 */ /* 0x010fe400078e00cb */
[----:B--2---:R-:W-:Y:S02]  /*38310*/  IMAD.MOV.U32 R61, RZ, RZ, R198 ;  /* 0x000000ffff3d7224 */ /* 0x004fe400078e00c6 */
[----:B------:R-:W-:Y:S02]  /*38320*/  IMAD.MOV.U32 R60, RZ, RZ, R199 ;  /* 0x000000ffff3c7224 */ /* 0x000fe400078e00c7 */
[----:B------:R-:W2:Y:S04]  /*38330*/  LDL.LU R199, [R1+0x2f14] ;  /* 0x002f140001c77983 */ /* 0x000ea80000300800 */
[----:B------:R-:W3:Y:S04]  /*38340*/  LDL.LU R198, [R1+0x2f10] ;  /* 0x002f100001c67983 */ /* 0x000ee80000300800 */
[----:B------:R-:W4:Y:S01]  /*38350*/  LDL.LU R203, [R1+0x2f0c] ;  /* 0x002f0c0001cb7983 */ /* 0x000f220000300800 */
[----:B------:R-:W-:-:S02]  /*38360*/  IMAD.MOV.U32 R170, RZ, RZ, R219 ;  /* 0x000000ffffaa7224 */ /* 0x000fc400078e00db */
[----:B------:R-:W-:Y:S01]  /*38370*/  IMAD.MOV.U32 R169, RZ, RZ, R207 ;  /* 0x000000ffffa97224 */ /* 0x000fe200078e00cf */
[----:B------:R-:W2:Y:S01]  /*38380*/  LDL.LU R202, [R1+0x2f08] ;  /* 0x002f080001ca7983 */ /* 0x000ea20000300800 */
[----:B------:R-:W-:-:S03]  /*38390*/  IMAD.MOV.U32 R168, RZ, RZ, R206 ;  /* 0x000000ffffa87224 */ /* 0x000fc600078e00ce */
[----:B------:R-:W3:Y:S01]  /*383a0*/  LDL.LU R206, [R1+0x2f04] ;  /* 0x002f040001ce7983 */ /* 0x000ee20000300800 */
[----:B------:R-:W-:-:S03]  /*383b0*/  IMAD.MOV.U32 R171, RZ, RZ, R218 ;  /* 0x000000ffffab7224 */ /* 0x000fc600078e00da */
[----:B------:R-:W4:Y:S04]  /*383c0*/  LDL.LU R207, [R1+0x2f00] ;  /* 0x002f000001cf7983 */ /* 0x000f280000300800 */
[----:B------:R-:W2:Y:S04]  /*383d0*/  LDL.LU R219, [R1+0x2efc] ;  /* 0x002efc0001db7983 */ /* 0x000ea80000300800 */
[----:B------:R-:W3:Y:S01]  /*383e0*/  LDL.LU R218, [R1+0x2ef8] ;  /* 0x002ef80001da7983 */ /* 0x000ee20000300800 */
[----:B------:R-:W-:Y:S01]  /*383f0*/  IMAD.MOV.U32 R71, RZ, RZ, R210 ;  /* 0x000000ffff477224 */ /* 0x000fe200078e00d2 */
[----:B------:R-:W-:Y:S01]  /*38400*/  MOV R70, R211 ;  /* 0x000000d300467202 */ /* 0x000fe20000000f00 */
[----:B------:R-:W-:-:S02]  /*38410*/  IMAD.MOV.U32 R69, RZ, RZ, R215 ;  /* 0x000000ffff457224 */ /* 0x000fc400078e00d7 */
[----:B------:R-:W-:Y:S02]  /*38420*/  IMAD.MOV.U32 R68, RZ, RZ, R214 ;  /* 0x000000ffff447224 */ /* 0x000fe400078e00d6 */
[----:B------:R-:W4:Y:S04]  /*38430*/  LDL.LU R214, [R1+0x2ef4] ;  /* 0x002ef40001d67983 */ /* 0x000f280000300800 */
[----:B------:R-:W4:Y:S04]  /*38440*/  LDL.LU R215, [R1+0x2ef0] ;  /* 0x002ef00001d77983 */ /* 0x000f280000300800 */
[----:B------:R-:W4:Y:S04]  /*38450*/  LDL.LU R211, [R1+0x2eec] ;  /* 0x002eec0001d37983 */ /* 0x000f280000300800 */
[----:B------:R-:W4:Y:S01]  /*38460*/  LDL.LU R210, [R1+0x2ee8] ;  /* 0x002ee80001d27983 */ /* 0x000f220000300800 */
[----:B--2---:R-:W-:-:S03]  /*38470*/  IMAD.MOV.U32 R76, RZ, RZ, R219 ;  /* 0x000000ffff4c7224 */ /* 0x004fc600078e00db */
[----:B------:R-:W2:Y:S01]  /*38480*/  LDL.LU R219, [R1+0x2ee4] ;  /* 0x002ee40001db7983 */ /* 0x000ea20000300800 */
[----:B---3--:R-:W-:-:S03]  /*38490*/  IMAD.MOV.U32 R77, RZ, RZ, R218 ;  /* 0x000000ffff4d7224 */ /* 0x008fc600078e00da */
[----:B------:R-:W3:Y:S01]  /*384a0*/  LDL.LU R218, [R1+0x2ee0] ;  /* 0x002ee00001da7983 */ /* 0x000ee20000300800 */
[----:B----4-:R-:W-:Y:S02]  /*384b0*/  IMAD.MOV.U32 R78, RZ, RZ, R207 ;  /* 0x000000ffff4e7224 */ /* 0x010fe400078e00cf */
[----:B------:R-:W-:Y:S01]  /*384c0*/  IMAD.MOV.U32 R79, RZ, RZ, R206 ;  /* 0x000000ffff4f7224 */ /* 0x000fe200078e00ce */
[----:B------:R-:W4:Y:S04]  /*384d0*/  LDL.LU R207, [R1+0x2edc] ;  /* 0x002edc0001cf7983 */ /* 0x000f280000300800 */
[----:B------:R-:W4:Y:S01]  /*384e0*/  LDL.LU R206, [R1+0x2ed8] ;  /* 0x002ed80001ce7983 */ /* 0x000f220000300800 */
[----:B------:R-:W-:Y:S02]  /*384f0*/  IMAD.MOV.U32 R83, RZ, RZ, R214 ;  /* 0x000000ffff537224 */ /* 0x000fe400078e00d6 */
[----:B------:R-:W-:-:S02]  /*38500*/  IMAD.MOV.U32 R82, RZ, RZ, R215 ;  /* 0x000000ffff527224 */ /* 0x000fc400078e00d7 */
[----:B------:R-:W-:Y:S02]  /*38510*/  IMAD.MOV.U32 R80, RZ, RZ, R211 ;  /* 0x000000ffff507224 */ /* 0x000fe400078e00d3 */
[----:B------:R-:W4:Y:S01]  /*38520*/  LDL.LU R211, [R1+0x2ed4] ;  /* 0x002ed40001d37983 */ /* 0x000f220000300800 */
[----:B------:R-:W-:-:S03]  /*38530*/  IMAD.MOV.U32 R81, RZ, RZ, R210 ;  /* 0x000000ffff517224 */ /* 0x000fc600078e00d2 */
[----:B------:R-:W4:Y:S04]  /*38540*/  LDL.LU R210, [R1+0x2ed0] ;  /* 0x002ed00001d27983 */ /* 0x000f280000300800 */
[----:B------:R-:W4:Y:S04]  /*38550*/  LDL.LU R215, [R1+0x2ecc] ;  /* 0x002ecc0001d77983 */ /* 0x000f280000300800 */
[----:B------:R-:W4:Y:S01]  /*38560*/  LDL.LU R214, [R1+0x2ec8] ;  /* 0x002ec80001d67983 */ /* 0x000f220000300800 */
[----:B--2---:R-:W-:Y:S01]  /*38570*/  MOV R85, R219 ;  /* 0x000000db00557202 */ /* 0x004fe20000000f00 */
[----:B---3--:R-:W-:-:S02]  /*38580*/  IMAD.MOV.U32 R84, RZ, RZ, R218 ;  /* 0x000000ffff547224 */ /* 0x008fc400078e00da */
[----:B------:R-:W2:Y:S04]  /*38590*/  LDL.LU R218, [R1+0x2ec4] ;  /* 0x002ec40001da7983 */ /* 0x000ea80000300800 */
[----:B------:R-:W3:Y:S04]  /*385a0*/  LDL.LU R219, [R1+0x2ec0] ;  /* 0x002ec00001db7983 */ /* 0x000ee80000300800 */
[----:B------:R-:W3:Y:S04]  /*385b0*/  LDL.LU R86, [R1+0xaa8] ;  /* 0x000aa80001567983 */ /* 0x000ee80000300800 */
[----:B------:R-:W3:Y:S01]  /*385c0*/  LDL.LU R87, [R1+0xaac] ;  /* 0x000aac0001577983 */ /* 0x000ee20000300800 */
[----:B----4-:R-:W-:-:S03]  /*385d0*/  IMAD.MOV.U32 R92, RZ, RZ, R215 ;  /* 0x000000ffff5c7224 */ /* 0x010fc600078e00d7 */
[----:B------:R-:W4:Y:S01]  /*385e0*/  LDL.LU R215, [R1+0x2ebc] ;  /* 0x002ebc0001d77983 */ /* 0x000f220000300800 */
[----:B------:R-:W-:-:S03]  /*385f0*/  IMAD.MOV.U32 R93, RZ, RZ, R214 ;  /* 0x000000ffff5d7224 */ /* 0x000fc600078e00d6 */
[----:B------:R-:W4:Y:S01]  /*38600*/  LDL.LU R214, [R1+0x2eb8] ;  /* 0x002eb80001d67983 */ /* 0x000f220000300800 */
[----:B--2---:R-:W-:-:S03]  /*38610*/  IMAD.MOV.U32 R94, RZ, RZ, R218 ;  /* 0x000000ffff5e7224 */ /* 0x004fc600078e00da */
[----:B------:R-:W2:Y:S01]  /*38620*/  LDL.LU R218, [R1+0x2eb4] ;  /* 0x002eb40001da7983 */ /* 0x000ea20000300800 */
[----:B---3--:R-:W-:-:S03]  /*38630*/  IMAD.MOV.U32 R95, RZ, RZ, R219 ;  /* 0x000000ffff5f7224 */ /* 0x008fc600078e00db */
        /* <DEDUP_REMOVED lines=8> */
[----:B------:R-:W-:Y:S02]  /*386c0*/  IMAD.MOV.U32 R91, RZ, RZ, R207 ;  /* 0x000000ffff5b7224 */ /* 0x000fe400078e00cf */
[----:B------:R-:W-:Y:S02]  /*386d0*/  IMAD.MOV.U32 R72, RZ, RZ, R202 ;  /* 0x000000ffff487224 */ /* 0x000fe400078e00ca */
[----:B------:R-:W-:Y:S02]  /*386e0*/  IMAD.MOV.U32 R73, RZ, RZ, R203 ;  /* 0x000000ffff497224 */ /* 0x000fe400078e00cb */
[----:B------:R-:W-:Y:S02]  /*386f0*/  IMAD.MOV.U32 R74, RZ, RZ, R198 ;  /* 0x000000ffff4a7224 */ /* 0x000fe400078e00c6 */
[----:B------:R-:W-:Y:S02]  /*38700*/  IMAD.MOV.U32 R75, RZ, RZ, R199 ;  /* 0x000000ffff4b7224 */ /* 0x000fe400078e00c7 */
[----:B----4-:R-:W-:-:S02]  /*38710*/  IMAD.MOV.U32 R111, RZ, RZ, R215 ;  /* 0x000000ffff6f7224 */ /* 0x010fc400078e00d7 */
[----:B------:R-:W-:Y:S02]  /*38720*/  IMAD.MOV.U32 R110, RZ, RZ, R214 ;  /* 0x000000ffff6e7224 */ /* 0x000fe400078e00d6 */
[----:B------:R-:W-:Y:S02]  /*38730*/  IMAD.MOV.U32 R56, RZ, RZ, R194 ;  /* 0x000000ffff387224 */ /* 0x000fe400078e00c2 */
[----:B------:R-:W-:Y:S02]  /*38740*/  IMAD.MOV.U32 R57, RZ, RZ, R195 ;  /* 0x000000ffff397224 */ /* 0x000fe400078e00c3 */
[----:B------:R-:W-:Y:S02]  /*38750*/  IMAD.MOV.U32 R58, RZ, RZ, R190 ;  /* 0x000000ffff3a7224 */ /* 0x000fe400078e00be */
[----:B------:R-:W-:Y:S02]  /*38760*/  IMAD.MOV.U32 R59, RZ, RZ, R191 ;  /* 0x000000ffff3b7224 */ /* 0x000fe400078e00bf */
[----:B--2---:R-:W-:-:S02]  /*38770*/  IMAD.MOV.U32 R108, RZ, RZ, R218 ;  /* 0x000000ffff6c7224 */ /* 0x004fc400078e00da */
[----:B------:R-:W2:Y:S01]  /*38780*/  LDL.LU R218, [R1+0x2eac] ;  /* 0x002eac0001da7983 */ /* 0x000ea20000300800 */
[----:B---3--:R-:W-:-:S03]  /*38790*/  IMAD.MOV.U32 R109, RZ, RZ, R219 ;  /* 0x000000ffff6d7224 */ /* 0x008fc600078e00db */
[----:B------:R-:W2:Y:S04]  /*387a0*/  LDL.LU R219, [R1+0x2ea8] ;  /* 0x002ea80001db7983 */ /* 0x000ea80000300800 */
        /* <DEDUP_REMOVED lines=18> */
[----:B------:R-:W-:-:S02]  /*388d0*/  LOP3.LUT R216, R0, 0x40, RZ, 0x3c, !PT ;  /* 0x0000004000d87812 */ /* 0x000fc400078e3cff */
[----:B------:R-:W-:-:S03]  /*388e0*/  LOP3.LUT R217, R0, 0x60, RZ, 0x3c, !PT ;  /* 0x0000006000d97812 */ /* 0x000fc600078e3cff */
        /* <DEDUP_REMOVED lines=8> */
[C---:B--2---:R-:W-:Y:S06]  /*38970*/  HMMA.1688.F32.TF32 R76, R180.reuse, R218, R76 ;  /* 0x000000dab44c723c */ /* 0x044fec000008104c */
[C---:B---3--:R-:W-:Y:S06]  /*38980*/  HMMA.1688.F32.TF32 R80, R180.reuse, R214, R80 ;  /* 0x000000d6b450723c */ /* 0x048fec0000081050 */
[C---:B----4-:R-:W-:Y:S06]  /*38990*/  HMMA.1688.F32.TF32 R84, R180.reuse, R210, R84 ;  /* 0x000000d2b454723c */ /* 0x050fec0000081054 */
[C---:B------:R-:W-:Y:S06]  /*389a0*/  HMMA.1688.F32.TF32 R88, R180.reuse, R206, R88 ;  /* 0x000000ceb458723c */ /* 0x040fec0000081058 */
[C---:B------:R-:W-:Y:S06]  /*389b0*/  HMMA.1688.F32.TF32 R92, R180.reuse, R202, R92 ;  /* 0x000000cab45c723c */ /* 0x040fec000008105c */
[C---:B------:R-:W-:Y:S06]  /*389c0*/  HMMA.1688.F32.TF32 R104, R180.reuse, R198, R104 ;  /* 0x000000c6b468723c */ /* 0x040fec0000081068 */
[C---:B------:R-:W-:Y:S06]  /*389d0*/  HMMA.1688.F32.TF32 R108, R180.reuse, R194, R108 ;  /* 0x000000c2b46c723c */ /* 0x040fec000008106c */
[-C--:B------:R-:W-:Y:S01]  /*389e0*/  HMMA.1688.F32.TF32 R112, R180, R190.reuse, R112 ;  /* 0x000000beb470723c */ /* 0x080fe20000081070 */
[----:B------:R-:W-:Y:S04]  /*389f0*/  LDS R180, [R0+UR12+0xc100] ;  /* 0x00c1000c00b47984 */ /* 0x000fe80008000800 */
[----:B------:R-:W-:Y:S01]  /*38a00*/  LDS R182, [R0+UR12+0xe100] ;  /* 0x00e1000c00b67984 */ /* 0x000fe20008000800 */
[C---:B-1----:R-:W-:Y:S03]  /*38a10*/  HMMA.1688.F32.TF32 R72, R184.reuse, R190, R72 ;  /* 0x000000beb848723c */ /* 0x042fe60000081048 */
[----:B------:R-:W-:Y:S03]  /*38a20*/  LDS R181, [R163+UR12+0xc100] ;  /* 0x00c1000ca3b57984 */ /* 0x000fe60008000800 */
[C---:B------:R-:W-:Y:S01]  /*38a30*/  HMMA.1688.F32.TF32 R68, R184.reuse, R194, R68 ;  /* 0x000000c2b844723c */ /* 0x040fe20000081044 */
[----:B------:R-:W1:Y:S10]  /*38a40*/  LDS R183, [R163+UR12+0xe100] ;  /* 0x00e1000ca3b77984 */ /* 0x000e740008000800 */
        /* <DEDUP_REMOVED lines=18> */
[C---:B--2---:R-:W-:Y:S03]  /*38b70*/  HMMA.1688.F32.TF32 R76, R184.reuse, R198, R168 ;  /* 0x000000c6b84c723c */ /* 0x044fe600000810a8 */
[----:B------:R-:W-:Y:S04]  /*38b80*/  STL.64 [R1+0x1310], R68 ;  /* 0x0013104401007387 */ /* 0x000fe80000100a00 */
[----:B------:R2:W-:Y:S01]  /*38b90*/  STL.64 [R1+0x1318], R70 ;  /* 0x0013184601007387 */ /* 0x0005e20000100a00 */
[C---:B---3--:R-:W-:Y:S06]  /*38ba0*/  HMMA.1688.F32.TF32 R72, R184.reuse, R202, R60 ;  /* 0x000000cab848723c */ /* 0x048fec000008103c */
[C---:B------:R-:W-:Y:S06]  /*38bb0*/  HMMA.1688.F32.TF32 R60, R184.reuse, R210, R52 ;  /* 0x000000d2b83c723c */ /* 0x040fec0000081034 */
[C---:B--2---:R-:W-:Y:S06]  /*38bc0*/  HMMA.1688.F32.TF32 R68, R184.reuse, R206, R56 ;  /* 0x000000ceb844723c */ /* 0x044fec0000081038 */
        /* <DEDUP_REMOVED lines=8> */
[----:B------:R-:W2:Y:S01]  /*38c50*/  LDS R187, [R217+UR12+0xe100] ;  /* 0x00e1000cd9bb7984 */ /* 0x000ea20008000800 */
[C---:B------:R-:W-:Y:S06]  /*38c60*/  HMMA.1688.F32.TF32 R40, R220.reuse, R198, R32 ;  /* 0x000000c6dc28723c */ /* 0x040fec0000081020 */
[C---:B------:R-:W-:Y:S01]  /*38c70*/  HMMA.1688.F32.TF32 R36, R220.reuse, R202, R164 ;  /* 0x000000cadc24723c */ /* 0x040fe200000810a4 */
[----:B------:R-:W-:Y:S05]  /*38c80*/  STL.64 [R1+0x1308], R78 ;  /* 0x0013084e01007387 */ /* 0x000fea0000100a00 */
        /* <DEDUP_REMOVED lines=15> */
[----:B------:R-:W-:Y:S04]  /*38d80*/  STL.64 [R1+0xa10], R40 ;  /* 0x000a102801007387 */ /* 0x000fe80000100a00 */
[----:B------:R-:W-:Y:S04]  /*38d90*/  STL.64 [R1+0xa18], R42 ;  /* 0x000a182a01007387 */ /* 0x000fe80000100a00 */
[----:B---3--:R-:W3:Y:S04]  /*38da0*/  LDL.LU R48, [R1+0x6d0] ;  /* 0x0006d00001307983 */ /* 0x008ee80000300800 */
[----:B------:R-:W-:Y:S04]  /*38db0*/  STL.64 [R1+0xa00], R36 ;  /* 0x000a002401007387 */ /* 0x000fe80000100a00 */
[----:B------:R-:W-:Y:S04]  /*38dc0*/  STL.64 [R1+0xa08], R38 ;  /* 0x000a082601007387 */ /* 0x000fe80000100a00 */
[----:B------:R-:W-:Y:S04]  /*38dd0*/  STL.64 [R1+0x800], R32 ;  /* 0x0008002001007387 */ /* 0x000fe80000100a00 */
[----:B------:R2:W-:Y:S04]  /*38de0*/  STL.64 [R1+0x808], R34 ;  /* 0x0008082201007387 */ /* 0x0005e80000100a00 */
        /* <DEDUP_REMOVED lines=41> */
[----:B--2---:R-:W2:Y:S04]  /*39080*/  LDL.LU R46, [R1+0x6a8] ;  /* 0x0006a800012e7983 */ /* 0x004ea80000300800 */
[----:B------:R-:W2:Y:S04]  /*39090*/  LDL.LU R47, [R1+0x6ac] ;  /* 0x0006ac00012f7983 */ /* 0x000ea80000300800 */
[----:B------:R-:W2:Y:S01]  /*390a0*/  LDL.LU R164, [R1+0x730] ;  /* 0x0007300001a47983 */ /* 0x000ea20000300800 */
[----:B---3--:R-:W-:-:S15]  /*390b0*/  HMMA.1688.F32.TF32 R32, R220, R210, R156 ;  /* 0x000000d2dc20723c */ /* 0x008fde000008109c */
[----:B------:R-:W-:-:S08]  /*390c0*/  NOP ;  /* 0x0000000000007918 */ /* 0x000fd00000000000 */
[----:B------:R1:W-:Y:S04]  /*390d0*/  STL.64 [R1+0x7f0], R32 ;  /* 0x0007f02001007387 */ /* 0x0003e80000100a00 */
[----:B------:R3:W-:Y:S04]  /*390e0*/  STL.64 [R1+0x7f8], R34 ;  /* 0x0007f82201007387 */ /* 0x0007e80000100a00 */
[----:B------:R-:W2:Y:S04]  /*390f0*/  LDL.LU R165, [R1+0x734] ;  /* 0x0007340001a57983 */ /* 0x000ea80000300800 */
[----:B------:R-:W2:Y:S04]  /*39100*/  LDL.LU R166, [R1+0x738] ;  /* 0x0007380001a67983 */ /* 0x000ea80000300800 */
[----:B------:R-:W2:Y:S04]  /*39110*/  LDL.LU R167, [R1+0x73c] ;  /* 0x00073c0001a77983 */ /* 0x000ea80000300800 */
[----:B-1----:R-:W2:Y:S04]  /*39120*/  LDL.LU R32, [R1+0x740] ;  /* 0x0007400001207983 */ /* 0x002ea80000300800 */
[----:B------:R-:W2:Y:S04]  /*39130*/  LDL.LU R33, [R1+0x744] ;  /* 0x0007440001217983 */ /* 0x000ea80000300800 */
[----:B---3--:R-:W3:Y:S04]  /*39140*/  LDL.LU R34, [R1+0x748] ;  /* 0x0007480001227983 */ /* 0x008ee80000300800 */
        /* <DEDUP_REMOVED lines=14> */
[----:B------:R-:W-:Y:S01]  /*39230*/  HMMA.1688.F32.TF32 R80, R220, R218, R76 ;  /* 0x000000dadc50723c */ /* 0x000fe2000008104c */
        /* <DEDUP_REMOVED lines=10> */
[C---:B------:R-:W-:Y:S01]  /*392e0*/  HMMA.1688.F32.TF32 R48, R224.reuse, R214, R48 ;  /* 0x000000d6e030723c */ /* 0x040fe20000081030 */
[----:B------:R-:W-:Y:S05]  /*392f0*/  STL.64 [R1+0x7e0], R84 ;  /* 0x0007e05401007387 */ /* 0x000fea0000100a00 */
[----:B--2---:R-:W-:Y:S01]  /*39300*/  HMMA.1688.F32.TF32 R44, R224, R218, R44 ;  /* 0x000000dae02c723c */ /* 0x004fe2000008102c */
        /* <DEDUP_REMOVED lines=23> */
[C---:B---3--:R-:W-:Y:S06]  /*39480*/  HMMA.1688.F32.TF32 R36, R180.reuse, R194, R36 ;  /* 0x000000c2b424723c */ /* 0x048fec0000081024 */
[C---:B------:R-:W-:Y:S06]  /*39490*/  HMMA.1688.F32.TF32 R40, R180.reuse, R190, R40 ;  /* 0x000000beb428723c */ /* 0x040fec0000081028 */
[----:B------:R-:W-:-:S15]  /*394a0*/  HMMA.1688.F32.TF32 R32, R180, R198, R32 ;  /* 0x000000c6b420723c */ /* 0x000fde0000081020 */
[----:B------:R-:W-:-:S02]  /*394b0*/  NOP ;  /* 0x0000000000007918 */ /* 0x000fc40000000000 */
[----:B------:R-:W-:Y:S04]  /*394c0*/  STL.64 [R1+0x760], R40 ;  /* 0x0007602801007387 */ /* 0x000fe80000100a00 */
[----:B------:R3:W-:Y:S04]  /*394d0*/  STL.64 [R1+0x768], R42 ;  /* 0x0007682a01007387 */ /* 0x0007e80000100a00 */
[----:B------:R-:W-:Y:S04]  /*394e0*/  STL.64 [R1+0x750], R36 ;  /* 0x0007502401007387 */ /* 0x000fe80000100a00 */
[----:B------:R4:W-:Y:S01]  /*394f0*/  STL.64 [R1+0x758], R38 ;  /* 0x0007582601007387 */ /* 0x0009e20000100a00 */
[C---:B---3--:R-:W-:Y:S06]  /*39500*/  HMMA.1688.F32.TF32 R40, R180.reuse, R202, R164 ;  /* 0x000000cab428723c */ /* 0x048fec00000810a4 */
[C---:B----4-:R-:W-:Y:S01]  /*39510*/  HMMA.1688.F32.TF32 R36, R180.reuse, R206, R156 ;  /* 0x000000ceb424723c */ /* 0x050fe2000008109c */
[----:B------:R3:W-:Y:S04]  /*39520*/  STL.64 [R1+0x740], R32 ;  /* 0x0007402001007387 */ /* 0x0007e80000100a00 */
[----:B------:R4:W-:Y:S04]  /*39530*/  STL.64 [R1+0x748], R34 ;  /* 0x0007482201007387 */ /* 0x0009e80000100a00 */
[----:B---3--:R-:W3:Y:S08]  /*39540*/  LDL.LU R32, [R1+0x4c0] ;  /* 0x0004c00001207983 */ /* 0x008ef00000300800 */
[----:B------:R-:W-:Y:S04]  /*39550*/  STL.64 [R1+0x730], R40 ;  /* 0x0007302801007387 */ /* 0x000fe80000100a00 */
[----:B------:R-:W-:Y:S04]  /*39560*/  STL.64 [R1+0x738], R42 ;  /* 0x0007382a01007387 */ /* 0x000fe80000100a00 */
[----:B------:R1:W-:Y:S04]  /*39570*/  STL.64 [R1+0x720], R36 ;  /* 0x0007202401007387 */ /* 0x0003e80000100a00 */
[----:B------:R2:W-:Y:S04]  /*39580*/  STL.64 [R1+0x728], R38 ;  /* 0x0007282601007387 */ /* 0x0005e80000100a00 */
[----:B------:R-:W3:Y:S04]  /*39590*/  LDL.LU R33, [R1+0x4c4] ;  /* 0x0004c40001217983 */ /* 0x000ee80000300800 */
[----:B----4-:R-:W3:Y:S04]  /*395a0*/  LDL.LU R34, [R1+0x4c8] ;  /* 0x0004c80001227983 */ /* 0x010ee80000300800 */
[----:B------:R-:W3:Y:S04]  /*395b0*/  LDL.LU R35, [R1+0x4cc] ;  /* 0x0004cc0001237983 */ /* 0x000ee80000300800 */
[----:B-1----:R-:W4:Y:S04]  /*395c0*/  LDL.LU R36, [R1+0x4e0] ;  /* 0x0004e00001247983 */ /* 0x002f280000300800 */
[----:B------:R-:W4:Y:S04]  /*395d0*/  LDL.LU R37, [R1+0x4e4] ;  /* 0x0004e40001257983 */ /* 0x000f280000300800 */
[----:B--2---:R-:W4:Y:S04]  /*395e0*/  LDL.LU R38, [R1+0x4e8] ;  /* 0x0004e80001267983 */ /* 0x004f280000300800 */
        /* <DEDUP_REMOVED lines=102> */
[C---:B--2---:R-:W-:Y:S06]  /*39c50*/  HMMA.1688.F32.TF32 R136, R180.reuse, R214, R132 ;  /* 0x000000d6b488723c */ /* 0x044fec0000081084 */
[----:B----4-:R-:W-:Y:S01]  /*39c60*/  HMMA.1688.F32.TF32 R132, R180, R218, R128 ;  /* 0x000000dab484723c */ /* 0x010fe20000081080 */
[----:B------:R-:W-:Y:S04]  /*39c70*/  LDS R180, [R0+UR12+0xc200] ;  /* 0x00c2000c00b47984 */ /* 0x000fe80008000800 */
[----:B------:R-:W-:Y:S01]  /*39c80*/  LDS R182, [R0+UR12+0xe200] ;  /* 0x00e2000c00b67984 */ /* 0x000fe20008000800 */
[C---:B------:R-:W-:Y:S05]  /*39c90*/  HMMA.1688.F32.TF32 R128, R184.reuse, R190, R124 ;  /* 0x000000beb880723c */ /* 0x040fea000008107c */
[----:B------:R-:W-:Y:S01]  /*39ca0*/  STL.64 [R1+0x6f0], R140 ;  /* 0x0006f08c01007387 */ /* 0x000fe20000100a00 */
[C---:B------:R-:W-:Y:S03]  /*39cb0*/  HMMA.1688.F32.TF32 R124, R184.reuse, R194, R120 ;  /* 0x000000c2b87c723c */ /* 0x040fe60000081078 */
[----:B------:R-:W-:Y:S04]  /*39cc0*/  LDS R181, [R163+UR12+0xc200] ;  /* 0x00c2000ca3b57984 */ /* 0x000fe80008000800 */
[----:B------:R-:W1:Y:S01]  /*39cd0*/  LDS R183, [R163+UR12+0xe200] ;  /* 0x00e2000ca3b77984 */ /* 0x000e620008000800 */
        /* <DEDUP_REMOVED lines=9> */
[C---:B------:R-:W-:Y:S03]  /*39d70*/  HMMA.1688.F32.TF32 R88, R220.reuse, R190, R84 ;  /* 0x000000bedc58723c */ /* 0x040fe60000081054 */
        /* <DEDUP_REMOVED lines=21> */
[----:B------:R-:W-:Y:S04]  /*39ed0*/  STL.64 [R1+0x620], R88 ;  /* 0x0006205801007387 */ /* 0x000fe80000100a00 */
[----:B------:R2:W-:Y:S04]  /*39ee0*/  STL.64 [R1+0x628], R90 ;  /* 0x0006285a01007387 */ /* 0x0005e80000100a00 */
[----:B------:R-:W-:Y:S04]  /*39ef0*/  STL.64 [R1+0x610], R84 ;  /* 0x0006105401007387 */ /* 0x000fe80000100a00 */
[----:B------:R3:W-:Y:S04]  /*39f00*/  STL.64 [R1+0x618], R86 ;  /* 0x0006185601007387 */ /* 0x0007e80000100a00 */
[----:B------:R-:W1:Y:S04]  /*39f10*/  LDL.LU R157, [R1+0x554] ;  /* 0x00055400019d7983 */ /* 0x000e680000300800 */
[----:B------:R-:W1:Y:S04]  /*39f20*/  LDL.LU R158, [R1+0x558] ;  /* 0x00055800019e7983 */ /* 0x000e680000300800 */
[----:B------:R-:W1:Y:S01]  /*39f30*/  LDL.LU R159, [R1+0x55c] ;  /* 0x00055c00019f7983 */ /* 0x000e620000300800 */
[C---:B--2---:R-:W-:Y:S03]  /*39f40*/  HMMA.1688.F32.TF32 R88, R220.reuse, R198, R80 ;  /* 0x000000c6dc58723c */ /* 0x044fe60000081050 */
[----:B------:R-:W-:Y:S03]  /*39f50*/  LDS R186, [R216+UR12+0xe200] ;  /* 0x00e2000cd8ba7984 */ /* 0x000fe60008000800 */
[C---:B---3--:R-:W-:Y:S01]  /*39f60*/  HMMA.1688.F32.TF32 R84, R220.reuse, R202, R76 ;  /* 0x000000cadc54723c */ /* 0x048fe2000008104c */
[----:B------:R-:W-:Y:S04]  /*39f70*/  LDS R185, [R217+UR12+0xc200] ;  /* 0x00c2000cd9b97984 */ /* 0x000fe80008000800 */
[----:B------:R-:W2:Y:S01]  /*39f80*/  LDS R187, [R217+UR12+0xe200] ;  /* 0x00e2000cd9bb7984 */ /* 0x000ea20008000800 */
        /* <DEDUP_REMOVED lines=44> */
[----:B------:R-:W4:Y:S04]  /*3a250*/  LDL.LU R160, [R1+0xc0] ;  /* 0x0000c00001a07983 */ /* 0x000f280000300800 */
[----:B------:R-:W-:Y:S04]  /*3a260*/  LDS R224, [R216+UR12+0xc280] ;  /* 0x00c2800cd8e07984 */ /* 0x000fe80008000800 */
[----:B------:R-:W-:Y:S04]  /*3a270*/  LDS R226, [R216+UR12+0xe280] ;  /* 0x00e2800cd8e27984 */ /* 0x000fe80008000800 */
[----:B------:R-:W-:Y:S04]  /*3a280*/  LDS R225, [R217+UR12+0xc280] ;  /* 0x00c2800cd9e17984 */ /* 0x000fe80008000800 */
[----:B------:R-:W3:Y:S01]  /*3a290*/  LDS R227, [R217+UR12+0xe280] ;  /* 0x00e2800cd9e37984 */ /* 0x000ee20008000800 */
[----:B-1----:R-:W-:-:S15]  /*3a2a0*/  HMMA.1688.F32.TF32 R32, R180, R190, R156 ;  /* 0x000000beb420723c */ /* 0x002fde000008109c */
[----:B------:R-:W-:-:S08]  /*3a2b0*/  NOP ;  /* 0x0000000000007918 */ /* 0x000fd00000000000 */
        /* <DEDUP_REMOVED lines=119> */
[C---:B----4-:R-:W-:Y:S06]  /*3aa30*/  HMMA.1688.F32.TF32 R88, R184.reuse, R206, R88 ;  /* 0x000000ceb858723c */ /* 0x050fec0000081058 */
[C---:B------:R-:W-:Y:S06]  /*3aa40*/  HMMA.1688.F32.TF32 R104, R184.reuse, R198, R104 ;  /* 0x000000c6b868723c */ /* 0x040fec0000081068 */
        /* <DEDUP_REMOVED lines=38> */
[----:B------:R1:W-:Y:S04]  /*3acb0*/  STL.64 [R1+0x498], R182 ;  /* 0x000498b601007387 */ /* 0x0003e80000100a00 */
[----:B-1----:R-:W3:Y:S04]  /*3acc0*/  LDL.LU R180, [R1+0x240] ;  /* 0x0002400001b47983 */ /* 0x002ee80000300800 */
[----:B------:R-:W3:Y:S04]  /*3acd0*/  LDL.LU R181, [R1+0x244] ;  /* 0x0002440001b57983 */ /* 0x000ee80000300800 */
[----:B------:R-:W3:Y:S04]  /*3ace0*/  LDL.LU R182, [R1+0x248] ;  /* 0x0002480001b67983 */ /* 0x000ee80000300800 */
[----:B------:R-:W3:Y:S04]  /*3acf0*/  LDL.LU R183, [R1+0x24c] ;  /* 0x00024c0001b77983 */ /* 0x000ee80000300800 */
        /* <DEDUP_REMOVED lines=42> */
[----:B------:R-:W-:Y:S05]  /*3afa0*/  STL.64 [R1+0x480], R72 ;  /* 0x0004804801007387 */ /* 0x000fea0000100a00 */
[----:B------:R-:W-:Y:S01]  /*3afb0*/  HMMA.1688.F32.TF32 R52, R220, R218, R52 ;  /* 0x000000dadc34723c */ /* 0x000fe20000081034 */
[----:B------:R1:W-:Y:S05]  /*3afc0*/  STL.64 [R1+0x488], R74 ;  /* 0x0004884a01007387 */ /* 0x0003ea0000100a00 */
[C---:B------:R-:W-:Y:S06]  /*3afd0*/  HMMA.1688.F32.TF32 R48, R224.reuse, R190, R48 ;  /* 0x000000bee030723c */ /* 0x040fec0000081030 */
[C---:B------:R-:W-:Y:S01]  /*3afe0*/  HMMA.1688.F32.TF32 R44, R224.reuse, R194, R44 ;  /* 0x000000c2e02c723c */ /* 0x040fe2000008102c */
[----:B-1----:R-:W2:Y:S04]  /*3aff0*/  LDL.LU.64 R74, [R1+0x2d78] ;  /* 0x002d7800014a7983 */ /* 0x002ea80000300a00 */
[----:B------:R-:W2:Y:S01]  /*3b000*/  LDL.LU.64 R72, [R1+0x2d70] ;  /* 0x002d700001487983 */ /* 0x000ea20000300a00 */
[C---:B------:R-:W-:Y:S03]  /*3b010*/  HMMA.1688.F32.TF32 R40, R224.reuse, R198, R40 ;  /* 0x000000c6e028723c */ /* 0x040fe60000081028 */
[----:B------:R-:W-:Y:S03]  /*3b020*/  STL.64 [R1+0x470], R68 ;  /* 0x0004704401007387 */ /* 0x000fe60000100a00 */
[C---:B------:R-:W-:Y:S01]  /*3b030*/  HMMA.1688.F32.TF32 R36, R224.reuse, R202, R36 ;  /* 0x000000cae024723c */ /* 0x040fe20000081024 */
[----:B------:R1:W-:Y:S05]  /*3b040*/  STL.64 [R1+0x478], R70 ;  /* 0x0004784601007387 */ /* 0x0003ea0000100a00 */
[----:B------:R-:W-:Y:S01]  /*3b050*/  HMMA.1688.F32.TF32 R32, R224, R206, R32 ;  /* 0x000000cee020723c */ /* 0x000fe20000081020 */
[----:B-1----:R-:W2:Y:S04]  /*3b060*/  LDL.LU.64 R70, [R1+0x2d68] ;  /* 0x002d680001467983 */ /* 0x002ea80000300a00 */
[----:B------:R-:W2:Y:S01]  /*3b070*/  LDL.LU.64 R68, [R1+0x2d60] ;  /* 0x002d600001447983 */ /* 0x000ea20000300a00 */
[C---:B---3--:R-:W-:Y:S06]  /*3b080*/  HMMA.1688.F32.TF32 R180, R220.reuse, R202, R180 ;  /* 0x000000cadcb4723c */ /* 0x048fec00000810b4 */
[----:B----4-:R-:W-:Y:S01]  /*3b090*/  HMMA.1688.F32.TF32 R184, R220, R198, R184 ;  /* 0x000000c6dcb8723c */ /* 0x010fe200000810b8 */
[----:B------:R-:W-:Y:S04]  /*3b0a0*/  LDS R220, [R0+UR12+0xc380] ;  /* 0x00c3800c00dc7984 */ /* 0x000fe80008000800 */
[----:B------:R-:W-:-:S15]  /*3b0b0*/  LDS R222, [R0+UR12+0xe380] ;  /* 0x00e3800c00de7984 */ /* 0x000fde0008000800 */
[----:B------:R-:W-:-:S03]  /*3b0c0*/  NOP ;  /* 0x0000000000007918 */ /* 0x000fc60000000000 */
        /* <DEDUP_REMOVED lines=23> */
[----:B---3--:R-:W-:Y:S01]  /*3b240*/  HMMA.1688.F32.TF32 R36, R224, R214, R160 ;  /* 0x000000d6e024723c */ /* 0x008fe200000810a0 */
[----:B------:R-:W-:-:S02]  /*3b250*/  LOP3.LUT R223, R0, 0x20, RZ, 0x3c, !PT ;  /* 0x0000002000df7812 */ /* 0x000fc400078e3cff */
[----:B------:R-:W-:Y:S04]  /*3b260*/  LDS R180, [R0+UR12+0xc300] ;  /* 0x00c3000c00b47984 */ /* 0x000fe80008000800 */
[----:B------:R-:W-:Y:S01]  /*3b270*/  LDS R182, [R0+UR12+0xe300] ;  /* 0x00e3000c00b67984 */ /* 0x000fe20008000800 */
[----:B-1----:R-:W-:Y:S03]  /*3b280*/  HMMA.1688.F32.TF32 R32, R224, R218, R156 ;  /* 0x000000dae020723c */ /* 0x002fe6000008109c */
        /* <DEDUP_REMOVED lines=59> */
[----:B------:R-:W3:Y:S04]  /*3b640*/  LDS R187, [R217+UR12+0xe300] ;  /* 0x00e3000cd9bb7984 */ /* 0x000ee80008000800 */
[----:B------:R-:W-:Y:S04]  /*3b650*/  LDS R221, [R223+UR12+0xc380] ;  /* 0x00c3800cdfdd7984 */ /* 0x000fe80008000800 */
[----:B------:R-:W1:Y:S04]  /*3b660*/  LDS R223, [R223+UR12+0xe380] ;  /* 0x00e3800cdfdf7984 */ /* 0x000e680008000800 */
[----:B------:R-:W-:Y:S04]  /*3b670*/  LDS R224, [R216+UR12+0xc380] ;  /* 0x00c3800cd8e07984 */ /* 0x000fe80008000800 */
[----:B------:R-:W-:Y:S04]  /*3b680*/  LDS R226, [R216+UR12+0xe380] ;  /* 0x00e3800cd8e27984 */ /* 0x000fe80008000800 */
[----:B------:R-:W-:Y:S04]  /*3b690*/  LDS R225, [R217+UR12+0xc380] ;  /* 0x00c3800cd9e17984 */ /* 0x000fe80008000800 */
[----:B------:R-:W1:Y:S01]  /*3b6a0*/  LDS R227, [R217+UR12+0xe380] ;  /* 0x00e3800cd9e37984 */ /* 0x000e620008000800 */
[C---:B---3--:R-:W-:Y:S06]  /*3b6b0*/  HMMA.1688.F32.TF32 R156, R184.reuse, R202, R156 ;  /* 0x000000cab89c723c */ /* 0x048fec000008109c */
[----:B------:R-:W-:Y:S06]  /*3b6c0*/  HMMA.1688.F32.TF32 R164, R184, R194, R164 ;  /* 0x000000c2b8a4723c */ /* 0x000fec00000810a4 */
[C---:B----4-:R-:W-:Y:S06]  /*3b6d0*/  HMMA.1688.F32.TF32 R44, R180.reuse, R210, R44 ;  /* 0x000000d2b42c723c */ /* 0x050fec000008102c */
        /* <DEDUP_REMOVED lines=8> */
[C---:B------:R-:W-:Y:S03]  /*3b760*/  HMMA.1688.F32.TF32 R40, R180.reuse, R214, R40 ;  /* 0x000000d6b428723c */ /* 0x040fe60000081028 */
[----:B---3--:R-:W3:Y:S04]  /*3b770*/  LDL.LU.64 R170, [R1+0x2d58] ;  /* 0x002d580001aa7983 */ /* 0x008ee80000300a00 */
[----:B------:R-:W3:Y:S01]  /*3b780*/  LDL.LU.64 R168, [R1+0x2d50] ;  /* 0x002d500001a87983 */ /* 0x000ee20000300a00 */
[----:B------:R-:W-:Y:S03]  /*3b790*/  HMMA.1688.F32.TF32 R180, R180, R218, R36 ;  /* 0x000000dab4b4723c */ /* 0x000fe60000081024 */
[----:B------:R-:W-:Y:S04]  /*3b7a0*/  STL.64 [R1+0x240], R60 ;  /* 0x0002403c01007387 */ /* 0x000fe80000100a00 */
[----:B------:R4:W-:Y:S01]  /*3b7b0*/  STL.64 [R1+0x248], R62 ;  /* 0x0002483e01007387 */ /* 0x0009e20000100a00 */
[C---:B--2---:R-:W-:Y:S03]  /*3b7c0*/  HMMA.1688.F32.TF32 R32, R184.reuse, R190, R32 ;  /* 0x000000beb820723c */ /* 0x044fe60000081020 */
[----:B----4-:R-:W2:Y:S04]  /*3b7d0*/  LDL.LU.64 R62, [R1+0x2d48] ;  /* 0x002d4800013e7983 */ /* 0x010ea80000300a00 */
[----:B------:R-:W2:Y:S04]  /*3b7e0*/  LDL.LU.64 R60, [R1+0x2d40] ;  /* 0x002d4000013c7983 */ /* 0x000ea80000300a00 */
[----:B------:R-:W-:Y:S04]  /*3b7f0*/  STL.64 [R1+0x230], R56 ;  /* 0x0002303801007387 */ /* 0x000fe80000100a00 */
[----:B------:R4:W-:Y:S01]  /*3b800*/  STL.64 [R1+0x238], R58 ;  /* 0x0002383a01007387 */ /* 0x0009e20000100a00 */
[C---:B------:R-:W-:Y:S03]  /*3b810*/  HMMA.1688.F32.TF32 R160, R184.reuse, R198, R160 ;  /* 0x000000c6b8a0723c */ /* 0x040fe600000810a0 */
[----:B----4-:R-:W4:Y:S04]  /*3b820*/  LDL.LU.64 R58, [R1+0x2d38] ;  /* 0x002d3800013a7983 */ /* 0x010f280000300a00 */
[----:B------:R-:W4:Y:S04]  /*3b830*/  LDL.LU.64 R56, [R1+0x2d30] ;  /* 0x002d300001387983 */ /* 0x000f280000300a00 */
        /* <DEDUP_REMOVED lines=14> */
[----:B-1----:R-:W3:Y:S04]  /*3b920*/  LDL.LU.64 R42, [R1+0x2cf8] ;  /* 0x002cf800012a7983 */ /* 0x002ee80000300a00 */
[----:B------:R-:W3:Y:S04]  /*3b930*/  LDL.LU.64 R40, [R1+0x2cf0] ;  /* 0x002cf00001287983 */ /* 0x000ee80000300a00 */
[----:B------:R-:W2:Y:S04]  /*3b940*/  LDL.LU.64 R38, [R1+0x2ce8] ;  /* 0x002ce80001267983 */ /* 0x000ea80000300a00 */
[----:B------:R-:W2:Y:S04]  /*3b950*/  LDL.LU.64 R36, [R1+0x2ce0] ;  /* 0x002ce00001247983 */ /* 0x000ea80000300a00 */
[----:B------:R1:W-:Y:S04]  /*3b960*/  STL.64 [R1+0x1d0], R180 ;  /* 0x0001d0b401007387 */ /* 0x0003e80000100a00 */
[----:B------:R1:W-:Y:S04]  /*3b970*/  STL.64 [R1+0x1d8], R182 ;  /* 0x0001d8b601007387 */ /* 0x0003e80000100a00 */
[----:B-1----:R-:W4:Y:S04]  /*3b980*/  LDL.LU R180, [R1+0x40] ;  /* 0x0000400001b47983 */ /* 0x002f280000300800 */
[----:B------:R-:W4:Y:S04]  /*3b990*/  LDL.LU R181, [R1+0x44] ;  /* 0x0000440001b57983 */ /* 0x000f280000300800 */
[----:B------:R-:W4:Y:S04]  /*3b9a0*/  LDL.LU R182, [R1+0x48] ;  /* 0x0000480001b67983 */ /* 0x000f280000300800 */
[----:B------:R-:W4:Y:S04]  /*3b9b0*/  LDL.LU R183, [R1+0x4c] ;  /* 0x00004c0001b77983 */ /* 0x000f280000300800 */
        /* <DEDUP_REMOVED lines=20> */
[C---:B---3--:R-:W-:Y:S06]  /*3bb00*/  HMMA.1688.F32.TF32 R180, R184.reuse, R214, R160 ;  /* 0x000000d6b8b4723c */ /* 0x048fec00000810a0 */
[C---:B--2---:R-:W-:Y:S06]  /*3bb10*/  HMMA.1688.F32.TF32 R156, R184.reuse, R210, R156 ;  /* 0x000000d2b89c723c */ /* 0x044fec000008109c */
[----:B------:R-:W-:-:S15]  /*3bb20*/  HMMA.1688.F32.TF32 R160, R184, R218, R164 ;  /* 0x000000dab8a0723c */ /* 0x000fde00000810a4 */
[----:B------:R-:W-:-:S02]  /*3bb30*/  NOP ;  /* 0x0000000000007918 */ /* 0x000fc40000000000 */
[----:B------:R-:W-:Y:S04]  /*3bb40*/  STL.64 [R1+0xff0], R156 ;  /* 0x000ff09c01007387 */ /* 0x000fe80000100a00 */
[----:B------:R1:W-:Y:S02]  /*3bb50*/  STL.64 [R1+0xff8], R158 ;  /* 0x000ff89e01007387 */ /* 0x0003e40000100a00 */
[C---:B-1----:R-:W-:Y:S06]  /*3bb60*/  HMMA.1688.F32.TF32 R156, R220.reuse, R190, R32 ;  /* 0x000000bedc9c723c */ /* 0x042fec0000081020 */
[C---:B------:R-:W-:Y:S01]  /*3bb70*/  HMMA.1688.F32.TF32 R32, R220.reuse, R194, R36 ;  /* 0x000000c2dc20723c */ /* 0x040fe20000081024 */
[----:B------:R1:W-:Y:S04]  /*3bb80*/  STL.64 [R1+0xfe0], R180 ;  /* 0x000fe0b401007387 */ /* 0x0003e80000100a00 */
[----:B------:R2:W-:Y:S01]  /*3bb90*/  STL.64 [R1+0xfe8], R182 ;  /* 0x000fe8b601007387 */ /* 0x0005e20000100a00 */
[C---:B------:R-:W-:Y:S03]  /*3bba0*/  HMMA.1688.F32.TF32 R36, R220.reuse, R198, R40 ;  /* 0x000000c6dc24723c */ /* 0x040fe60000081028 */
[----:B------:R-:W-:Y:S04]  /*3bbb0*/  STL.64 [R1+0xfd0], R160 ;  /* 0x000fd0a001007387 */ /* 0x000fe80000100a00 */
[----:B------:R-:W-:Y:S01]  /*3bbc0*/  STL.64 [R1+0xfd8], R162 ;  /* 0x000fd8a201007387 */ /* 0x000fe20000100a00 */
[----:B------:R-:W-:Y:S03]  /*3bbd0*/  HMMA.1688.F32.TF32 R40, R220, R202, R44 ;  /* 0x000000cadc28723c */ /* 0x000fe6000008102c */
[----:B------:R-:W-:Y:S04]  /*3bbe0*/  STL.64 [R1+0x1b0], R156 ;  /* 0x0001b09c01007387 */ /* 0x000fe80000100a00 */
[----:B------:R-:W-:Y:S04]  /*3bbf0*/  STL.64 [R1+0x1b8], R158 ;  /* 0x0001b89e01007387 */ /* 0x000fe80000100a00 */
[----:B------:R-:W-:Y:S04]  /*3bc00*/  STL.64 [R1+0x1a0], R32 ;  /* 0x0001a02001007387 */ /* 0x000fe80000100a00 */
[----:B------:R3:W-:Y:S01]  /*3bc10*/  STL.64 [R1+0x1a8], R34 ;  /* 0x0001a82201007387 */ /* 0x0007e20000100a00 */
[----:B-1----:R-:W-:Y:S01]  /*3bc20*/  IMAD.MOV.U32 R180, RZ, RZ, R100 ;  /* 0x000000ffffb47224 */ /* 0x002fe200078e0064 */
[----:B------:R-:W-:Y:S01]  /*3bc30*/  MOV R181, R101 ;  /* 0x0000006500b57202 */ /* 0x000fe20000000f00 */
[----:B--2---:R-:W-:Y:S01]  /*3bc40*/  IMAD.MOV.U32 R182, RZ, RZ, R102 ;  /* 0x000000ffffb67224 */ /* 0x004fe200078e0066 */
[----:B------:R-:W-:Y:S01]  /*3bc50*/  LDS R44, [R0+UR12+0xc400] ;  /* 0x00c4000c002c7984 */ /* 0x000fe20008000800 */
[----:B------:R-:W-:-:S03]  /*3bc60*/  IMAD.MOV.U32 R183, RZ, RZ, R103 ;  /* 0x000000ffffb77224 */ /* 0x000fc600078e0067 */
[----:B------:R-:W-:Y:S01]  /*3bc70*/  LDS R46, [R0+UR12+0xe400] ;  /* 0x00e4000c002e7984 */ /* 0x000fe20008000800 */
[C---:B---3--:R-:W-:Y:S03]  /*3bc80*/  HMMA.1688.F32.TF32 R32, R220.reuse, R206, R48 ;  /* 0x000000cedc20723c */ /* 0x048fe60000081030 */
[----:B------:R-:W-:Y:S04]  /*3bc90*/  STL.64 [R1+0x190], R36 ;  /* 0x0001902401007387 */ /* 0x000fe80000100a00 */
[----:B------:R1:W-:Y:S04]  /*3bca0*/  STL.64 [R1+0x198], R38 ;  /* 0x0001982601007387 */ /* 0x0003e80000100a00 */
[----:B------:R-:W-:Y:S04]  /*3bcb0*/  STL.64 [R1+0x180], R40 ;  /* 0x0001802801007387 */ /* 0x000fe80000100a00 */
[----:B------:R2:W-:Y:S01]  /*3bcc0*/  STL.64 [R1+0x188], R42 ;  /* 0x0001882a01007387 */ /* 0x0005e20000100a00 */
[C---:B-1----:R-:W-:Y:S07]  /*3bcd0*/  HMMA.1688.F32.TF32 R36, R220.reuse, R210, R52 ;  /* 0x000000d2dc24723c */ /* 0x042fee0000081034 */
[----:B------:R-:W-:Y:S01]  /*3bce0*/  STL.64 [R1+0x170], R32 ;  /* 0x0001702001007387 */ /* 0x000fe20000100a00 */
[C---:B--2---:R-:W-:Y:S03]  /*3bcf0*/  HMMA.1688.F32.TF32 R40, R220.reuse, R214, R56 ;  /* 0x000000d6dc28723c */ /* 0x044fe60000081038 */
[----:B------:R1:W-:Y:S03]  /*3bd00*/  STL.64 [R1+0x178], R34 ;  /* 0x0001782201007387 */ /* 0x0003e60000100a00 */
[----:B-1----:R-:W-:Y:S09]  /*3bd10*/  HMMA.1688.F32.TF32 R32, R220, R218, R60 ;  /* 0x000000dadc20723c */ /* 0x002ff2000008103c */
[----:B------:R-:W-:Y:S04]  /*3bd20*/  STL.64 [R1+0x160], R36 ;  /* 0x0001602401007387 */ /* 0x000fe80000100a00 */
[----:B------:R1:W-:Y:S04]  /*3bd30*/  STL.64 [R1+0x168], R38 ;  /* 0x0001682601007387 */ /* 0x0003e80000100a00 */
[----:B------:R-:W-:Y:S04]  /*3bd40*/  STL.64 [R1+0x150], R40 ;  /* 0x0001502801007387 */ /* 0x000fe80000100a00 */
[----:B------:R2:W-:Y:S01]  /*3bd50*/  STL.64 [R1+0x158], R42 ;  /* 0x0001582a01007387 */ /* 0x0005e20000100a00 */
[----:B-1----:R-:W-:Y:S01]  /*3bd60*/  HMMA.1688.F32.TF32 R36, R224, R190, R168 ;  /* 0x000000bee024723c */ /* 0x002fe200000810a8 */
[----:B------:R-:W-:-:S02]  /*3bd70*/  IMAD.MOV.U32 R156, RZ, RZ, R96 ;  /* 0x000000ffff9c7224 */ /* 0x000fc400078e0060 */
[----:B------:R-:W-:Y:S02]  /*3bd80*/  IMAD.MOV.U32 R157, RZ, RZ, R97 ;  /* 0x000000ffff9d7224 */ /* 0x000fe400078e0061 */
[----:B------:R-:W-:Y:S01]  /*3bd90*/  IMAD.MOV.U32 R158, RZ, RZ, R98 ;  /* 0x000000ffff9e7224 */ /* 0x000fe200078e0062 */
[----:B------:R-:W-:Y:S01]  /*3bda0*/  STL.64 [R1+0x140], R32 ;  /* 0x0001402001007387 */ /* 0x000fe20000100a00 */
[C---:B--2---:R-:W-:Y:S03]  /*3bdb0*/  HMMA.1688.F32.TF32 R40, R224.reuse, R194, R68 ;  /* 0x000000c2e028723c */ /* 0x044fe60000081044 */
[----:B------:R1:W-:Y:S01]  /*3bdc0*/  STL.64 [R1+0x148], R34 ;  /* 0x0001482201007387 */ /* 0x0003e20000100a00 */
[----:B------:R-:W-:Y:S01]  /*3bdd0*/  IMAD.MOV.U32 R159, RZ, RZ, R99 ;  /* 0x000000ffff9f7224 */ /* 0x000fe200078e0063 */
[----:B------:R-:W-:Y:S02]  /*3bde0*/  LOP3.LUT R223, R0, 0x20, RZ, 0x3c, !PT ;  /* 0x0000002000df7812 */ /* 0x000fe400078e3cff */
[----:B------:R-:W-:Y:S04]  /*3bdf0*/  LDS R168, [R0+UR12+0xc500] ;  /* 0x00c5000c00a87984 */ /* 0x000fe80008000800 */
[----:B------:R-:W-:Y:S01]  /*3be00*/  LDS R45, [R223+UR12+0xc400] ;  /* 0x00c4000cdf2d7984 */ /* 0x000fe20008000800 */
[C---:B-1----:R-:W-:Y:S04]  /*3be10*/  HMMA.1688.F32.TF32 R32, R224.reuse, R198, R72 ;  /* 0x000000c6e020723c */ /* 0x042fe80000081048 */
[----:B------:R-:W-:Y:S04]  /*3be20*/  STL.64 [R1+0xfc0], R36 ;  /* 0x000fc02401007387 */ /* 0x000fe80000100a00 */
[----:B------:R1:W-:Y:S04]  /*3be30*/  STL.64 [R1+0xfc8], R38 ;  /* 0x000fc82601007387 */ /* 0x0003e80000100a00 */
[----:B------:R-:W-:Y:S04]  /*3be40*/  STL.64 [R1+0xfb0], R40 ;  /* 0x000fb02801007387 */ /* 0x000fe80000100a00 */
[----:B------:R2:W-:Y:S01]  /*3be50*/  STL.64 [R1+0xfb8], R42 ;  /* 0x000fb82a01007387 */ /* 0x0005e20000100a00 */
[C---:B-1----:R-:W-:Y:S03]  /*3be60*/  HMMA.1688.F32.TF32 R36, R224.reuse, R202, R76 ;  /* 0x000000cae024723c */ /* 0x042fe6000008104c */
[----:B------:R-:W1:Y:S04]  /*3be70*/  LDS R47, [R223+UR12+0xe400] ;  /* 0x00e4000cdf2f7984 */ /* 0x000e680008000800 */
[----:B------:R-:W-:Y:S01]  /*3be80*/  LDS R170, [R0+UR12+0xe500] ;  /* 0x00e5000c00aa7984 */ /* 0x000fe20008000800 */
[C---:B--2---:R-:W-:Y:S03]  /*3be90*/  HMMA.1688.F32.TF32 R40, R224.reuse, R206, R80 ;  /* 0x000000cee028723c */ /* 0x044fe60000081050 */
[----:B------:R-:W-:Y:S04]  /*3bea0*/  STL.64 [R1+0xfa0], R32 ;  /* 0x000fa02001007387 */ /* 0x000fe80000100a00 */
[----:B------:R2:W-:Y:S04]  /*3beb0*/  STL.64 [R1+0xfa8], R34 ;  /* 0x000fa82201007387 */ /* 0x0005e80000100a00 */
[----:B------:R-:W-:Y:S04]  /*3bec0*/  LDS R169, [R223+UR12+0xc500] ;  /* 0x00c5000cdfa97984 */ /* 0x000fe80008000800 */
[----:B------:R-:W-:Y:S01]  /*3bed0*/  LDS R171, [R223+UR12+0xe500] ;  /* 0x00e5000cdfab7984 */ /* 0x000fe20008000800 */
[C---:B--2---:R-:W-:Y:S03]  /*3bee0*/  HMMA.1688.F32.TF32 R32, R224.reuse, R210, R84 ;  /* 0x000000d2e020723c */ /* 0x044fe60000081054 */
[----:B------:R-:W-:Y:S04]  /*3bef0*/  STL.64 [R1+0xf90], R36 ;  /* 0x000f902401007387 */ /* 0x000fe80000100a00 */
[----:B------:R2:W-:Y:S04]  /*3bf00*/  STL.64 [R1+0xf98], R38 ;  /* 0x000f982601007387 */ /* 0x0005e80000100a00 */
[----:B------:R-:W-:Y:S04]  /*3bf10*/  STL.64 [R1+0xf80], R40 ;  /* 0x000f802801007387 */ /* 0x000fe80000100a00 */
[----:B------:R-:W-:Y:S01]  /*3bf20*/  STL.64 [R1+0xf88], R42 ;  /* 0x000f882a01007387 */ /* 0x000fe20000100a00 */
[----:B--2---:R-:W-:Y:S03]  /*3bf30*/  HMMA.1688.F32.TF32 R36, R224, R214, R88 ;  /* 0x000000d6e024723c */ /* 0x004fe60000081058 */
[----:B------:R-:W-:Y:S04]  /*3bf40*/  LDS R40, [R216+UR12+0xc400] ;  /* 0x00c4000cd8287984 */ /* 0x000fe80008000800 */
[----:B------:R-:W-:Y:S04]  /*3bf50*/  LDS R42, [R216+UR12+0xe400] ;  /* 0x00e4000cd82a7984 */ /* 0x000fe80008000800 */
[----:B------:R-:W-:Y:S04]  /*3bf60*/  STL.64 [R1+0xf70], R32 ;  /* 0x000f702001007387 */ /* 0x000fe80000100a00 */
[----:B------:R2:W-:Y:S01]  /*3bf70*/  STL.64 [R1+0xf78], R34 ;  /* 0x000f782201007387 */ /* 0x0005e20000100a00 */
[----:B-1----:R-:W-:Y:S03]  /*3bf80*/  HMMA.1688.F32.TF32 R52, R44, R198, R104 ;  /* 0x000000c62c34723c */ /* 0x002fe60000081068 */
[----:B------:R-:W-:Y:S04]  /*3bf90*/  LDS R41, [R217+UR12+0xc400] ;  /* 0x00c4000cd9297984 */ /* 0x000fe80008000800 */
[----:B------:R-:W-:Y:S01]  /*3bfa0*/  LDS R43, [R217+UR12+0xe400] ;  /* 0x00e4000cd92b7984 */ /* 0x000fe20008000800 */
[----:B--2---:R-:W-:Y:S03]  /*3bfb0*/  HMMA.1688.F32.TF32 R32, R224, R218, R92 ;  /* 0x000000dae020723c */ /* 0x004fe6000008105c */
[----:B------:R-:W-:Y:S04]  /*3bfc0*/  STL.64 [R1+0x4a0], R36 ;  /* 0x0004a02401007387 */ /* 0x000fe80000100a00 */
[----:B------:R-:W-:Y:S04]  /*3bfd0*/  STL.64 [R1+0x4a8], R38 ;  /* 0x0004a82601007387 */ /* 0x000fe80000100a00 */
[----:B------:R-:W2:Y:S04]  /*3bfe0*/  LDL.LU R100, [R1+0x2c98] ;  /* 0x002c980001647983 */ /* 0x000ea80000300800 */
[----:B------:R-:W-:Y:S04]  /*3bff0*/  LDS R36, [R0+UR12+0xc480] ;  /* 0x00c4800c00247984 */ /* 0x000fe80008000800 */
[----:B------:R-:W-:Y:S04]  /*3c000*/  LDS R38, [R0+UR12+0xe480] ;  /* 0x00e4800c00267984 */ /* 0x000fe80008000800 */
[----:B------:R-:W-:Y:S04]  /*3c010*/  LDS R37, [R223+UR12+0xc480] ;  /* 0x00c4800cdf257984 */ /* 0x000fe80008000800 */
[----:B------:R-:W-:Y:S04]  /*3c020*/  STL.64 [R1+0xf60], R32 ;  /* 0x000f602001007387 */ /* 0x000fe80000100a00 */
[----:B------:R-:W-:Y:S04]  /*3c030*/  STL.64 [R1+0xf68], R34 ;  /* 0x000f682201007387 */ /* 0x000fe80000100a00 */
        /* <DEDUP_REMOVED lines=11> */
[----:B------:R-:W1:Y:S04]  /*3c0f0*/  LDS R39, [R223+UR12+0xe480] ;  /* 0x00e4800cdf277984 */ /* 0x000e680008000800 */
[----:B------:R-:W-:Y:S04]  /*3c100*/  LDS R32, [R216+UR12+0xc480] ;  /* 0x00c4800cd8207984 */ /* 0x000fe80008000800 */
[----:B------:R-:W-:Y:S04]  /*3c110*/  LDS R34, [R216+UR12+0xe480] ;  /* 0x00e4800cd8227984 */ /* 0x000fe80008000800 */
[----:B------:R-:W-:Y:S04]  /*3c120*/  LDS R33, [R217+UR12+0xc480] ;  /* 0x00c4800cd9217984 */ /* 0x000fe80008000800 */
[----:B------:R-:W4:Y:S04]  /*3c130*/  LDS R35, [R217+UR12+0xe480] ;  /* 0x00e4800cd9237984 */ /* 0x000f280008000800 */
[----:B------:R-:W-:Y:S04]  /*3c140*/  LDS R104, [R0+UR12+0xc600] ;  /* 0x00c6000c00687984 */ /* 0x000fe80008000800 */
[----:B------:R-:W-:Y:S04]  /*3c150*/  LDS R106, [R0+UR12+0xe600] ;  /* 0x00e6000c006a7984 */ /* 0x000fe80008000800 */
[----:B------:R-:W-:Y:S04]  /*3c160*/  LDS R105, [R223+UR12+0xc600] ;  /* 0x00c6000cdf697984 */ /* 0x000fe80008000800 */
[----:B------:R-:W-:Y:S04]  /*3c170*/  LDS R107, [R223+UR12+0xe600] ;  /* 0x00e6000cdf6b7984 */ /* 0x000fe80008000800 */
[----:B------:R-:W-:Y:S01]  /*3c180*/  LDS R220, [R216+UR12+0xc780] ;  /* 0x00c7800cd8dc7984 */ /* 0x000fe20008000800 */
[C---:B-1----:R-:W-:Y:S03]  /*3c190*/  HMMA.1688.F32.TF32 R28, R36.reuse, R198, R28 ;  /* 0x000000c6241c723c */ /* 0x042fe6000008101c */
[----:B------:R-:W-:Y:S04]  /*3c1a0*/  LDS R222, [R216+UR12+0xe780] ;  /* 0x00e7800cd8de7984 */ /* 0x000fe80008000800 */
[----:B------:R-:W-:Y:S01]  /*3c1b0*/  LDS R221, [R217+UR12+0xc780] ;  /* 0x00c7800cd9dd7984 */ /* 0x000fe20008000800 */
[C---:B------:R-:W-:Y:S06]  /*3c1c0*/  HMMA.1688.F32.TF32 R24, R36.reuse, R202, R24 ;  /* 0x000000ca2418723c */ /* 0x040fec0000081018 */
[C---:B------:R-:W-:Y:S06]  /*3c1d0*/  HMMA.1688.F32.TF32 R20, R36.reuse, R206, R20 ;  /* 0x000000ce2414723c */ /* 0x040fec0000081014 */
[C---:B------:R-:W-:Y:S06]  /*3c1e0*/  HMMA.1688.F32.TF32 R16, R36.reuse, R210, R16 ;  /* 0x000000d22410723c */ /* 0x040fec0000081010 */
[C---:B------:R-:W-:Y:S06]  /*3c1f0*/  HMMA.1688.F32.TF32 R248, R36.reuse, R218, R248 ;  /* 0x000000da24f8723c */ /* 0x040fec00000810f8 */
[----:B------:R-:W-:Y:S06]  /*3c200*/  HMMA.1688.F32.TF32 R12, R36, R214, R12 ;  /* 0x000000d6240c723c */ /* 0x000fec000008100c */
[C---:B---3--:R-:W-:Y:S06]  /*3c210*/  HMMA.1688.F32.TF32 R48, R44.reuse, R190, R96 ;  /* 0x000000be2c30723c */ /* 0x048fec0000081060 */
[----:B--2---:R-:W-:-:S15]  /*3c220*/  HMMA.1688.F32.TF32 R56, R44, R194, R100 ;  /* 0x000000c22c38723c */ /* 0x004fde0000081064 */
[----:B------:R-:W-:-:S02]  /*3c230*/  NOP ;  /* 0x0000000000007918 */ /* 0x000fc40000000000 */
        /* <DEDUP_REMOVED lines=11> */
[C---:B-1----:R-:W-:Y:S06]  /*3c2f0*/  HMMA.1688.F32.TF32 R48, R44.reuse, R214, R120 ;  /* 0x000000d62c30723c */ /* 0x042fec0000081078 */
[----:B------:R-:W-:Y:S02]  /*3c300*/  HMMA.1688.F32.TF32 R44, R44, R218, R124 ;  /* 0x000000da2c2c723c */ /* 0x000fe4000008107c */
[----:B------:R-:W-:Y:S04]  /*3c310*/  STL.64 [R1+0xe0], R56 ;  /* 0x0000e03801007387 */ /* 0x000fe80000100a00 */
[----:B------:R-:W-:Y:S05]  /*3c320*/  STL.64 [R1+0xe8], R58 ;  /* 0x0000e83a01007387 */ /* 0x000fea0000100a00 */
        /* <DEDUP_REMOVED lines=8> */
[C---:B-1----:R-:W-:Y:S01]  /*3c3b0*/  HMMA.1688.F32.TF32 R44, R40.reuse, R198, R136 ;  /* 0x000000c6282c723c */ /* 0x042fe20000081088 */
[----:B------:R-:W-:Y:S04]  /*3c3c0*/  LDS R136, [R0+UR12+0xc580] ;  /* 0x00c5800c00887984 */ /* 0x000fe80008000800 */
[----:B------:R-:W-:Y:S04]  /*3c3d0*/  LDS R138, [R0+UR12+0xe580] ;  /* 0x00e5800c008a7984 */ /* 0x000fe80008000800 */
        /* <DEDUP_REMOVED lines=10> */
[C---:B-1----:R-:W-:Y:S07]  /*3c480*/  HMMA.1688.F32.TF32 R44, R40.reuse, R210, R148 ;  /* 0x000000d2282c723c */ /* 0x042fee0000081094 */
[----:B------:R-:W-:Y:S04]  /*3c490*/  STL.64 [R1+0x580], R52 ;  /* 0x0005803401007387 */ /* 0x000fe80000100a00 */
[----:B------:R1:W-:Y:S04]  /*3c4a0*/  STL.64 [R1+0x588], R54 ;  /* 0x0005883601007387 */ /* 0x0003e80000100a00 */
[----:B------:R-:W-:Y:S04]  /*3c4b0*/  STL.64 [R1+0x5a0], R48 ;  /* 0x0005a03001007387 */ /* 0x000fe80000100a00 */
[----:B------:R2:W-:Y:S01]  /*3c4c0*/  STL.64 [R1+0x5a8], R50 ;  /* 0x0005a83201007387 */ /* 0x0005e20000100a00 */
[C---:B-1----:R-:W-:Y:S03]  /*3c4d0*/  HMMA.1688.F32.TF32 R52, R40.reuse, R214, R152 ;  /* 0x000000d62834723c */ /* 0x042fe60000081098 */
[----:B------:R-:W-:Y:S04]  /*3c4e0*/  STL.64 [R1+0xf30], R44 ;  /* 0x000f302c01007387 */ /* 0x000fe80000100a00 */
[----:B------:R1:W-:Y:S01]  /*3c4f0*/  STL.64 [R1+0xf38], R46 ;  /* 0x000f382e01007387 */ /* 0x0003e20000100a00 */
[----:B--2---:R-:W-:Y:S06]  /*3c500*/  HMMA.1688.F32.TF32 R48, R40, R218, R172 ;  /* 0x000000da2830723c */ /* 0x004fec00000810ac */
[C---:B------:R-:W-:Y:S06]  /*3c510*/  HMMA.1688.F32.TF32 R40, R36.reuse, R194, R64 ;  /* 0x000000c22428723c */ /* 0x040fec0000081040 */
[-C--:B-1----:R-:W-:Y:S03]  /*3c520*/  HMMA.1688.F32.TF32 R44, R36, R190.reuse, R176 ;  /* 0x000000be242c723c */ /* 0x082fe600000810b0 */
[----:B------:R-:W-:Y:S04]  /*3c530*/  STL.64 [R1+0xf20], R52 ;  /* 0x000f203401007387 */ /* 0x000fe80000100a00 */
[----:B------:R-:W-:Y:S04]  /*3c540*/  STL.64 [R1+0xf28], R54 ;  /* 0x000f283601007387 */ /* 0x000fe80000100a00 */
[----:B------:R-:W-:Y:S04]  /*3c550*/  STL.64 [R1+0xf10], R48 ;  /* 0x000f103001007387 */ /* 0x000fe80000100a00 */
[----:B------:R-:W-:Y:S08]  /*3c560*/  STL.64 [R1+0xf18], R50 ;  /* 0x000f183201007387 */ /* 0x000ff00000100a00 */
        /* <DEDUP_REMOVED lines=13> */
[----:B------:R-:W-:Y:S04]  /*3c640*/  STL.64 [R1], R12 ;  /* 0x0000000c01007387 */ /* 0x000fe80000100a00 */
[----:B------:R4:W-:Y:S02]  /*3c650*/  STL.64 [R1+0x8], R14 ;  /* 0x0000080e01007387 */ /* 0x0009e40000100a00 */
[C---:B----4-:R-:W-:Y:S02]  /*3c660*/  HMMA.1688.F32.TF32 R12, R32.reuse, R190, R160 ;  /* 0x000000be200c723c */ /* 0x050fe400000810a0 */
[----:B------:R-:W-:Y:S04]  /*3c670*/  STL.64 [R1+0x2ad0], R250 ;  /* 0x002ad0fa01007387 */ /* 0x000fe80000100a00 */
[C---:B------:R-:W-:Y:S06]  /*3c680*/  HMMA.1688.F32.TF32 R20, R32.reuse, R194, R156 ;  /* 0x000000c22014723c */ /* 0x040fec000008109c */
[C---:B------:R-:W-:Y:S11]  /*3c690*/  HMMA.1688.F32.TF32 R16, R32.reuse, R198, R180 ;  /* 0x000000c62010723c */ /* 0x040ff600000810b4 */
        /* <DEDUP_REMOVED lines=11> */
[C---:B------:R-:W-:Y:S06]  /*3c750*/  HMMA.1688.F32.TF32 R8, R32.reuse, R218, R8 ;  /* 0x000000da2008723c */ /* 0x040fec0000081008 */
[----:B-1----:R-:W-:Y:S02]  /*3c760*/  HMMA.1688.F32.TF32 R12, R32, R214, R228 ;  /* 0x000000d6200c723c */ /* 0x002fe400000810e4 */
[----:B------:R-:W-:Y:S04]  /*3c770*/  STL.64 [R1+0x680], R20 ;  /* 0x0006801401007387 */ /* 0x000fe80000100a00 */
[----:B------:R-:W-:Y:S05]  /*3c780*/  STL.64 [R1+0x688], R22 ;  /* 0x0006881601007387 */ /* 0x000fea0000100a00 */
[----:B------:R-:W-:Y:S04]  /*3c790*/  STL.64 [R1+0xed0], R16 ;  /* 0x000ed01001007387 */ /* 0x000fe80000100a00 */
[----:B------:R-:W-:Y:S04]  /*3c7a0*/  STL.64 [R1+0xed8], R18 ;  /* 0x000ed81201007387 */ /* 0x000fe80000100a00 */
[----:B------:R-:W2:Y:S04]  /*3c7b0*/  LDL.LU R156, [R1+0x2f0] ;  /* 0x0002f000019c7983 */ /* 0x000ea80000300800 */
[----:B------:R-:W-:Y:S04]  /*3c7c0*/  STL.64 [R1+0xec0], R12 ;  /* 0x000ec00c01007387 */ /* 0x000fe80000100a00 */
[----:B------:R-:W-:Y:S04]  /*3c7d0*/  STL.64 [R1+0xec8], R14 ;  /* 0x000ec80e01007387 */ /* 0x000fe80000100a00 */
        /* <DEDUP_REMOVED lines=16> */
[----:B------:R-:W2:Y:S01]  /*3c8e0*/  LDL.LU R187, [R1+0x11c] ;  /* 0x00011c0001bb7983 */ /* 0x000ea20000300800 */
[----:B------:R-:W-:-:S03]  /*3c8f0*/  IMAD.MOV.U32 R160, RZ, RZ, R244 ;  /* 0x000000ffffa07224 */ /* 0x000fc600078e00f4 */
[----:B------:R-:W3:Y:S01]  /*3c900*/  LDL.LU R180, [R1+0x1e0] ;  /* 0x0001e00001b47983 */ /* 0x000ee20000300800 */
[----:B------:R-:W-:-:S03]  /*3c910*/  IMAD.MOV.U32 R161, RZ, RZ, R245 ;  /* 0x000000ffffa17224 */ /* 0x000fc600078e00f5 */
[----:B------:R-:W3:Y:S01]  /*3c920*/  LDL.LU R181, [R1+0x1e4] ;  /* 0x0001e40001b57983 */ /* 0x000ee20000300800 */
[----:B------:R-:W-:-:S03]  /*3c930*/  IMAD.MOV.U32 R162, RZ, RZ, R246 ;  /* 0x000000ffffa27224 */ /* 0x000fc600078e00f6 */
[----:B------:R-:W3:Y:S01]  /*3c940*/  LDL.LU R182, [R1+0x1e8] ;  /* 0x0001e80001b67983 */ /* 0x000ee20000300800 */
[----:B------:R-:W-:-:S03]  /*3c950*/  IMAD.MOV.U32 R163, RZ, RZ, R247 ;  /* 0x000000ffffa37224 */ /* 0x000fc600078e00f7 */
[----:B------:R-:W3:Y:S04]  /*3c960*/  LDL.LU R183, [R1+0x1ec] ;  /* 0x0001ec0001b77983 */ /* 0x000ee80000300800 */
[----:B------:R-:W3:Y:S04]  /*3c970*/  LDL.LU R244, [R1+0x2c78] ;  /* 0x002c780001f47983 */ /* 0x000ee80000300800 */
[----:B------:R-:W3:Y:S04]  /*3c980*/  LDL.LU R245, [R1+0x2c74] ;  /* 0x002c740001f57983 */ /* 0x000ee80000300800 */
[----:B------:R-:W3:Y:S04]  /*3c990*/  LDL.LU R246, [R1+0x2c70] ;  /* 0x002c700001f67983 */ /* 0x000ee80000300800 */
[----:B------:R-:W3:Y:S01]  /*3c9a0*/  LDL.LU R247, [R1+0x2c6c] ;  /* 0x002c6c0001f77983 */ /* 0x000ee20000300800 */
[C---:B------:R-:W-:Y:S03]  /*3c9b0*/  HMMA.1688.F32.TF32 R176, R168.reuse, R210, R160 ;  /* 0x000000d2a8b0723c */ /* 0x040fe600000810a0 */
        /* <DEDUP_REMOVED lines=12> */
[----:B------:R-:W-:-:S15]  /*3ca80*/  HMMA.1688.F32.TF32 R244, R168, R190, R244 ;  /* 0x000000bea8f4723c */ /* 0x000fde00000810f4 */
        /* <DEDUP_REMOVED lines=70> */
[----:B------:R-:W-:Y:S04]  /*3cef0*/  STL.64 [R1+0x2b48], R172 ;  /* 0x002b48ac01007387 */ /* 0x000fe80000100a00 */
[----:B------:R-:W-:Y:S01]  /*3cf00*/  STL.64 [R1+0x2b40], R174 ;  /* 0x002b40ae01007387 */ /* 0x000fe20000100a00 */
[----:B--2---:R-:W-:Y:S03]  /*3cf10*/  HMMA.1688.F32.TF32 R168, R168, R218, R48 ;  /* 0x000000daa8a8723c */ /* 0x004fe60000081030 */
[----:B------:R-:W2:Y:S04]  /*3cf20*/  LDL.LU R48, [R1+0x3b0] ;  /* 0x0003b00001307983 */ /* 0x000ea80000300800 */
[----:B------:R-:W2:Y:S04]  /*3cf30*/  LDL.LU R49, [R1+0x3b4] ;  /* 0x0003b40001317983 */ /* 0x000ea80000300800 */
[----:B------:R-:W2:Y:S04]  /*3cf40*/  LDL.LU R50, [R1+0x3b8] ;  /* 0x0003b80001327983 */ /* 0x000ea80000300800 */
[----:B------:R-:W2:Y:S01]  /*3cf50*/  LDL.LU R51, [R1+0x3bc] ;  /* 0x0003bc0001337983 */ /* 0x000ea20000300800 */
[C---:B-1----:R-:W-:Y:S07]  /*3cf60*/  HMMA.1688.F32.TF32 R16, R12.reuse, R190, R92 ;  /* 0x000000be0c10723c */ /* 0x042fee000008105c */
[----:B------:R-:W-:Y:S01]  /*3cf70*/  STL.64 [R1+0x2b58], R168 ;  /* 0x002b58a801007387 */ /* 0x000fe20000100a00 */
[C---:B----4-:R-:W-:Y:S03]  /*3cf80*/  HMMA.1688.F32.TF32 R20, R12.reuse, R198, R84 ;  /* 0x000000c60c14723c */ /* 0x050fe60000081054 */
[----:B------:R-:W-:Y:S03]  /*3cf90*/  STL.64 [R1+0x2b50], R170 ;  /* 0x002b50aa01007387 */ /* 0x000fe60000100a00 */
[C---:B---3--:R-:W-:Y:S09]  /*3cfa0*/  HMMA.1688.F32.TF32 R24, R12.reuse, R194, R88 ;  /* 0x000000c20c18723c */ /* 0x048ff20000081058 */
[----:B------:R-:W-:Y:S04]  /*3cfb0*/  STL.64 [R1+0xeb0], R16 ;  /* 0x000eb01001007387 */ /* 0x000fe80000100a00 */
[----:B------:R1:W-:Y:S02]  /*3cfc0*/  STL.64 [R1+0xeb8], R18 ;  /* 0x000eb81201007387 */ /* 0x0003e40000100a00 */
[C---:B-1----:R-:W-:Y:S08]  /*3cfd0*/  HMMA.1688.F32.TF32 R16, R12.reuse, R202, R80 ;  /* 0x000000ca0c10723c */ /* 0x042ff00000081050 */
[----:B------:R-:W-:Y:S04]  /*3cfe0*/  STL.64 [R1+0x710], R24 ;  /* 0x0007101801007387 */ /* 0x000fe80000100a00 */
[----:B------:R1:W-:Y:S04]  /*3cff0*/  STL.64 [R1+0x718], R26 ;  /* 0x0007181a01007387 */ /* 0x0003e80000100a00 */
[----:B------:R-:W-:Y:S04]  /*3d000*/  STL.64 [R1+0xea0], R20 ;  /* 0x000ea01401007387 */ /* 0x000fe80000100a00 */
[----:B------:R3:W-:Y:S01]  /*3d010*/  STL.64 [R1+0xea8], R22 ;  /* 0x000ea81601007387 */ /* 0x0007e20000100a00 */
[C---:B-1----:R-:W-:Y:S03]  /*3d020*/  HMMA.1688.F32.TF32 R24, R12.reuse, R206, R76 ;  /* 0x000000ce0c18723c */ /* 0x042fe6000008104c */
[----:B------:R-:W-:Y:S03]  /*3d030*/  STL.64 [R1+0xe90], R16 ;  /* 0x000e901001007387 */ /* 0x000fe60000100a00 */
[----:B---3--:R-:W-:Y:S01]  /*3d040*/  HMMA.1688.F32.TF32 R20, R12, R210, R72 ;  /* 0x000000d20c14723c */ /* 0x008fe20000081048 */
[----:B------:R1:W-:Y:S05]  /*3d050*/  STL.64 [R1+0xe98], R18 ;  /* 0x000e981201007387 */ /* 0x0003ea0000100a00 */
[----:B------:R-:W-:Y:S06]  /*3d060*/  HMMA.1688.F32.TF32 R164, R136, R190, R164 ;  /* 0x000000be88a4723c */ /* 0x000fec00000810a4 */
[C---:B-1----:R-:W-:Y:S06]  /*3d070*/  HMMA.1688.F32.TF32 R16, R12.reuse, R214, R68 ;  /* 0x000000d60c10723c */ /* 0x042fec0000081044 */
[----:B------:R-:W-:Y:S06]  /*3d080*/  HMMA.1688.F32.TF32 R12, R12, R218, R60 ;  /* 0x000000da0c0c723c */ /* 0x000fec000008103c */
[C---:B------:R-:W-:Y:S06]  /*3d090*/  HMMA.1688.F32.TF32 R160, R136.reuse, R194, R160 ;  /* 0x000000c288a0723c */ /* 0x040fec00000810a0 */
        /* <DEDUP_REMOVED lines=15> */
[----:B------:R-:W-:Y:S04]  /*3d190*/  STL [R1+0x2b8c], R156 ;  /* 0x002b8c9c01007387 */ /* 0x000fe80000100800 */
[----:B------:R-:W-:Y:S04]  /*3d1a0*/  STL [R1+0x2b88], R157 ;  /* 0x002b889d01007387 */ /* 0x000fe80000100800 */
[----:B------:R-:W-:Y:S04]  /*3d1b0*/  STL.64 [R1+0x2b80], R158 ;  /* 0x002b809e01007387 */ /* 0x000fe80000100a00 */
        /* <DEDUP_REMOVED lines=36> */
[C---:B--2---:R-:W-:Y:S03]  /*3d400*/  HMMA.1688.F32.TF32 R144, R136.reuse, R210, R48 ;  /* 0x000000d28890723c */ /* 0x044fe60000081030 */
        /* <DEDUP_REMOVED lines=12> */
[----:B------:R-:W-:Y:S04]  /*3d4d0*/  STL [R1+0x2bbc], R144 ;  /* 0x002bbc9001007387 */ /* 0x000fe80000100800 */
[----:B------:R-:W-:Y:S04]  /*3d4e0*/  STL [R1+0x2bb8], R145 ;  /* 0x002bb89101007387 */ /* 0x000fe80000100800 */
[----:B------:R-:W-:Y:S04]  /*3d4f0*/  STL [R1+0x2bb4], R146 ;  /* 0x002bb49201007387 */ /* 0x000fe80000100800 */
[----:B------:R-:W-:Y:S01]  /*3d500*/  STL [R1+0x2bb0], R147 ;  /* 0x002bb09301007387 */ /* 0x000fe20000100800 */
[C---:B---3--:R-:W-:Y:S06]  /*3d510*/  HMMA.1688.F32.TF32 R140, R136.reuse, R214, R88 ;  /* 0x000000d6888c723c */ /* 0x048fec0000081058 */
[----:B----4-:R-:W-:Y:S06]  /*3d520*/  HMMA.1688.F32.TF32 R136, R136, R218, R84 ;  /* 0x000000da8888723c */ /* 0x010fec0000081054 */
[C---:B-1----:R-:W-:Y:S11]  /*3d530*/  HMMA.1688.F32.TF32 R12, R8.reuse, R194, R56 ;  /* 0x000000c2080c723c */ /* 0x042ff60000081038 */
[----:B------:R-:W-:Y:S01]  /*3d540*/  STL [R1+0x2bcc], R140 ;  /* 0x002bcc8c01007387 */ /* 0x000fe20000100800 */
[C---:B------:R-:W-:Y:S03]  /*3d550*/  HMMA.1688.F32.TF32 R16, R8.reuse, R190, R80 ;  /* 0x000000be0810723c */ /* 0x040fe60000081050 */
        /* <DEDUP_REMOVED lines=8> */
[----:B------:R-:W-:Y:S04]  /*3d5e0*/  STL.64 [R1+0xe60], R16 ;  /* 0x000e601001007387 */ /* 0x000fe80000100a00 */
[----:B------:R-:W-:Y:S04]  /*3d5f0*/  STL.64 [R1+0xe68], R18 ;  /* 0x000e681201007387 */ /* 0x000fe80000100a00 */
[----:B------:R-:W-:Y:S04]  /*3d600*/  STL.64 [R1+0xe50], R12 ;  /* 0x000e500c01007387 */ /* 0x000fe80000100a00 */
[----:B------:R1:W-:Y:S04]  /*3d610*/  STL.64 [R1+0xe58], R14 ;  /* 0x000e580e01007387 */ /* 0x0003e80000100a00 */
[----:B------:R-:W3:Y:S04]  /*3d620*/  LDL.LU R57, [R1+0x644] ;  /* 0x0006440001397983 */ /* 0x000ee80000300800 */
[----:B------:R-:W3:Y:S01]  /*3d630*/  LDL.LU R58, [R1+0x648] ;  /* 0x00064800013a7983 */ /* 0x000ee20000300800 */
[----:B-1----:R-:W-:Y:S03]  /*3d640*/  HMMA.1688.F32.TF32 R12, R8, R198, R52 ;  /* 0x000000c6080c723c */ /* 0x002fe60000081034 */
[----:B------:R-:W3:Y:S04]  /*3d650*/  LDL.LU R59, [R1+0x64c] ;  /* 0x00064c00013b7983 */ /* 0x000ee80000300800 */
[----:B------:R-:W4:-:S15]  /*3d660*/  LDL.LU R52, [R1+0x780] ;  /* 0x0007800001347983 */ /* 0x000f1e0000300800 */
[----:B------:R-:W-:-:S01]  /*3d670*/  NOP ;  /* 0x0000000000007918 */ /* 0x000fc20000000000 */
[----:B------:R-:W-:Y:S04]  /*3d680*/  STL.64 [R1+0xe40], R12 ;  /* 0x000e400c01007387 */ /* 0x000fe80000100a00 */
[----:B------:R2:W-:Y:S04]  /*3d690*/  STL.64 [R1+0xe48], R14 ;  /* 0x000e480e01007387 */ /* 0x0005e80000100a00 */
[----:B------:R-:W4:Y:S04]  /*3d6a0*/  LDL.LU R53, [R1+0x784] ;  /* 0x0007840001357983 */ /* 0x000f280000300800 */
[----:B------:R-:W4:Y:S01]  /*3d6b0*/  LDL.LU R54, [R1+0x788] ;  /* 0x0007880001367983 */ /* 0x000f220000300800 */
[----:B--2---:R-:W-:Y:S03]  /*3d6c0*/  HMMA.1688.F32.TF32 R12, R8, R202, R48 ;  /* 0x000000ca080c723c */ /* 0x004fe60000081030 */
[----:B------:R-:W4:Y:S04]  /*3d6d0*/  LDL.LU R55, [R1+0x78c] ;  /* 0x00078c0001377983 */ /* 0x000f280000300800 */
[----:B------:R-:W2:-:S15]  /*3d6e0*/  LDL.LU R48, [R1+0x860] ;  /* 0x0008600001307983 */ /* 0x000e9e0000300800 */
[----:B------:R-:W-:-:S01]  /*3d6f0*/  NOP ;  /* 0x0000000000007918 */ /* 0x000fc20000000000 */
[----:B------:R-:W-:Y:S04]  /*3d700*/  STL.64 [R1+0xe30], R12 ;  /* 0x000e300c01007387 */ /* 0x000fe80000100a00 */
[----:B------:R1:W-:Y:S04]  /*3d710*/  STL.64 [R1+0xe38], R14 ;  /* 0x000e380e01007387 */ /* 0x0003e80000100a00 */
[----:B------:R-:W2:Y:S04]  /*3d720*/  LDL.LU R49, [R1+0x864] ;  /* 0x0008640001317983 */ /* 0x000ea80000300800 */
[----:B------:R-:W2:Y:S04]  /*3d730*/  LDL.LU R50, [R1+0x868] ;  /* 0x0008680001327983 */ /* 0x000ea80000300800 */
[----:B------:R-:W2:Y:S01]  /*3d740*/  LDL.LU R51, [R1+0x86c] ;  /* 0x00086c0001337983 */ /* 0x000ea20000300800 */
[C---:B------:R-:W-:Y:S06]  /*3d750*/  HMMA.1688.F32.TF32 R20, R8.reuse, R206, R76 ;  /* 0x000000ce0814723c */ /* 0x040fec000008104c */
[C---:B------:R-:W-:Y:S01]  /*3d760*/  HMMA.1688.F32.TF32 R16, R8.reuse, R210, R72 ;  /* 0x000000d20810723c */ /* 0x040fe20000081048 */
[----:B------:R-:W-:Y:S04]  /*3d770*/  LDS R72, [R0+UR12+0xc680] ;  /* 0x00c6800c00487984 */ /* 0x000fe80008000800 */
[----:B------:R-:W-:Y:S01]  /*3d780*/  LDS R74, [R0+UR12+0xe680] ;  /* 0x00e6800c004a7984 */ /* 0x000fe20008000800 */
[C---:B-1----:R-:W-:Y:S03]  /*3d790*/  HMMA.1688.F32.TF32 R12, R8.reuse, R214, R68 ;  /* 0x000000d6080c723c */ /* 0x042fe60000081044 */
[----:B------:R-:W-:Y:S03]  /*3d7a0*/  LDS R73, [R223+UR12+0xc680] ;  /* 0x00c6800cdf497984 */ /* 0x000fe60008000800 */
[----:B------:R-:W-:Y:S01]  /*3d7b0*/  HMMA.1688.F32.TF32 R8, R8, R218, R60 ;  /* 0x000000da0808723c */ /* 0x000fe2000008103c */
[----:B------:R-:W-:Y:S04]  /*3d7c0*/  LDS R75, [R223+UR12+0xe680] ;  /* 0x00e6800cdf4b7984 */ /* 0x000fe80008000800 */
        /* <DEDUP_REMOVED lines=17> */
[----:B----4-:R-:W-:-:S15]  /*3d8e0*/  HMMA.1688.F32.TF32 R128, R104, R194, R52 ;  /* 0x000000c26880723c */ /* 0x010fde0000081034 */
[----:B------:R-:W-:-:S02]  /*3d8f0*/  NOP ;  /* 0x0000000000007918 */ /* 0x000fc40000000000 */
[----:B------:R-:W-:Y:S04]  /*3d900*/  STL [R1+0x2bec], R132 ;  /* 0x002bec8401007387 */ /* 0x000fe80000100800 */
[----:B------:R-:W-:Y:S04]  /*3d910*/  STL [R1+0x2be8], R133 ;  /* 0x002be88501007387 */ /* 0x000fe80000100800 */
[----:B------:R-:W-:Y:S04]  /*3d920*/  STL [R1+0x2be4], R134 ;  /* 0x002be48601007387 */ /* 0x000fe80000100800 */
[----:B------:R-:W-:Y:S04]  /*3d930*/  STL [R1+0x2be0], R135 ;  /* 0x002be08701007387 */ /* 0x000fe80000100800 */
[----:B------:R-:W-:Y:S04]  /*3d940*/  STL [R1+0x2bfc], R128 ;  /* 0x002bfc8001007387 */ /* 0x000fe80000100800 */
[----:B------:R-:W-:Y:S04]  /*3d950*/  STL [R1+0x2bf8], R129 ;  /* 0x002bf88101007387 */ /* 0x000fe80000100800 */
[----:B------:R-:W-:Y:S04]  /*3d960*/  STL [R1+0x2bf4], R130 ;  /* 0x002bf48201007387 */ /* 0x000fe80000100800 */
[----:B------:R-:W-:Y:S01]  /*3d970*/  STL [R1+0x2bf0], R131 ;  /* 0x002bf08301007387 */ /* 0x000fe20000100800 */
[C---:B--2---:R-:W-:Y:S03]  /*3d980*/  HMMA.1688.F32.TF32 R124, R104.reuse, R198, R48 ;  /* 0x000000c6687c723c */ /* 0x044fe60000081030 */
        /* <DEDUP_REMOVED lines=72> */
[----:B------:R-:W-:Y:S04]  /*3de10*/  STL [R1+0x2c0c], R124 ;  /* 0x002c0c7c01007387 */ /* 0x000fe80000100800 */
[----:B------:R-:W-:Y:S04]  /*3de20*/  STL [R1+0x2c08], R125 ;  /* 0x002c087d01007387 */ /* 0x000fe80000100800 */
[----:B------:R-:W-:Y:S04]  /*3de30*/  STL [R1+0x2c04], R126 ;  /* 0x002c047e01007387 */ /* 0x000fe80000100800 */
[----:B------:R-:W-:Y:S01]  /*3de40*/  STL [R1+0x2c00], R127 ;  /* 0x002c007f01007387 */ /* 0x000fe20000100800 */
[C---:B--2---:R-:W-:Y:S06]  /*3de50*/  HMMA.1688.F32.TF32 R120, R104.reuse, R202, R120 ;  /* 0x000000ca6878723c */ /* 0x044fec0000081078 */
[----:B---3--:R-:W-:-:S15]  /*3de60*/  HMMA.1688.F32.TF32 R116, R104, R206, R116 ;  /* 0x000000ce6874723c */ /* 0x008fde0000081074 */
[----:B------:R-:W-:-:S02]  /*3de70*/  NOP ;  /* 0x0000000000007918 */ /* 0x000fc40000000000 */
[----:B------:R-:W-:Y:S04]  /*3de80*/  STL [R1+0x2c1c], R120 ;  /* 0x002c1c7801007387 */ /* 0x000fe80000100800 */
[----:B------:R-:W-:Y:S04]  /*3de90*/  STL [R1+0x2c18], R121 ;  /* 0x002c187901007387 */ /* 0x000fe80000100800 */
[----:B------:R-:W-:Y:S01]  /*3dea0*/  STL [R1+0x2c14], R122 ;  /* 0x002c147a01007387 */ /* 0x000fe20000100800 */
[C---:B----4-:R-:W-:Y:S03]  /*3deb0*/  HMMA.1688.F32.TF32 R112, R104.reuse, R210, R112 ;  /* 0x000000d26870723c */ /* 0x050fe60000081070 */
[----:B------:R-:W-:Y:S03]  /*3dec0*/  STL [R1+0x2c10], R123 ;  /* 0x002c107b01007387 */ /* 0x000fe60000100800 */
[----:B------:R-:W-:Y:S01]  /*3ded0*/  HMMA.1688.F32.TF32 R108, R104, R214, R108 ;  /* 0x000000d6686c723c */ /* 0x000fe2000008106c */
[----:B------:R-:W-:Y:S05]  /*3dee0*/  STL [R1+0x2c2c], R116 ;  /* 0x002c2c7401007387 */ /* 0x000fea0000100800 */
[C---:B-1----:R-:W-:Y:S01]  /*3def0*/  HMMA.1688.F32.TF32 R16, R12.reuse, R190, R100 ;  /* 0x000000be0c10723c */ /* 0x042fe20000081064 */
[----:B------:R-:W-:Y:S04]  /*3df00*/  STL [R1+0x2c28], R117 ;  /* 0x002c287501007387 */ /* 0x000fe80000100800 */
[----:B------:R-:W-:Y:S04]  /*3df10*/  STL [R1+0x2c24], R118 ;  /* 0x002c247601007387 */ /* 0x000fe80000100800 */
[----:B------:R-:W-:Y:S01]  /*3df20*/  STL [R1+0x2c20], R119 ;  /* 0x002c207701007387 */ /* 0x000fe20000100800 */
[C---:B------:R-:W-:Y:S03]  /*3df30*/  HMMA.1688.F32.TF32 R24, R12.reuse, R194, R96 ;  /* 0x000000c20c18723c */ /* 0x040fe60000081060 */
[----:B------:R-:W-:Y:S04]  /*3df40*/  STL.64 [R1+0x2c38], R112 ;  /* 0x002c387001007387 */ /* 0x000fe80000100a00 */
[----:B------:R-:W-:Y:S01]  /*3df50*/  STL [R1+0x2c34], R114 ;  /* 0x002c347201007387 */ /* 0x000fe20000100800 */
[C---:B------:R-:W-:Y:S03]  /*3df60*/  HMMA.1688.F32.TF32 R20, R12.reuse, R198, R224 ;  /* 0x000000c60c14723c */ /* 0x040fe600000810e0 */
[----:B------:R-:W-:Y:S04]  /*3df70*/  STL [R1+0x2c30], R115 ;  /* 0x002c307301007387 */ /* 0x000fe80000100800 */
[----:B------:R-:W-:Y:S04]  /*3df80*/  STL.64 [R1+0x2c48], R108 ;  /* 0x002c486c01007387 */ /* 0x000fe80000100a00 */
[----:B------:R-:W-:Y:S04]  /*3df90*/  STL.64 [R1+0x2c40], R110 ;  /* 0x002c406e01007387 */ /* 0x000fe80000100a00 */
        /* <DEDUP_REMOVED lines=12> */
[-C--:B------:R-:W-:Y:S02]  /*3e060*/  HMMA.1688.F32.TF32 R12, R12, R218.reuse, R76 ;  /* 0x000000da0c0c723c */ /* 0x080fe4000008104c */
[----:B------:R1:W-:Y:S04]  /*3e070*/  STL.64 [R1+0x960], R24 ;  /* 0x0009601801007387 */ /* 0x0003e80000100a00 */
[----:B------:R2:W-:Y:S05]  /*3e080*/  STL.64 [R1+0x968], R26 ;  /* 0x0009681a01007387 */ /* 0x0005ea0000100a00 */
[----:B------:R3:W-:Y:S04]  /*3e090*/  STL.64 [R1+0x930], R20 ;  /* 0x0009301401007387 */ /* 0x0007e80000100a00 */
[----:B------:R4:W-:Y:S01]  /*3e0a0*/  STL.64 [R1+0x938], R22 ;  /* 0x0009381601007387 */ /* 0x0009e20000100a00 */
[----:B------:R-:W-:Y:S03]  /*3e0b0*/  HMMA.1688.F32.TF32 R104, R104, R218, R44 ;  /* 0x000000da6868723c */ /* 0x000fe6000008102c */
[----:B------:R4:W-:Y:S04]  /*3e0c0*/  STL.64 [R1+0x8f0], R16 ;  /* 0x0008f01001007387 */ /* 0x0009e80000100a00 */
[----:B------:R4:W-:Y:S04]  /*3e0d0*/  STL.64 [R1+0x8f8], R18 ;  /* 0x0008f81201007387 */ /* 0x0009e80000100a00 */
[----:B------:R-:W-:Y:S04]  /*3e0e0*/  STL.64 [R1+0x8e0], R12 ;  /* 0x0008e00c01007387 */ /* 0x000fe80000100a00 */
[----:B------:R4:W-:Y:S04]  /*3e0f0*/  STL.64 [R1+0x8e8], R14 ;  /* 0x0008e80e01007387 */ /* 0x0009e80000100a00 */
[----:B------:R-:W4:Y:S04]  /*3e100*/  LDL.LU R44, [R1+0xb60] ;  /* 0x000b6000012c7983 */ /* 0x000f280000300800 */
[----:B------:R-:W4:Y:S04]  /*3e110*/  LDL.LU R45, [R1+0xb64] ;  /* 0x000b6400012d7983 */ /* 0x000f280000300800 */
[----:B------:R-:W4:Y:S04]  /*3e120*/  LDL.LU R46, [R1+0xb68] ;  /* 0x000b6800012e7983 */ /* 0x000f280000300800 */
[----:B------:R-:W4:Y:S01]  /*3e130*/  LDL.LU R47, [R1+0xb6c] ;  /* 0x000b6c00012f7983 */ /* 0x000f220000300800 */
[C---:B------:R-:W-:Y:S03]  /*3e140*/  HMMA.1688.F32.TF32 R84, R72.reuse, R206, R48 ;  /* 0x000000ce4854723c */ /* 0x040fe60000081030 */
        /* <DEDUP_REMOVED lines=16> */
[----:B---3--:R-:W3:Y:S04]  /*3e250*/  LDL.LU R20, [R1+0xa40] ;  /* 0x000a400001147983 */ /* 0x008ee80000300800 */
        /* <DEDUP_REMOVED lines=23> */
[C---:B------:R-:W-:Y:S03]  /*3e3d0*/  HMMA.1688.F32.TF32 R88, R72.reuse, R202, R52 ;  /* 0x000000ca4858723c */ /* 0x040fe60000081034 */
[----:B------:R-:W2:Y:S04]  /*3e3e0*/  LDL.LU R52, [R1+0xbe0] ;  /* 0x000be00001347983 */ /* 0x000ea80000300800 */
[----:B------:R-:W2:Y:S01]  /*3e3f0*/  LDL.LU R53, [R1+0xbe4] ;  /* 0x000be40001357983 */ /* 0x000ea20000300800 */
[C---:B------:R-:W-:Y:S03]  /*3e400*/  HMMA.1688.F32.TF32 R92, R72.reuse, R198, R56 ;  /* 0x000000c6485c723c */ /* 0x040fe60000081038 */
[----:B------:R-:W2:Y:S04]  /*3e410*/  LDL.LU R54, [R1+0xbe8] ;  /* 0x000be80001367983 */ /* 0x000ea80000300800 */
[----:B------:R-:W2:Y:S01]  /*3e420*/  LDL.LU R55, [R1+0xbec] ;  /* 0x000bec0001377983 */ /* 0x000ea20000300800 */
[C---:B------:R-:W-:Y:S03]  /*3e430*/  HMMA.1688.F32.TF32 R96, R72.reuse, R194, R60 ;  /* 0x000000c24860723c */ /* 0x040fe6000008103c */
[----:B------:R-:W2:Y:S04]  /*3e440*/  LDL.LU R56, [R1+0xbd0] ;  /* 0x000bd00001387983 */ /* 0x000ea80000300800 */
[----:B------:R-:W2:Y:S04]  /*3e450*/  LDL.LU R57, [R1+0xbd4] ;  /* 0x000bd40001397983 */ /* 0x000ea80000300800 */
[----:B------:R-:W2:Y:S04]  /*3e460*/  LDL.LU R58, [R1+0xbd8] ;  /* 0x000bd800013a7983 */ /* 0x000ea80000300800 */
[----:B------:R-:W2:Y:S01]  /*3e470*/  LDL.LU R59, [R1+0xbdc] ;  /* 0x000bdc00013b7983 */ /* 0x000ea20000300800 */
[----:B------:R-:W-:Y:S03]  /*3e480*/  HMMA.1688.F32.TF32 R100, R72, R190, R68 ;  /* 0x000000be4864723c */ /* 0x000fe60000081044 */
        /* <DEDUP_REMOVED lines=8> */
[----:B------:R-:W-:Y:S01]  /*3e510*/  MOV R248, R5 ;  /* 0x0000000500f87202 */ /* 0x000fe20000000f00 */
[----:B------:R-:W-:-:S02]  /*3e520*/  IMAD.MOV.U32 R249, RZ, RZ, R6 ;  /* 0x000000fffff97224 */ /* 0x000fc400078e0006 */
[----:B------:R-:W-:Y:S01]  /*3e530*/  IMAD.MOV.U32 R232, RZ, RZ, R3 ;  /* 0x000000ffffe87224 */ /* 0x000fe200078e0003 */
[----:B------:R-:W-:Y:S01]  /*3e540*/  HMMA.1688.F32.TF32 R80, R72, R210, R48 ;  /* 0x000000d24850723c */ /* 0x000fe20000081030 */
[----:B------:R-:W2:Y:S04]  /*3e550*/  LDL.LU R48, [R1+0xbf0] ;  /* 0x000bf00001307983 */ /* 0x000ea80000300800 */
[----:B------:R-:W2:Y:S04]  /*3e560*/  LDL.LU R49, [R1+0xbf4] ;  /* 0x000bf40001317983 */ /* 0x000ea80000300800 */
[----:B------:R-:W2:Y:S04]  /*3e570*/  LDL.LU R50, [R1+0xbf8] ;  /* 0x000bf80001327983 */ /* 0x000ea80000300800 */
[----:B------:R-:W2:Y:S01]  /*3e580*/  LDL.LU R51, [R1+0xbfc] ;  /* 0x000bfc0001337983 */ /* 0x000ea20000300800 */
[C---:B----4-:R-:W-:Y:S06]  /*3e590*/  HMMA.1688.F32.TF32 R12, R8.reuse, R190, R16 ;  /* 0x000000be080c723c */ /* 0x050fec0000081010 */
[C---:B---3--:R-:W-:Y:S06]  /*3e5a0*/  HMMA.1688.F32.TF32 R20, R8.reuse, R194, R20 ;  /* 0x000000c20814723c */ /* 0x048fec0000081014 */
[C---:B--2---:R-:W-:Y:S11]  /*3e5b0*/  HMMA.1688.F32.TF32 R16, R8.reuse, R198, R24 ;  /* 0x000000c60810723c */ /* 0x044ff60000081018 */
        /* <DEDUP_REMOVED lines=9> */
[----:B--2---:R-:W-:Y:S03]  /*3e650*/  HMMA.1688.F32.TF32 R16, R8, R210, R40 ;  /* 0x000000d20810723c */ /* 0x004fe60000081028 */
[----:B------:R1:W-:Y:S01]  /*3e660*/  STL.64 [R1+0x878], R14 ;  /* 0x0008780e01007387 */ /* 0x0003e20000100a00 */
[----:B------:R-:W-:-:S03]  /*3e670*/  IMAD.MOV.U32 R233, RZ, RZ, R7 ;  /* 0x000000ffffe97224 */ /* 0x000fc600078e0007 */
[----:B------:R-:W-:Y:S01]  /*3e680*/  LDS R40, [R0+UR12+0xc700] ;  /* 0x00c7000c00287984 */ /* 0x000fe20008000800 */
[-C--:B------:R-:W-:Y:S03]  /*3e690*/  HMMA.1688.F32.TF32 R76, R72, R214.reuse, R76 ;  /* 0x000000d6484c723c */ /* 0x080fe6000008104c */
[----:B------:R-:W-:Y:S03]  /*3e6a0*/  LDS R42, [R0+UR12+0xe700] ;  /* 0x00e7000c002a7984 */ /* 0x000fe60008000800 */
[C---:B-1----:R-:W-:Y:S01]  /*3e6b0*/  HMMA.1688.F32.TF32 R12, R8.reuse, R214, R44 ;  /* 0x000000d6080c723c */ /* 0x042fe2000008102c */
[----:B------:R-:W-:Y:S04]  /*3e6c0*/  LDS R41, [R223+UR12+0xc700] ;  /* 0x00c7000cdf297984 */ /* 0x000fe80008000800 */
[----:B------:R-:W1:Y:S01]  /*3e6d0*/  LDS R43, [R223+UR12+0xe700] ;  /* 0x00e7000cdf2b7984 */ /* 0x000e620008000800 */
[-C--:B------:R-:W-:Y:S03]  /*3e6e0*/  HMMA.1688.F32.TF32 R8, R8, R218.reuse, R224 ;  /* 0x000000da0808723c */ /* 0x080fe600000810e0 */
[----:B------:R-:W-:Y:S04]  /*3e6f0*/  STL.64 [R1+0x860], R20 ;  /* 0x0008601401007387 */ /* 0x000fe80000100a00 */
[----:B------:R-:W-:Y:S04]  /*3e700*/  STL.64 [R1+0x868], R22 ;  /* 0x0008681601007387 */ /* 0x000fe80000100a00 */
[----:B------:R2:W-:Y:S04]  /*3e710*/  STL.64 [R1+0x850], R16 ;  /* 0x0008501001007387 */ /* 0x0005e80000100a00 */
[----:B------:R3:W-:Y:S04]  /*3e720*/  STL.64 [R1+0x858], R18 ;  /* 0x0008581201007387 */ /* 0x0007e80000100a00 */
[----:B------:R-:W-:Y:S04]  /*3e730*/  STL.64 [R1+0x840], R12 ;  /* 0x0008400c01007387 */ /* 0x000fe80000100a00 */
[----:B------:R-:W-:Y:S04]  /*3e740*/  STL.64 [R1+0x848], R14 ;  /* 0x0008480e01007387 */ /* 0x000fe80000100a00 */
[----:B------:R-:W-:Y:S04]  /*3e750*/  STL.64 [R1+0x830], R8 ;  /* 0x0008300801007387 */ /* 0x000fe80000100a00 */
[----:B------:R-:W-:Y:S04]  /*3e760*/  STL.64 [R1+0x838], R10 ;  /* 0x0008380a01007387 */ /* 0x000fe80000100a00 */
[----:B------:R-:W4:Y:S04]  /*3e770*/  LDL.LU R5, [R1+0x2c68] ;  /* 0x002c680001057983 */ /* 0x000f280000300800 */
[----:B------:R-:W4:Y:S04]  /*3e780*/  LDL.LU R6, [R1+0x2c64] ;  /* 0x002c640001067983 */ /* 0x000f280000300800 */
[----:B------:R-:W3:Y:S04]  /*3e790*/  LDL.LU R3, [R1+0x2c60] ;  /* 0x002c600001037983 */ /* 0x000ee80000300800 */
[----:B------:R-:W4:Y:S04]  /*3e7a0*/  LDL.LU R7, [R1+0x2c5c] ;  /* 0x002c5c0001077983 */ /* 0x000f280000300800 */
[----:B------:R-:W4:Y:S04]  /*3e7b0*/  LDL.LU R240, [R1+0xd10] ;  /* 0x000d100001f07983 */ /* 0x000f280000300800 */
[----:B------:R-:W4:Y:S04]  /*3e7c0*/  LDL.LU R241, [R1+0xd14] ;  /* 0x000d140001f17983 */ /* 0x000f280000300800 */
[----:B------:R-:W4:Y:S01]  /*3e7d0*/  LDL.LU R242, [R1+0xd18] ;  /* 0x000d180001f27983 */ /* 0x000f220000300800 */
[----:B------:R-:W-:Y:S03]  /*3e7e0*/  HMMA.1688.F32.TF32 R72, R72, R218, R36 ;  /* 0x000000da4848723c */ /* 0x000fe60000081024 */
[----:B------:R-:W-:Y:S03]  /*3e7f0*/  LDS R12, [R216+UR12+0xc700] ;  /* 0x00c7000cd80c7984 */ /* 0x000fe60008000800 */
[C---:B-1----:R-:W-:Y:S01]  /*3e800*/  HMMA.1688.F32.TF32 R64, R40.reuse, R194, R60 ;  /* 0x000000c22840723c */ /* 0x042fe2000008103c */
[----:B------:R-:W-:Y:S04]  /*3e810*/  LDS R14, [R216+UR12+0xe700] ;  /* 0x00e7000cd80e7984 */ /* 0x000fe80008000800 */
[----:B------:R-:W-:Y:S01]  /*3e820*/  LDS R13, [R217+UR12+0xc700] ;  /* 0x00c7000cd90d7984 */ /* 0x000fe20008000800 */
[C---:B------:R-:W-:Y:S03]  /*3e830*/  HMMA.1688.F32.TF32 R60, R40.reuse, R198, R56 ;  /* 0x000000c6283c723c */ /* 0x040fe60000081038 */
[----:B------:R-:W-:Y:S03]  /*3e840*/  LDS R15, [R217+UR12+0xe700] ;  /* 0x00e7000cd90f7984 */ /* 0x000fe60008000800 */
[----:B------:R-:W-:Y:S01]  /*3e850*/  HMMA.1688.F32.TF32 R56, R40, R202, R52 ;  /* 0x000000ca2838723c */ /* 0x000fe20000081034 */
[----:B------:R-:W-:Y:S04]  /*3e860*/  LDS R9, [R223+UR12+0xc780] ;  /* 0x00c7800cdf097984 */ /* 0x000fe80008000800 */
[----:B------:R-:W-:Y:S04]  /*3e870*/  LDS R11, [R223+UR12+0xe780] ;  /* 0x00e7800cdf0b7984 */ /* 0x000fe80008000800 */
[----:B------:R-:W4:Y:S01]  /*3e880*/  LDS R223, [R217+UR12+0xe780] ;  /* 0x00e7800cd9df7984 */ /* 0x000f220008000800 */
[----:B------:R-:W-:-:S02]  /*3e890*/  IMAD.MOV.U32 R228, RZ, RZ, R2 ;  /* 0x000000ffffe47224 */ /* 0x000fc400078e0002 */
[----:B------:R-:W-:Y:S01]  /*3e8a0*/  IMAD.MOV.U32 R244, RZ, RZ, R201 ;  /* 0x000000fffff47224 */ /* 0x000fe200078e00c9 */
[----:B------:R-:W-:Y:S01]  /*3e8b0*/  MOV R229, R252 ;  /* 0x000000fc00e57202 */ /* 0x000fe20000000f00 */
[----:B------:R-:W-:Y:S01]  /*3e8c0*/  IMAD.MOV.U32 R245, RZ, RZ, R200 ;  /* 0x000000fffff57224 */ /* 0x000fe200078e00c8 */
[----:B------:R-:W-:Y:S01]  /*3e8d0*/  UIMAD UR16, UR4, -0x20, UR6 ;  /* 0xffffffe0041078a4 */ /* 0x000fe2000f8e0206 */
[----:B------:R-:W-:Y:S01]  /*3e8e0*/  IMAD.MOV.U32 R246, RZ, RZ, R197 ;  /* 0x000000fffff67224 */ /* 0x000fe200078e00c5 */
[----:B------:R-:W-:Y:S01]  /*3e8f0*/  LDS R8, [R0+UR12+0xc780] ;  /* 0x00c7800c00087984 */ /* 0x000fe20008000800 */
[----:B------:R-:W-:Y:S02]  /*3e900*/  IMAD.MOV.U32 R247, RZ, RZ, R196 ;  /* 0x000000fffff77224 */ /* 0x000fe400078e00c4 */
[----:B------:R-:W-:Y:S01]  /*3e910*/  IMAD.MOV.U32 R230, RZ, RZ, R205 ;  /* 0x000000ffffe67224 */ /* 0x000fe200078e00cd */
[----:B------:R-:W1:Y:S01]  /*3e920*/  LDS R10, [R0+UR12+0xe780] ;  /* 0x00e7800c000a7984 */ /* 0x000e620008000800 */
[----:B------:R-:W-:Y:S01]  /*3e930*/  HMMA.1688.F32.TF32 R52, R40, R206, R48 ;  /* 0x000000ce2834723c */ /* 0x000fe20000081030 */
[----:B---3--:R-:W-:-:S02]  /*3e940*/  IMAD.MOV.U32 R243, RZ, RZ, R3 ;  /* 0x000000fffff37224 */ /* 0x008fc400078e0003 */
        /* <DEDUP_REMOVED lines=77> */
[----:B------:R-:W3:Y:S04]  /*3ee20*/  LDL.LU R27, [R1+0xcec] ;  /* 0x000cec00011b7983 */ /* 0x000ee80000300800 */
[----:B------:R-:W3:Y:S04]  /*3ee30*/  LDL.LU R184, [R1+0xd30] ;  /* 0x000d300001b87983 */ /* 0x000ee80000300800 */
[----:B------:R-:W3:Y:S04]  /*3ee40*/  LDL.LU R185, [R1+0xd34] ;  /* 0x000d340001b97983 */ /* 0x000ee80000300800 */
[----:B------:R-:W3:Y:S04]  /*3ee50*/  LDL.LU R186, [R1+0xd38] ;  /* 0x000d380001ba7983 */ /* 0x000ee80000300800 */
[----:B------:R-:W3:Y:S04]  /*3ee60*/  LDL.LU R3, [R1+0x2c54] ;  /* 0x002c540001037983 */ /* 0x000ee80000300800 */
[----:B------:R-:W3:Y:S01]  /*3ee70*/  LDL.LU R2, [R1+0x2c50] ;  /* 0x002c500001027983 */ /* 0x000ee20000300800 */
[----:B----4-:R-:W-:Y:S01]  /*3ee80*/  HMMA.1688.F32.TF32 R4, R220, R198, R4 ;  /* 0x000000c6dc04723c */ /* 0x010fe20000081004 */
[----:B------:R-:W-:-:S05]  /*3ee90*/  IMAD.MOV.U32 R231, RZ, RZ, R204 ;  /* 0x000000ffffe77224 */ /* 0x000fca00078e00cc */
[C---:B------:R-:W-:Y:S06]  /*3eea0*/  HMMA.1688.F32.TF32 R124, R220.reuse, R202, R244 ;  /* 0x000000cadc7c723c */ /* 0x040fec00000810f4 */
[----:B------:R-:W-:Y:S01]  /*3eeb0*/  HMMA.1688.F32.TF32 R120, R220, R206, R228 ;  /* 0x000000cedc78723c */ /* 0x000fe200000810e4 */
[----:B------:R-:W-:Y:S02]  /*3eec0*/  IMAD.MOV.U32 R234, RZ, RZ, R209 ;  /* 0x000000ffffea7224 */ /* 0x000fe400078e00d1 */
[----:B------:R-:W-:Y:S02]  /*3eed0*/  IMAD.MOV.U32 R235, RZ, RZ, R208 ;  /* 0x000000ffffeb7224 */ /* 0x000fe400078e00d0 */
[----:B------:R-:W-:-:S02]  /*3eee0*/  IMAD.MOV.U32 R250, RZ, RZ, R213 ;  /* 0x000000fffffa7224 */ /* 0x000fc400078e00d5 */
[----:B------:R-:W-:Y:S02]  /*3eef0*/  IMAD.MOV.U32 R251, RZ, RZ, R212 ;  /* 0x000000fffffb7224 */ /* 0x000fe400078e00d4 */
[----:B------:R-:W-:Y:S02]  /*3ef00*/  IMAD.MOV.U32 R224, RZ, RZ, R193 ;  /* 0x000000ffffe07224 */ /* 0x000fe400078e00c1 */
[----:B------:R-:W-:Y:S02]  /*3ef10*/  IMAD.MOV.U32 R225, RZ, RZ, R192 ;  /* 0x000000ffffe17224 */ /* 0x000fe400078e00c0 */
[----:B------:R-:W-:Y:S02]  /*3ef20*/  IMAD.MOV.U32 R226, RZ, RZ, R189 ;  /* 0x000000ffffe27224 */ /* 0x000fe400078e00bd */
[----:B------:R-:W-:Y:S01]  /*3ef30*/  IMAD.MOV.U32 R227, RZ, RZ, R188 ;  /* 0x000000ffffe37224 */ /* 0x000fe200078e00bc */
[C---:B--2---:R-:W-:Y:S06]  /*3ef40*/  HMMA.1688.F32.TF32 R112, R12.reuse, R198, R156 ;  /* 0x000000c60c70723c */ /* 0x044fec000008109c */
[C---:B------:R-:W-:Y:S06]  /*3ef50*/  HMMA.1688.F32.TF32 R116, R12.reuse, R194, R152 ;  /* 0x000000c20c74723c */ /* 0x040fec0000081098 */
[----:B------:R-:W-:-:S15]  /*3ef60*/  HMMA.1688.F32.TF32 R108, R12, R190, R148 ;  /* 0x000000be0c6c723c */ /* 0x000fde0000081094 */
[----:B------:R-:W-:-:S08]  /*3ef70*/  NOP ;  /* 0x0000000000007918 */ /* 0x000fd00000000000 */
[----:B------:R-:W-:Y:S04]  /*3ef80*/  STL.64 [R1+0x820], R108 ;  /* 0x0008206c01007387 */ /* 0x000fe80000100a00 */
[----:B------:R-:W-:Y:S04]  /*3ef90*/  STL.64 [R1+0x828], R110 ;  /* 0x0008286e01007387 */ /* 0x000fe80000100a00 */
[----:B------:R-:W-:Y:S04]  /*3efa0*/  STL.64 [R1+0x810], R116 ;  /* 0x0008107401007387 */ /* 0x000fe80000100a00 */
[----:B------:R2:W-:Y:S04]  /*3efb0*/  STL.64 [R1+0x818], R118 ;  /* 0x0008187601007387 */ /* 0x0005e80000100a00 */
[----:B------:R-:W-:Y:S04]  /*3efc0*/  STL.64 [R1+0x8b0], R112 ;  /* 0x0008b07001007387 */ /* 0x000fe80000100a00 */
[----:B------:R4:W-:Y:S01]  /*3efd0*/  STL.64 [R1+0x8b8], R114 ;  /* 0x0008b87201007387 */ /* 0x0009e20000100a00 */
[C---:B--2---:R-:W-:Y:S06]  /*3efe0*/  HMMA.1688.F32.TF32 R116, R12.reuse, R206, R164 ;  /* 0x000000ce0c74723c */ /* 0x044fec00000810a4 */
[C---:B----4-:R-:W-:Y:S06]  /*3eff0*/  HMMA.1688.F32.TF32 R112, R12.reuse, R210, R168 ;  /* 0x000000d20c70723c */ /* 0x050fec00000810a8 */
[----:B------:R-:W-:-:S15]  /*3f000*/  HMMA.1688.F32.TF32 R108, R12, R202, R160 ;  /* 0x000000ca0c6c723c */ /* 0x000fde00000810a0 */
[----:B------:R-:W-:-:S08]  /*3f010*/  NOP ;  /* 0x0000000000007918 */ /* 0x000fd00000000000 */
[----:B------:R-:W-:Y:S04]  /*3f020*/  STL.64 [R1+0x8c0], R108 ;  /* 0x0008c06c01007387 */ /* 0x000fe80000100a00 */
[----:B------:R2:W-:Y:S04]  /*3f030*/  STL.64 [R1+0x8c8], R110 ;  /* 0x0008c86e01007387 */ /* 0x0005e80000100a00 */
[----:B------:R-:W-:Y:S04]  /*3f040*/  STL.64 [R1+0x950], R116 ;  /* 0x0009507401007387 */ /* 0x000fe80000100a00 */
[----:B------:R4:W-:Y:S01]  /*3f050*/  STL.64 [R1+0x958], R118 ;  /* 0x0009587601007387 */ /* 0x0009e20000100a00 */
[C---:B--2---:R-:W-:Y:S03]  /*3f060*/  HMMA.1688.F32.TF32 R108, R12.reuse, R214, R172 ;  /* 0x000000d60c6c723c */ /* 0x044fe600000810ac */
[----:B------:R-:W-:Y:S03]  /*3f070*/  STL.64 [R1+0x9f0], R112 ;  /* 0x0009f07001007387 */ /* 0x000fe60000100a00 */
[----:B------:R-:W-:Y:S01]  /*3f080*/  HMMA.1688.F32.TF32 R12, R12, R218, R176 ;  /* 0x000000da0c0c723c */ /* 0x000fe200000810b0 */
[----:B------:R2:W-:Y:S05]  /*3f090*/  STL.64 [R1+0x9f8], R114 ;  /* 0x0009f87201007387 */ /* 0x0005ea0000100a00 */
[C---:B----4-:R-:W-:Y:S06]  /*3f0a0*/  HMMA.1688.F32.TF32 R116, R220.reuse, R190, R236 ;  /* 0x000000bedc74723c */ /* 0x050fec00000810ec */
[C---:B--2---:R-:W-:Y:S05]  /*3f0b0*/  HMMA.1688.F32.TF32 R112, R220.reuse, R194, R240 ;  /* 0x000000c2dc70723c */ /* 0x044fea00000810f0 */
[----:B------:R2:W-:Y:S04]  /*3f0c0*/  STL.64 [R1+0xa30], R108 ;  /* 0x000a306c01007387 */ /* 0x0005e80000100a00 */
[----:B------:R-:W-:Y:S04]  /*3f0d0*/  STL.64 [R1+0xa38], R110 ;  /* 0x000a386e01007387 */ /* 0x000fe80000100a00 */
[----:B------:R-:W-:Y:S04]  /*3f0e0*/  STL.64 [R1+0xa20], R12 ;  /* 0x000a200c01007387 */ /* 0x000fe80000100a00 */
[----:B------:R-:W-:Y:S04]  /*3f0f0*/  STL.64 [R1+0xa28], R14 ;  /* 0x000a280e01007387 */ /* 0x000fe80000100a00 */
[----:B--2---:R-:W3:Y:S04]  /*3f100*/  LDL.LU R108, [R1+0x1c7c] ;  /* 0x001c7c00016c7983 */ /* 0x004ee80000300800 */
[----:B------:R2:W-:Y:S04]  /*3f110*/  STL.64 [R1+0x9e0], R116 ;  /* 0x0009e07401007387 */ /* 0x0005e80000100a00 */
[----:B------:R-:W-:Y:S04]  /*3f120*/  STL.64 [R1+0x9e8], R118 ;  /* 0x0009e87601007387 */ /* 0x000fe80000100a00 */
[----:B------:R-:W-:Y:S04]  /*3f130*/  STL.64 [R1+0x9d0], R112 ;  /* 0x0009d07001007387 */ /* 0x000fe80000100a00 */
[----:B------:R4:W-:Y:S04]  /*3f140*/  STL.64 [R1+0x9d8], R114 ;  /* 0x0009d87201007387 */ /* 0x0009e80000100a00 */
[----:B--2---:R-:W2:Y:S04]  /*3f150*/  LDL.LU R116, [R1+0x1c78] ;  /* 0x001c780001747983 */ /* 0x004ea80000300800 */
[----:B------:R-:W2:Y:S04]  /*3f160*/  LDL.LU R109, [R1+0x1c80] ;  /* 0x001c8000016d7983 */ /* 0x000ea80000300800 */
[----:B------:R1:W-:Y:S01]  /*3f170*/  STL.64 [R1+0x9c0], R4 ;  /* 0x0009c00401007387 */ /* 0x0003e20000100a00 */
[C---:B----4-:R-:W-:Y:S03]  /*3f180*/  HMMA.1688.F32.TF32 R112, R220.reuse, R210, R232 ;  /* 0x000000d2dc70723c */ /* 0x050fe600000810e8 */
[----:B------:R-:W-:Y:S04]  /*3f190*/  STL.64 [R1+0x9c8], R6 ;  /* 0x0009c80601007387 */ /* 0x000fe80000100a00 */
[----:B-1----:R-:W4:Y:S04]  /*3f1a0*/  LDL.LU R4, [R1+0x1c84] ;  /* 0x001c840001047983 */ /* 0x002f280000300800 */
[----:B------:R-:W-:Y:S04]  /*3f1b0*/  STL.64 [R1+0x9b0], R124 ;  /* 0x0009b07c01007387 */ /* 0x000fe80000100a00 */
[----:B------:R1:W-:Y:S04]  /*3f1c0*/  STL.64 [R1+0x9b8], R126 ;  /* 0x0009b87e01007387 */ /* 0x0003e80000100a00 */
[----:B------:R-:W-:Y:S04]  /*3f1d0*/  STL.64 [R1+0x9a0], R120 ;  /* 0x0009a07801007387 */ /* 0x000fe80000100a00 */
[----:B------:R1:W-:Y:S02]  /*3f1e0*/  STL.64 [R1+0x9a8], R122 ;  /* 0x0009a87a01007387 */ /* 0x0003e40000100a00 */
[C---:B-1----:R-:W-:Y:S06]  /*3f1f0*/  HMMA.1688.F32.TF32 R124, R220.reuse, R214, R248 ;  /* 0x000000d6dc7c723c */ /* 0x042fec00000810f8 */
[----:B------:R-:W-:Y:S01]  /*3f200*/  HMMA.1688.F32.TF32 R120, R220, R218, R224 ;  /* 0x000000dadc78723c */ /* 0x000fe200000810e0 */
[----:B------:R1:W-:Y:S04]  /*3f210*/  STL.64 [R1+0x990], R112 ;  /* 0x0009907001007387 */ /* 0x0003e80000100a00 */
[----:B------:R1:W-:Y:S04]  /*3f220*/  STL.64 [R1+0x998], R114 ;  /* 0x0009987201007387 */ /* 0x0003e80000100a00 */
[----:B-1----:R-:W4:Y:S08]  /*3f230*/  LDL.LU R113, [R1+0x1c88] ;  /* 0x001c880001717983 */ /* 0x002f300000300800 */
[----:B------:R-:W-:Y:S04]  /*3f240*/  STL.64 [R1+0x980], R124 ;  /* 0x0009807c01007387 */ /* 0x000fe80000100a00 */
[----:B------:R-:W-:Y:S04]  /*3f250*/  STL.64 [R1+0x988], R126 ;  /* 0x0009887e01007387 */ /* 0x000fe80000100a00 */
        /* <DEDUP_REMOVED lines=8> */
[----:B------:R-:W4:Y:S01]  /*3f2e0*/  LDL.LU R7, [R1+0x1ca4] ;  /* 0x001ca40001077983 */ /* 0x000f220000300800 */
[----:B------:R-:W1:Y:S01]  /*3f2f0*/  S2R R249, SR_TID.X ;  /* 0x0000000000f97919 */ /* 0x000e620000002100 */
[----:B------:R-:W-:-:S02]  /*3f300*/  UISETP.GT.AND UP1, UPT, UR16, URZ, UPT ;  /* 0x0000003f1000728c */ /* 0x000fc4000bf24270 */
[----:B------:R-:W-:Y:S02]  /*3f310*/  UIADD3 UR9, UR9, 0x1, URZ ;  /* 0x0000000109097890 */ /* 0x000fe4000fffe03f */
[----:B------:R-:W-:Y:S02]  /*3f320*/  UISETP.GE.AND UP0, UPT, UR4, UR15, UPT ;  /* 0x0000000f0400728c */ /* 0x000fe4000bf06270 */
[----:B------:R-:W-:Y:S02]  /*3f330*/  USEL UR12, URZ, 0x4, !UP1 ;  /* 0x000000043f0c7887 */ /* 0x000fe4000c800000 */
[----:B------:R-:W-:Y:S02]  /*3f340*/  UISETP.GT.AND UP1, UPT, UR9, 0x1, UPT ;  /* 0x000000010900788c */ /* 0x000fe4000bf24270 */
[----:B------:R-:W-:Y:S02]  /*3f350*/  USEL UR12, UR12, URZ, !UP0 ;  /* 0x0000003f0c0c7287 */ /* 0x000fe4000c000000 */
[----:B------:R-:W-:-:S04]  /*3f360*/  USEL UR9, UR9, URZ, !UP1 ;  /* 0x0000003f09097287 */ /* 0x000fc8000c800000 */
[----:B------:R-:W-:Y:S01]  /*3f370*/  ISETP.NE.U32.AND P0, PT, RZ, UR12, PT ;  /* 0x0000000cff007c0c */ /* 0x000fe2000bf05070 */
[----:B------:R-:W-:Y:S01]  /*3f380*/  ULEA UR17, UR9, UR5, 0x10 ;  /* 0x0000000509117291 */ /* 0x000fe2000f8e803f */
[----:B-1----:R-:W-:-:S04]  /*3f390*/  LOP3.LUT R249, R249, 0x1f, RZ, 0xc0, !PT ;  /* 0x0000001ff9f97812 */ /* 0x002fc800078ec0ff */
[----:B------:R-:W-:-:S05]  /*3f3a0*/  SHF.L.U32 R123, R249, 0x2, RZ ;  /* 0x00000002f97b7819 */ /* 0x000fca00000006ff */
[----:B------:R-:W-:Y:S01]  /*3f3b0*/  VIADD R6, R123, UR17 ;  /* 0x000000117b067c36 */ /* 0x000fe20008000000 */
[----:B---3--:R-:W-:-:S05]  /*3f3c0*/  IADD3 R108, P1, R108, R3, RZ ;  /* 0x000000036c6c7210 */ /* 0x008fca0007f3e0ff */
[----:B------:R1:W-:Y:S01]  /*3f3d0*/  STL [R1+0x1c7c], R108 ;  /* 0x001c7c6c01007387 */ /* 0x0003e20000100800 */
[----:B------:R-:W-:Y:S02]  /*3f3e0*/  IMAD.MOV.U32 R188, RZ, RZ, R108 ;  /* 0x000000ffffbc7224 */ /* 0x000fe400078e006c */
[----:B--2---:R-:W-:-:S04]  /*3f3f0*/  IMAD.X R116, R116, 0x1, R2, P1 ;  /* 0x0000000174747824 */ /* 0x004fc800008e0602 */
[----:B------:R-:W-:Y:S01]  /*3f400*/  IMAD.MOV.U32 R189, RZ, RZ, R116 ;  /* 0x000000ffffbd7224 */ /* 0x000fe200078e0074 */
[----:B------:R-:W-:Y:S01]  /*3f410*/  BAR.SYNC.DEFER_BLOCKING 0x0 ;  /* 0x0000000000007b1d */ /* 0x000fe20000010000 */
[----:B----4-:R-:W-:-:S05]  /*3f420*/  IADD3 R4, P2, R4, R3, RZ ;  /* 0x0000000304047210 */ /* 0x010fca0007f5e0ff */
[----:B------:R-:W-:Y:S01]  /*3f430*/  IMAD.X R109, R109, 0x1, R2, P2 ;  /* 0x000000016d6d7824 */ /* 0x000fe200010e0602 */
[----:B------:R-:W-:Y:S04]  /*3f440*/  STL [R1+0x1c84], R4 ;  /* 0x001c840401007387 */ /* 0x000fe80000100800 */
[----:B------:R2:W-:Y:S04]  /*3f450*/  STL [R1+0x1c78], R116 ;  /* 0x001c787401007387 */ /* 0x0005e80000100800 */
[----:B------:R3:W-:Y:S04]  /*3f460*/  STL [R1+0x1c80], R109 ;  /* 0x001c806d01007387 */ /* 0x0007e80000100800 */
[----:B-1----:R-:W4:Y:S04]  /*3f470*/  LDL.LU R108, [R1+0x1cac] ;  /* 0x001cac00016c7983 */ /* 0x002f280000300800 */
[----:B------:R-:W4:Y:S04]  /*3f480*/  LDL.LU R117, [R1+0x1cb4] ;  /* 0x001cb40001757983 */ /* 0x000f280000300800 */
[----:B--2---:R-:W2:Y:S04]  /*3f490*/  LDL.LU R116, [R1+0x1ca8] ;  /* 0x001ca80001747983 */ /* 0x004ea80000300800 */
[----:B------:R-:W-:Y:S01]  /*3f4a0*/  @!PT LDS RZ, [RZ] ;  /* 0x00000000fffff984 */ /* 0x000fe20000000800 */
[----:B------:R-:W-:Y:S01]  /*3f4b0*/  @!PT LDS RZ, [RZ] ;  /* 0x00000000fffff984 */ /* 0x000fe20000000800 */
[----:B------:R-:W-:Y:S01]  /*3f4c0*/  @!PT LDS RZ, [RZ] ;  /* 0x00000000fffff984 */ /* 0x000fe20000000800 */
[----:B------:R1:W-:Y:S04]  /*3f4d0*/  LDGSTS.E [R6], desc[UR10][R188.64], P0 ;  /* 0x00000000bc067fae */ /* 0x0003e8000812184a */
[----:B------:R-:W2:Y:S01]  /*3f4e0*/  LDL.LU R118, [R1+0x1cb0] ;  /* 0x001cb00001767983 */ /* 0x000ea20000300800 */
[----:B-1----:R-:W-:-:S02]  /*3f4f0*/  IMAD.MOV.U32 R188, RZ, RZ, R4 ;  /* 0x000000ffffbc7224 */ /* 0x002fc400078e0004 */
[----:B------:R-:W-:Y:S02]  /*3f500*/  IMAD.MOV.U32 R189, RZ, RZ, R109 ;  /* 0x000000ffffbd7224 */ /* 0x000fe400078e006d */
[----:B---3--:R-:W3:Y:S04]  /*3f510*/  LDL.LU R109, [R1+0x1cbc] ;  /* 0x001cbc00016d7983 */ /* 0x008ee80000300800 */
[----:B------:R-:W3:Y:S01]  /*3f520*/  LDL.LU R4, [R1+0x1cc4] ;  /* 0x001cc40001047983 */ /* 0x000ee20000300800 */
[----:B------:R-:W-:-:S03]  /*3f530*/  IADD3 R110, P1, R110, R3, RZ ;  /* 0x000000036e6e7210 */ /* 0x000fc60007f3e0ff */
[----:B------:R1:W-:Y:S02]  /*3f540*/  LDGSTS.E [R6+0x80], desc[UR10][R188.64], P0 ;  /* 0x00080000bc067fae */ /* 0x0003e4000812184a */
[----:B------:R-:W-:Y:S02]  /*3f550*/  IMAD.X R113, R113, 0x1, R2, P1 ;  /* 0x0000000171717824 */ /* 0x000fe400008e0602 */
[----:B------:R-:W-:Y:S04]  /*3f560*/  STL [R1+0x1c8c], R110 ;  /* 0x001c8c6e01007387 */ /* 0x000fe80000100800 */
[----:B------:R1:W-:Y:S01]  /*3f570*/  STL [R1+0x1c88], R113 ;  /* 0x001c887101007387 */ /* 0x0003e20000100800 */
[----:B------:R-:W-:Y:S02]  /*3f580*/  IADD3 R5, P2, R5, R3, RZ ;  /* 0x0000000305057210 */ /* 0x000fe40007f5e0ff */
[----:B-1----:R-:W-:-:S03]  /*3f590*/  MOV R189, R113 ;  /* 0x0000007100bd7202 */ /* 0x002fc60000000f00 */
[----:B------:R-:W-:Y:S01]  /*3f5a0*/  IMAD.X R111, R111, 0x1, R2, P2 ;  /* 0x000000016f6f7824 */ /* 0x000fe200010e0602 */
[----:B------:R-:W-:Y:S04]  /*3f5b0*/  STL [R1+0x1c94], R5 ;  /* 0x001c940501007387 */ /* 0x000fe80000100800 */
[----:B------:R-:W3:Y:S01]  /*3f5c0*/  LDL.LU R113, [R1+0x1cb8] ;  /* 0x001cb80001717983 */ /* 0x000ee20000300800 */
[----:B------:R-:W-:-:S03]  /*3f5d0*/  IMAD.MOV.U32 R188, RZ, RZ, R110 ;  /* 0x000000ffffbc7224 */ /* 0x000fc600078e006e */
[----:B------:R1:W-:Y:S04]  /*3f5e0*/  STL [R1+0x1c90], R111 ;  /* 0x001c906f01007387 */ /* 0x0003e80000100800 */
[----:B------:R-:W3:Y:S01]  /*3f5f0*/  LDL.LU R110, [R1+0x1cc0] ;  /* 0x001cc000016e7983 */ /* 0x000ee20000300800 */
[----:B------:R-:W-:-:S03]  /*3f600*/  IADD3 R112, P1, R112, R3, RZ ;  /* 0x0000000370707210 */ /* 0x000fc60007f3e0ff */
[----:B------:R1:W-:Y:S01]  /*3f610*/  LDGSTS.E [R6+0x100], desc[UR10][R188.64], P0 ;  /* 0x00100000bc067fae */ /* 0x0003e2000812184a */
[----:B------:R-:W-:Y:S01]  /*3f620*/  IADD3 R7, P2, R7, R3, RZ ;  /* 0x0000000307077210 */ /* 0x000fe20007f5e0ff */
[--C-:B------:R-:W-:Y:S02]  /*3f630*/  IMAD.X R115, R115, 0x1, R2.reuse, P1 ;  /* 0x0000000173737824 */ /* 0x100fe400008e0602 */
[----:B-1----:R-:W-:Y:S02]  /*3f640*/  IMAD.MOV.U32 R188, RZ, RZ, R5 ;  /* 0x000000ffffbc7224 */ /* 0x002fe400078e0005 */
[----:B------:R-:W-:Y:S02]  /*3f650*/  IMAD.MOV.U32 R189, RZ, RZ, R111 ;  /* 0x000000ffffbd7224 */ /* 0x000fe400078e006f */
[----:B------:R-:W3:Y:S04]  /*3f660*/  LDL.LU R111, [R1+0x1ccc] ;  /* 0x001ccc00016f7983 */ /* 0x000ee80000300800 */
[----:B------:R-:W3:Y:S01]  /*3f670*/  LDL.LU R5, [R1+0x1cd4] ;  /* 0x001cd40001057983 */ /* 0x000ee20000300800 */
[----:B------:R-:W-:-:S03]  /*3f680*/  IMAD.X R114, R114, 0x1, R2, P2 ;  /* 0x0000000172727824 */ /* 0x000fc600010e0602 */
[----:B------:R1:W-:Y:S04]  /*3f690*/  STL [R1+0x1c9c], R112 ;  /* 0x001c9c7001007387 */ /* 0x0003e80000100800 */
[----:B------:R1:W-:Y:S04]  /*3f6a0*/  LDGSTS.E [R6+0x180], desc[UR10][R188.64], P0 ;  /* 0x00180000bc067fae */ /* 0x0003e8000812184a */
[----:B------:R1:W-:Y:S04]  /*3f6b0*/  STL [R1+0x1c98], R115 ;  /* 0x001c987301007387 */ /* 0x0003e80000100800 */
[----:B------:R-:W-:Y:S01]  /*3f6c0*/  STL [R1+0x1ca4], R7 ;  /* 0x001ca40701007387 */ /* 0x000fe20000100800 */
[----:B-1----:R-:W-:-:S03]  /*3f6d0*/  IMAD.MOV.U32 R188, RZ, RZ, R112 ;  /* 0x000000ffffbc7224 */ /* 0x002fc600078e0070 */
[----:B------:R-:W3:Y:S01]  /*3f6e0*/  LDL.LU R112, [R1+0x1cc8] ;  /* 0x001cc80001707983 */ /* 0x000ee20000300800 */
[----:B------:R-:W-:-:S03]  /*3f6f0*/  IMAD.MOV.U32 R189, RZ, RZ, R115 ;  /* 0x000000ffffbd7224 */ /* 0x000fc600078e0073 */
[----:B------:R1:W-:Y:S04]  /*3f700*/  STL [R1+0x1ca0], R114 ;  /* 0x001ca07201007387 */ /* 0x0003e80000100800 */
[----:B------:R-:W3:Y:S04]  /*3f710*/  LDL.LU R115, [R1+0x1cd0] ;  /* 0x001cd00001737983 */ /* 0x000ee80000300800 */
[----:B------:R1:W-:Y:S02]  /*3f720*/  LDGSTS.E [R6+0x200], desc[UR10][R188.64], P0 ;  /* 0x00200000bc067fae */ /* 0x0003e4000812184a */
[----:B-1----:R-:W-:-:S02]  /*3f730*/  IMAD.MOV.U32 R188, RZ, RZ, R7 ;  /* 0x000000ffffbc7224 */ /* 0x002fc400078e0007 */
[----:B------:R-:W-:Y:S02]  /*3f740*/  IMAD.MOV.U32 R189, RZ, RZ, R114 ;  /* 0x000000ffffbd7224 */ /* 0x000fe400078e0072 */
[----:B------:R-:W3:Y:S04]  /*3f750*/  LDL.LU R114, [R1+0x1cdc] ;  /* 0x001cdc0001727983 */ /* 0x000ee80000300800 */
[----:B------:R-:W3:Y:S04]  /*3f760*/  LDL.LU R7, [R1+0x1ce4] ;  /* 0x001ce40001077983 */ /* 0x000ee80000300800 */
[----:B------:R1:W-:Y:S01]  /*3f770*/  LDGSTS.E [R6+0x280], desc[UR10][R188.64], P0 ;  /* 0x00280000bc067fae */ /* 0x0003e2000812184a */
[----:B----4-:R-:W-:-:S02]  /*3f780*/  IADD3 R108, P1, R108, R3, RZ ;  /* 0x000000036c6c7210 */ /* 0x010fc40007f3e0ff */
[----:B------:R-:W-:-:S03]  /*3f790*/  IADD3 R117, P2, R117, R3, RZ ;  /* 0x0000000375757210 */ /* 0x000fc60007f5e0ff */
[----:B--2---:R-:W-:Y:S01]  /*3f7a0*/  IMAD.X R116, R116, 0x1, R2, P1 ;  /* 0x0000000174747824 */ /* 0x004fe200008e0602 */
[----:B------:R-:W-:Y:S01]  /*3f7b0*/  STL [R1+0x1cac], R108 ;  /* 0x001cac6c01007387 */ /* 0x000fe20000100800 */
[----:B-1----:R-:W-:Y:S02]  /*3f7c0*/  MOV R188, R108 ;  /* 0x0000006c00bc7202 */ /* 0x002fe40000000f00 */
[----:B------:R-:W-:Y:S01]  /*3f7d0*/  IMAD.MOV.U32 R189, RZ, RZ, R116 ;  /* 0x000000ffffbd7224 */ /* 0x000fe200078e0074 */
[----:B------:R1:W-:Y:S01]  /*3f7e0*/  STL [R1+0x1ca8], R116 ;  /* 0x001ca87401007387 */ /* 0x0003e20000100800 */
[----:B------:R-:W-:-:S03]  /*3f7f0*/  IMAD.X R118, R118, 0x1, R2, P2 ;  /* 0x0000000176767824 */ /* 0x000fc600010e0602 */
[----:B------:R-:W-:Y:S04]  /*3f800*/  STL [R1+0x1cb4], R117 ;  /* 0x001cb47501007387 */ /* 0x000fe80000100800 */
[----:B------:R2:W-:Y:S04]  /*3f810*/  LDGSTS.E [R6+0x300], desc[UR10][R188.64], P0 ;  /* 0x00300000bc067fae */ /* 0x0005e8000812184a */
[----:B-1----:R-:W4:Y:S01]  /*3f820*/  LDL.LU R116, [R1+0x1cd8] ;  /* 0x001cd80001747983 */ /* 0x002f220000300800 */
[----:B---3--:R-:W-:-:S03]  /*3f830*/  IADD3 R109, P1, R109, R3, RZ ;  /* 0x000000036d6d7210 */ /* 0x008fc60007f3e0ff */
[----:B------:R-:W-:Y:S01]  /*3f840*/  STL [R1+0x1cb0], R118 ;  /* 0x001cb07601007387 */ /* 0x000fe20000100800 */
[----:B------:R-:W-:-:S03]  /*3f850*/  IADD3 R4, P2, R4, R3, RZ ;  /* 0x0000000304047210 */ /* 0x000fc60007f5e0ff */
[----:B------:R-:W3:Y:S01]  /*3f860*/  LDL.LU R108, [R1+0x1ce0] ;  /* 0x001ce000016c7983 */ /* 0x000ee20000300800 */
[----:B--2---:R-:W-:Y:S02]  /*3f870*/  IMAD.MOV.U32 R188, RZ, RZ, R117 ;  /* 0x000000ffffbc7224 */ /* 0x004fe400078e0075 */
[----:B------:R-:W-:Y:S01]  /*3f880*/  IMAD.MOV.U32 R189, RZ, RZ, R118 ;  /* 0x000000ffffbd7224 */ /* 0x000fe200078e0076 */
[----:B------:R1:W-:Y:S04]  /*3f890*/  STL [R1+0x1cbc], R109 ;  /* 0x001cbc6d01007387 */ /* 0x0003e80000100800 */
[----:B------:R2:W-:Y:S02]  /*3f8a0*/  LDGSTS.E [R6+0x380], desc[UR10][R188.64], P0 ;  /* 0x00380000bc067fae */ /* 0x0005e4000812184a */
[----:B--2---:R-:W-:-:S02]  /*3f8b0*/  IMAD.MOV.U32 R188, RZ, RZ, R109 ;  /* 0x000000ffffbc7224 */ /* 0x004fc400078e006d */
[----:B------:R-:W-:-:S05]  /*3f8c0*/  IMAD.X R113, R113, 0x1, R2, P1 ;  /* 0x0000000171717824 */ /* 0x000fca00008e0602 */
[----:B------:R2:W-:Y:S01]  /*3f8d0*/  STL [R1+0x1cb8], R113 ;  /* 0x001cb87101007387 */ /* 0x0005e20000100800 */
[----:B------:R-:W-:-:S03]  /*3f8e0*/  IMAD.X R110, R110, 0x1, R2, P2 ;  /* 0x000000016e6e7824 */ /* 0x000fc600010e0602 */
[----:B------:R2:W-:Y:S01]  /*3f8f0*/  STL [R1+0x1cc4], R4 ;  /* 0x001cc40401007387 */ /* 0x0005e20000100800 */
[----:B------:R-:W-:-:S03]  /*3f900*/  IMAD.MOV.U32 R189, RZ, RZ, R113 ;  /* 0x000000ffffbd7224 */ /* 0x000fc600078e0071 */
[----:B-1----:R-:W3:Y:S04]  /*3f910*/  LDL.LU R109, [R1+0x1cec] ;  /* 0x001cec00016d7983 */ /* 0x002ee80000300800 */
[----:B------:R1:W-:Y:S04]  /*3f920*/  STL [R1+0x1cc0], R110 ;  /* 0x001cc06e01007387 */ /* 0x0003e80000100800 */
[----:B--2---:R-:W2:Y:S04]  /*3f930*/  LDL.LU R113, [R1+0x1ce8] ;  /* 0x001ce80001717983 */ /* 0x004ea80000300800 */
[----:B------:R1:W-:Y:S01]  /*3f940*/  LDGSTS.E [R6+0x400], desc[UR10][R188.64], P0 ;  /* 0x00400000bc067fae */ /* 0x0003e2000812184a */
[----:B------:R-:W-:-:S02]  /*3f950*/  IADD3 R111, P1, R111, R3, RZ ;  /* 0x000000036f6f7210 */ /* 0x000fc40007f3e0ff */
[----:B------:R-:W-:Y:S01]  /*3f960*/  IADD3 R5, P2, R5, R3, RZ ;  /* 0x0000000305057210 */ /* 0x000fe20007f5e0ff */
[----:B-1----:R-:W-:Y:S02]  /*3f970*/  IMAD.MOV.U32 R188, RZ, RZ, R4 ;  /* 0x000000ffffbc7224 */ /* 0x002fe400078e0004 */
[----:B------:R-:W-:Y:S01]  /*3f980*/  IMAD.MOV.U32 R189, RZ, RZ, R110 ;  /* 0x000000ffffbd7224 */ /* 0x000fe200078e006e */
[----:B------:R-:W2:Y:S04]  /*3f990*/  LDL.LU R4, [R1+0x1cf4] ;  /* 0x001cf40001047983 */ /* 0x000ea80000300800 */
[----:B------:R-:W2:Y:S04]  /*3f9a0*/  LDL.LU R110, [R1+0x1e7c] ;  /* 0x001e7c00016e7983 */ /* 0x000ea80000300800 */
[----:B------:R1:W-:Y:S04]  /*3f9b0*/  STL [R1+0x1ccc], R111 ;  /* 0x001ccc6f01007387 */ /* 0x0003e80000100800 */
[----:B------:R1:W-:Y:S01]  /*3f9c0*/  LDGSTS.E [R6+0x480], desc[UR10][R188.64], P0 ;  /* 0x00480000bc067fae */ /* 0x0003e2000812184a */
[----:B------:R-:W-:-:S05]  /*3f9d0*/  IMAD.X R112, R112, 0x1, R2, P1 ;  /* 0x0000000170707824 */ /* 0x000fca00008e0602 */
[----:B------:R1:W-:Y:S01]  /*3f9e0*/  STL [R1+0x1cc8], R112 ;  /* 0x001cc87001007387 */ /* 0x0003e20000100800 */
[----:B------:R-:W-:-:S03]  /*3f9f0*/  IADD3.X R115, R115, R2, RZ, P2, !PT ;  /* 0x0000000273737210 */ /* 0x000fc600017fe4ff */
[----:B------:R-:W-:Y:S01]  /*3fa00*/  STL [R1+0x1cd4], R5 ;  /* 0x001cd40501007387 */ /* 0x000fe20000100800 */
[----:B-1----:R-:W-:-:S03]  /*3fa10*/  IMAD.MOV.U32 R188, RZ, RZ, R111 ;  /* 0x000000ffffbc7224 */ /* 0x002fc600078e006f */
[----:B------:R-:W2:Y:S01]  /*3fa20*/  LDL.LU R111, [R1+0x1cf0] ;  /* 0x001cf000016f7983 */ /* 0x000ea20000300800 */
[----:B------:R-:W-:-:S03]  /*3fa30*/  IMAD.MOV.U32 R189, RZ, RZ, R112 ;  /* 0x000000ffffbd7224 */ /* 0x000fc600078e0070 */
[----:B------:R1:W-:Y:S04]  /*3fa40*/  STL [R1+0x1cd0], R115 ;  /* 0x001cd07301007387 */ /* 0x0003e80000100800 */
[----:B------:R-:W2:Y:S04]  /*3fa50*/  LDL.LU R112, [R1+0x1e78] ;  /* 0x001e780001707983 */ /* 0x000ea80000300800 */
[----:B------:R1:W-:Y:S01]  /*3fa60*/  LDGSTS.E [R6+0x500], desc[UR10][R188.64], P0 ;  /* 0x00500000bc067fae */ /* 0x0003e2000812184a */
[-C--:B------:R-:W-:Y:S02]  /*3fa70*/  IADD3 R114, P1, R114, R3.reuse, RZ ;  /* 0x0000000372727210 */ /* 0x080fe40007f3e0ff */
[----:B------:R-:W-:Y:S01]  /*3fa80*/  IADD3 R7, P2, R7, R3, RZ ;  /* 0x0000000307077210 */ /* 0x000fe20007f5e0ff */
[----:B-1----:R-:W-:-:S02]  /*3fa90*/  IMAD.MOV.U32 R188, RZ, RZ, R5 ;  /* 0x000000ffffbc7224 */ /* 0x002fc400078e0005 */
[----:B------:R-:W-:Y:S02]  /*3faa0*/  IMAD.MOV.U32 R189, RZ, RZ, R115 ;  /* 0x000000ffffbd7224 */ /* 0x000fe400078e0073 */
[----:B------:R-:W2:Y:S04]  /*3fab0*/  LDL.LU R115, [R1+0x1e84] ;  /* 0x001e840001737983 */ /* 0x000ea80000300800 */
[----:B------:R-:W2:Y:S04]  /*3fac0*/  LDL.LU R5, [R1+0x1e8c] ;  /* 0x001e8c0001057983 */ /* 0x000ea80000300800 */
[----:B------:R-:W-:Y:S04]  /*3fad0*/  STL [R1+0x1cdc], R114 ;  /* 0x001cdc7201007387 */ /* 0x000fe80000100800 */
[----:B------:R1:W-:Y:S02]  /*3fae0*/  LDGSTS.E [R6+0x580], desc[UR10][R188.64], P0 ;  /* 0x00580000bc067fae */ /* 0x0003e4000812184a */
[----:B-1----:R-:W-:-:S02]  /*3faf0*/  IMAD.MOV.U32 R188, RZ, RZ, R114 ;  /* 0x000000ffffbc7224 */ /* 0x002fc400078e0072 */
[----:B----4-:R-:W-:-:S04]  /*3fb00*/  IMAD.X R116, R116, 0x1, R2, P1 ;  /* 0x0000000174747824 */ /* 0x010fc800008e0602 */
[----:B------:R-:W-:Y:S01]  /*3fb10*/  IMAD.MOV.U32 R189, RZ, RZ, R116 ;  /* 0x000000ffffbd7224 */ /* 0x000fe200078e0074 */
[----:B------:R1:W-:Y:S01]  /*3fb20*/  STL [R1+0x1cd8], R116 ;  /* 0x001cd87401007387 */ /* 0x0003e20000100800 */
[----:B---3--:R-:W-:-:S03]  /*3fb30*/  IMAD.X R108, R108, 0x1, R2, P2 ;  /* 0x000000016c6c7824 */ /* 0x008fc600010e0602 */
[----:B------:R3:W-:Y:S04]  /*3fb40*/  STL [R1+0x1ce4], R7 ;  /* 0x001ce40701007387 */ /* 0x0007e80000100800 */
[----:B------:R4:W-:Y:S04]  /*3fb50*/  LDGSTS.E [R6+0x600], desc[UR10][R188.64], P0 ;  /* 0x00600000bc067fae */ /* 0x0009e8000812184a */
[----:B-1----:R-:W2:Y:S04]  /*3fb60*/  LDL.LU R116, [R1+0x1e80] ;  /* 0x001e800001747983 */ /* 0x002ea80000300800 */
[----:B------:R1:W-:Y:S04]  /*3fb70*/  STL [R1+0x1ce0], R108 ;  /* 0x001ce06c01007387 */ /* 0x0003e80000100800 */
[----:B------:R-:W2:Y:S01]  /*3fb80*/  LDL.LU R114, [R1+0x1e88] ;  /* 0x001e880001727983 */ /* 0x000ea20000300800 */
[----:B----4-:R-:W-:-:S02]  /*3fb90*/  IMAD.MOV.U32 R188, RZ, RZ, R7 ;  /* 0x000000ffffbc7224 */ /* 0x010fc400078e0007 */
[----:B------:R-:W-:Y:S01]  /*3fba0*/  IMAD.MOV.U32 R189, RZ, RZ, R108 ;  /* 0x000000ffffbd7224 */ /* 0x000fe200078e006c */
[----:B---3--:R-:W3:Y:S04]  /*3fbb0*/  LDL.LU R7, [R1+0x1e94] ;  /* 0x001e940001077983 */ /* 0x008ee80000300800 */
[----:B-1----:R-:W4:Y:S04]  /*3fbc0*/  LDL.LU R108, [R1+0x1e9c] ;  /* 0x001e9c00016c7983 */ /* 0x002f280000300800 */
[----:B------:R1:W-:Y:S01]  /*3fbd0*/  LDGSTS.E [R6+0x680], desc[UR10][R188.64], P0 ;  /* 0x00680000bc067fae */ /* 0x0003e2000812184a */
[----:B------:R-:W-:-:S04]  /*3fbe0*/  IADD3 R109, P1, R109, R3, RZ ;  /* 0x000000036d6d7210 */ /* 0x000fc80007f3e0ff */
[----:B--2---:R-:W-:Y:S01]  /*3fbf0*/  IADD3.X R113, R113, R2, RZ, P1, !PT ;  /* 0x0000000271717210 */ /* 0x004fe20000ffe4ff */
[----:B------:R-:W-:Y:S04]  /*3fc00*/  STL [R1+0x1cec], R109 ;  /* 0x001cec6d01007387 */ /* 0x000fe80000100800 */
[----:B------:R2:W-:Y:S01]  /*3fc10*/  STL [R1+0x1ce8], R113 ;  /* 0x001ce87101007387 */ /* 0x0005e20000100800 */
[----:B-1----:R-:W-:Y:S02]  /*3fc20*/  IMAD.MOV.U32 R189, RZ, RZ, R113 ;  /* 0x000000ffffbd7224 */ /* 0x002fe400078e0071 */
[----:B------:R-:W-:-:S05]  /*3fc30*/  IMAD.MOV.U32 R188, RZ, RZ, R109 ;  /* 0x000000ffffbc7224 */ /* 0x000fca00078e006d */
[----:B------:R1:W-:Y:S04]  /*3fc40*/  LDGSTS.E [R6+0x700], desc[UR10][R188.64], P0 ;  /* 0x00700000bc067fae */ /* 0x0003e8000812184a */
[----:B--2---:R-:W2:Y:S04]  /*3fc50*/  LDL.LU R113, [R1+0x1e90] ;  /* 0x001e900001717983 */ /* 0x004ea80000300800 */
[----:B------:R-:W2:Y:S01]  /*3fc60*/  LDL.LU R109, [R1+0x1e98] ;  /* 0x001e9800016d7983 */ /* 0x000ea20000300800 */
[-C--:B------:R-:W-:Y:S02]  /*3fc70*/  IADD3 R4, P2, R4, R3.reuse, RZ ;  /* 0x0000000304047210 */ /* 0x080fe40007f5e0ff */
[----:B------:R-:W-:-:S03]  /*3fc80*/  IADD3 R110, P3, R110, R3, RZ ;  /* 0x000000036e6e7210 */ /* 0x000fc60007f7e0ff */
[----:B------:R-:W-:Y:S01]  /*3fc90*/  STL [R1+0x1cf4], R4 ;  /* 0x001cf40401007387 */ /* 0x000fe20000100800 */
[----:B-1----:R-:W-:Y:S02]  /*3fca0*/  IMAD.MOV.U32 R188, RZ, RZ, R4 ;  /* 0x000000ffffbc7224 */ /* 0x002fe400078e0004 */
[----:B------:R-:W-:-:S04]  /*3fcb0*/  IMAD.X R111, R111, 0x1, R2, P2 ;  /* 0x000000016f6f7824 */ /* 0x000fc800010e0602 */
[----:B------:R-:W-:Y:S01]  /*3fcc0*/  IMAD.MOV.U32 R189, RZ, RZ, R111 ;  /* 0x000000ffffbd7224 */ /* 0x000fe200078e006f */
[----:B------:R1:W-:Y:S01]  /*3fcd0*/  STL [R1+0x1cf0], R111 ;  /* 0x001cf06f01007387 */ /* 0x0003e20000100800 */
[----:B------:R-:W-:-:S03]  /*3fce0*/  IMAD.X R112, R112, 0x1, R2, P3 ;  /* 0x0000000170707824 */ /* 0x000fc600018e0602 */
[----:B------:R-:W-:Y:S04]  /*3fcf0*/  STL [R1+0x1e7c], R110 ;  /* 0x001e7c6e01007387 */ /* 0x000fe80000100800 */
[----:B------:R1:W-:Y:S04]  /*3fd00*/  LDGSTS.E [R6+0x780], desc[UR10][R188.64], P0 ;  /* 0x00780000bc067fae */ /* 0x0003e8000812184a */
[----:B-1----:R-:W2:Y:S04]  /*3fd10*/  LDL.LU R111, [R1+0x1ea4] ;  /* 0x001ea400016f7983 */ /* 0x002ea80000300800 */
[----:B------:R1:W-:Y:S04]  /*3fd20*/  STL [R1+0x1e78], R112 ;  /* 0x001e787001007387 */ /* 0x0003e80000100800 */
[----:B------:R-:W2:Y:S01]  /*3fd30*/  LDL.LU R4, [R1+0x1eac] ;  /* 0x001eac0001047983 */ /* 0x000ea20000300800 */
[----:B------:R-:W-:-:S03]  /*3fd40*/  IMAD.MOV.U32 R189, RZ, RZ, R112 ;  /* 0x000000ffffbd7224 */ /* 0x000fc600078e0070 */
[----:B-1----:R-:W2:Y:S01]  /*3fd50*/  LDL.LU R112, [R1+0x1ea0] ;  /* 0x001ea00001707983 */ /* 0x002ea20000300800 */
[----:B------:R-:W-:-:S03]  /*3fd60*/  IMAD.MOV.U32 R188, RZ, RZ, R110 ;  /* 0x000000ffffbc7224 */ /* 0x000fc600078e006e */
[----:B------:R-:W2:Y:S01]  /*3fd70*/  LDL.LU R110, [R1+0x1ea8] ;  /* 0x001ea800016e7983 */ /* 0x000ea20000300800 */
[----:B------:R-:W-:-:S04]  /*3fd80*/  UISETP.GT.AND UP1, UPT, UR16, 0x4, UPT ;  /* 0x000000041000788c */ /* 0x000fc8000bf24270 */
[----:B------:R-:W-:-:S04]  /*3fd90*/  USEL UR12, URZ, 0x4, !UP1 ;  /* 0x000000043f0c7887 */ /* 0x000fc8000c800000 */
[----:B------:R-:W-:Y:S01]  /*3fda0*/  USEL UR12, UR12, URZ, !UP0 ;  /* 0x0000003f0c0c7287 */ /* 0x000fe2000c000000 */
[----:B------:R-:W-:-:S05]  /*3fdb0*/  IADD3 R115, P0, R115, R3, RZ ;  /* 0x0000000373737210 */ /* 0x000fca0007f1e0ff */
[----:B------:R-:W-:Y:S02]  /*3fdc0*/  ISETP.NE.U32.AND P1, PT, RZ, UR12, PT ;  /* 0x0000000cff007c0c */ /* 0x000fe4000bf25070 */
[----:B------:R-:W-:Y:S01]  /*3fdd0*/  IADD3 R5, P2, R5, R3, RZ ;  /* 0x0000000305057210 */ /* 0x000fe20007f5e0ff */
[----:B------:R-:W-:Y:S10]  /*3fde0*/  STL [R1+0x1e84], R115 ;  /* 0x001e847301007387 */ /* 0x000ff40000100800 */
[----:B------:R1:W-:Y:S02]  /*3fdf0*/  LDGSTS.E [R6+0x2000], desc[UR10][R188.64], P1 ;  /* 0x02000000bc067fae */ /* 0x0003e4000892184a */
[----:B-1----:R-:W-:Y:S01]  /*3fe00*/  MOV R188, R115 ;  /* 0x0000007300bc7202 */ /* 0x002fe20000000f00 */
[----:B------:R-:W-:-:S05]  /*3fe10*/  IMAD.X R116, R116, 0x1, R2, P0 ;  /* 0x0000000174747824 */ /* 0x000fca00000e0602 */
[----:B------:R-:W-:Y:S01]  /*3fe20*/  STL [R1+0x1e80], R116 ;  /* 0x001e807401007387 */ /* 0x000fe20000100800 */
[----:B------:R-:W-:-:S03]  /*3fe30*/  IMAD.X R114, R114, 0x1, R2, P2 ;  /* 0x0000000172727824 */ /* 0x000fc600010e0602 */
[----:B------:R1:W-:Y:S01]  /*3fe40*/  STL [R1+0x1e8c], R5 ;  /* 0x001e8c0501007387 */ /* 0x0003e20000100800 */
[----:B------:R-:W-:Y:S01]  /*3fe50*/  IMAD.MOV.U32 R189, RZ, RZ, R116 ;  /* 0x000000ffffbd7224 */ /* 0x000fe200078e0074 */
[-C--:B---3--:R-:W-:Y:S02]  /*3fe60*/  IADD3 R7, P0, R7, R3.reuse, RZ ;  /* 0x0000000307077210 */ /* 0x088fe40007f1e0ff */
[----:B------:R-:W-:Y:S04]  /*3fe70*/  STL [R1+0x1e88], R114 ;  /* 0x001e887201007387 */ /* 0x000fe80000100800 */
[----:B------:R-:W3:Y:S01]  /*3fe80*/  LDL.LU R120, [R1+0x1eb0] ;  /* 0x001eb00001787983 */ /* 0x000ee20000300800 */
[----:B----4-:R-:W-:-:S03]  /*3fe90*/  IADD3 R108, P2, R108, R3, RZ ;  /* 0x000000036c6c7210 */ /* 0x010fc60007f5e0ff */
[----:B------:R-:W4:Y:S04]  /*3fea0*/  LDL.LU R119, [R1+0x1eb4] ;  /* 0x001eb40001777983 */ /* 0x000f280000300800 */
[----:B------:R1:W-:Y:S04]  /*3feb0*/  LDGSTS.E [R6+0x2080], desc[UR10][R188.64], P1 ;  /* 0x02080000bc067fae */ /* 0x0003e8000892184a */
[----:B------:R-:W3:Y:S01]  /*3fec0*/  LDL.LU R118, [R1+0x1eb8] ;  /* 0x001eb80001767983 */ /* 0x000ee20000300800 */
[----:B-1----:R-:W-:Y:S02]  /*3fed0*/  IMAD.MOV.U32 R188, RZ, RZ, R5 ;  /* 0x000000ffffbc7224 */ /* 0x002fe400078e0005 */
[----:B------:R-:W-:Y:S01]  /*3fee0*/  IMAD.MOV.U32 R189, RZ, RZ, R114 ;  /* 0x000000ffffbd7224 */ /* 0x000fe200078e0072 */
[----:B------:R-:W3:Y:S04]  /*3fef0*/  LDL.LU R5, [R1+0x1ebc] ;  /* 0x001ebc0001057983 */ /* 0x000ee80000300800 */
[----:B------:R-:W-:Y:S04]  /*3ff00*/  STL [R1+0x1e94], R7 ;  /* 0x001e940701007387 */ /* 0x000fe80000100800 */
[----:B------:R1:W-:Y:S01]  /*3ff10*/  LDGSTS.E [R6+0x2100], desc[UR10][R188.64], P1 ;  /* 0x02100000bc067fae */ /* 0x0003e2000892184a */
[----:B--2---:R-:W-:-:S02]  /*3ff20*/  IMAD.X R113, R113, 0x1, R2, P0 ;  /* 0x0000000171717824 */ /* 0x004fc400000e0602 */
[----:B------:R-:W-:-:S03]  /*3ff30*/  IMAD.X R109, R109, 0x1, R2, P2 ;  /* 0x000000016d6d7824 */ /* 0x000fc600010e0602 */
[----:B------:R2:W-:Y:S01]  /*3ff40*/  STL [R1+0x1e90], R113 ;  /* 0x001e907101007387 */ /* 0x0005e20000100800 */
[----:B-1----:R-:W-:-:S03]  /*3ff50*/  IMAD.MOV.U32 R189, RZ, RZ, R113 ;  /* 0x000000ffffbd7224 */ /* 0x002fc600078e0071 */
[----:B------:R1:W-:Y:S01]  /*3ff60*/  STL [R1+0x1e9c], R108 ;  /* 0x001e9c6c01007387 */ /* 0x0003e20000100800 */
[----:B------:R-:W-:-:S03]  /*3ff70*/  IMAD.MOV.U32 R188, RZ, RZ, R7 ;  /* 0x000000ffffbc7224 */ /* 0x000fc600078e0007 */
[----:B--2---:R-:W2:Y:S04]  /*3ff80*/  LDL.LU R113, [R1+0x1ec4] ;  /* 0x001ec40001717983 */ /* 0x004ea80000300800 */
[----:B------:R1:W-:Y:S04]  /*3ff90*/  STL [R1+0x1e98], R109 ;  /* 0x001e986d01007387 */ /* 0x0003e80000100800 */
[----:B------:R-:W2:Y:S04]  /*3ffa0*/  LDL.LU R7, [R1+0x1ecc] ;  /* 0x001ecc0001077983 */ /* 0x000ea80000300800 */
[----:B------:R-:W2:Y:S04]  /*3ffb0*/  LDL.LU R117, [R1+0x1ec0] ;  /* 0x001ec00001757983 */ /* 0x000ea80000300800 */
[----:B------:R1:W-:Y:S01]  /*3ffc0*/  LDGSTS.E [R6+0x2180], desc[UR10][R188.64], P1 ;  /* 0x02180000bc067fae */ /* 0x0003e2000892184a */
[----:B------:R-:W-:Y:S01]  /*3ffd0*/  IADD3 R111, P0, R111, R3, RZ ;  /* 0x000000036f6f7210 */ /* 0x000fe20007f1e0ff */
[----:B-1----:R-:W-:-:S02]  /*3ffe0*/  IMAD.MOV.U32 R188, RZ, RZ, R108 ;  /* 0x000000ffffbc7224 */ /* 0x002fc400078e006c */
[----:B------:R-:W-:Y:S01]  /*3fff0*/  IMAD.MOV.U32 R189, RZ, RZ, R109 ;  /* 0x000000ffffbd7224 */ /* 0x000fe200078e006d */
[----:B------:R-:W2:Y:S01]  /*40000*/  LDL.LU R108, [R1+0x1ec8] ;  /* 0x001ec800016c7983 */ /* 0x000ea20000300800 */
[----:B------:R-:W-:-:S03]  /*40010*/  IADD3 R4, P2, R4, R3, RZ ;  /* 0x0000000304047210 */ /* 0x000fc60007f5e0ff */
[----:B------:R-:W2:Y:S04]  /*40020*/  LDL.LU R109, [R1+0x1ed4] ;  /* 0x001ed400016d7983 */ /* 0x000ea80000300800 */
[----:B------:R-:W2:Y:S01]  /*40030*/  LDL.LU R114, [R1+0x1edc] ;  /* 0x001edc0001727983 */ /* 0x000ea20000300800 */
[----:B------:R-:W-:-:S03]  /*40040*/  IMAD.X R112, R112, 0x1, R2, P0 ;  /* 0x0000000170707824 */ /* 0x000fc600000e0602 */
[----:B------:R1:W-:Y:S01]  /*40050*/  LDGSTS.E [R6+0x2200], desc[UR10][R188.64], P1 ;  /* 0x02200000bc067fae */ /* 0x0003e2000892184a */
[----:B------:R-:W-:-:S03]  /*40060*/  IADD3.X R110, R110, R2, RZ, P2, !PT ;  /* 0x000000026e6e7210 */ /* 0x000fc600017fe4ff */
[----:B------:R-:W-:Y:S04]  /*40070*/  STL [R1+0x1ea4], R111 ;  /* 0x001ea46f01007387 */ /* 0x000fe80000100800 */
[----:B------:R-:W-:Y:S01]  /*40080*/  STL [R1+0x1ea0], R112 ;  /* 0x001ea07001007387 */ /* 0x000fe20000100800 */
[----:B-1----:R-:W-:-:S03]  /*40090*/  IMAD.MOV.U32 R188, RZ, RZ, R111 ;  /* 0x000000ffffbc7224 */ /* 0x002fc600078e006f */
[----:B------:R-:W-:Y:S01]  /*400a0*/  STL [R1+0x1eac], R4 ;  /* 0x001eac0401007387 */ /* 0x000fe20000100800 */
[----:B------:R-:W-:-:S03]  /*400b0*/  IMAD.MOV.U32 R189, RZ, RZ, R112 ;  /* 0x000000ffffbd7224 */ /* 0x000fc600078e0070 */
[----:B------:R-:W2:Y:S04]  /*400c0*/  LDL.LU R116, [R1+0x1ed0] ;  /* 0x001ed00001747983 */ /* 0x000ea80000300800 */
[----:B------:R1:W-:Y:S04]  /*400d0*/  STL [R1+0x1ea8], R110 ;  /* 0x001ea86e01007387 */ /* 0x0003e80000100800 */
[----:B------:R1:W-:Y:S04]  /*400e0*/  LDGSTS.E [R6+0x2280], desc[UR10][R188.64], P1 ;  /* 0x02280000bc067fae */ /* 0x0003e8000892184a */
[----:B------:R-:W2:Y:S01]  /*400f0*/  LDL.LU R115, [R1+0x1ed8] ;  /* 0x001ed80001737983 */ /* 0x000ea20000300800 */
[----:B-1----:R-:W-:-:S02]  /*40100*/  IMAD.MOV.U32 R189, RZ, RZ, R110 ;  /* 0x000000ffffbd7224 */ /* 0x002fc400078e006e */
[----:B------:R-:W-:Y:S01]  /*40110*/  IMAD.MOV.U32 R188, RZ, RZ, R4 ;  /* 0x000000ffffbc7224 */ /* 0x000fe200078e0004 */
[----:B------:R-:W2:Y:S04]  /*40120*/  LDL.LU R110, [R1+0x1ee0] ;  /* 0x001ee000016e7983 */ /* 0x000ea80000300800 */
[----:B------:R-:W2:Y:S04]  /*40130*/  LDL.LU R4, [R1+0x1ee4] ;  /* 0x001ee40001047983 */ /* 0x000ea80000300800 */
[----:B------:R-:W2:Y:S04]  /*40140*/  LDL.LU R112, [R1+0x1ee8] ;  /* 0x001ee80001707983 */ /* 0x000ea80000300800 */
[----:B------:R-:W2:Y:S04]  /*40150*/  LDL.LU R111, [R1+0x1eec] ;  /* 0x001eec00016f7983 */ /* 0x000ea80000300800 */
[----:B------:R1:W-:Y:S01]  /*40160*/  LDGSTS.E [R6+0x2300], desc[UR10][R188.64], P1 ;  /* 0x02300000bc067fae */ /* 0x0003e2000892184a */
[----:B----4-:R-:W-:-:S05]  /*40170*/  IADD3 R119, P0, R119, R3, RZ ;  /* 0x0000000377777210 */ /* 0x010fca0007f1e0ff */
[----:B---3--:R-:W-:Y:S02]  /*40180*/  IMAD.X R120, R120, 0x1, R2, P0 ;  /* 0x0000000178787824 */ /* 0x008fe400000e0602 */
[----:B-1----:R-:W-:Y:S02]  /*40190*/  IMAD.MOV.U32 R188, RZ, RZ, R119 ;  /* 0x000000ffffbc7224 */ /* 0x002fe400078e0077 */
[----:B------:R-:W-:Y:S01]  /*401a0*/  IMAD.MOV.U32 R189, RZ, RZ, R120 ;  /* 0x000000ffffbd7224 */ /* 0x000fe200078e0078 */
[----:B------:R-:W-:Y:S01]  /*401b0*/  STL [R1+0x1eb4], R119 ;  /* 0x001eb47701007387 */ /* 0x000fe20000100800 */
[----:B------:R-:W-:-:S03]  /*401c0*/  IADD3 R5, P2, R5, R3, RZ ;  /* 0x0000000305057210 */ /* 0x000fc60007f5e0ff */
[----:B------:R-:W-:Y:S02]  /*401d0*/  STL [R1+0x1eb0], R120 ;  /* 0x001eb07801007387 */ /* 0x000fe40000100800 */
[----:B------:R-:W-:Y:S02]  /*401e0*/  IMAD.X R118, R118, 0x1, R2, P2 ;  /* 0x0000000176767824 */ /* 0x000fe400010e0602 */
[----:B------:R1:W-:Y:S04]  /*401f0*/  LDGSTS.E [R6+0x2380], desc[UR10][R188.64], P1 ;  /* 0x02380000bc067fae */ /* 0x0003e8000892184a */
[----:B------:R3:W-:Y:S04]  /*40200*/  STL [R1+0x1ebc], R5 ;  /* 0x001ebc0501007387 */ /* 0x0007e80000100800 */
[----:B------:R-:W-:Y:S01]  /*40210*/  STL [R1+0x1eb8], R118 ;  /* 0x001eb87601007387 */ /* 0x000fe20000100800 */
[----:B-1----:R-:W-:-:S02]  /*40220*/  IMAD.MOV.U32 R188, RZ, RZ, R5 ;  /* 0x000000ffffbc7224 */ /* 0x002fc400078e0005 */
[----:B------:R-:W-:Y:S01]  /*40230*/  IMAD.MOV.U32 R189, RZ, RZ, R118 ;  /* 0x000000ffffbd7224 */ /* 0x000fe200078e0076 */
[----:B---3--:R-:W3:Y:S04]  /*40240*/  LDL.LU R5, [R1+0x1ef4] ;  /* 0x001ef40001057983 */ /* 0x008ee80000300800 */
[----:B------:R1:W-:Y:S01]  /*40250*/  LDGSTS.E [R6+0x2400], desc[UR10][R188.64], P1 ;  /* 0x02400000bc067fae */ /* 0x0003e2000892184a */
[----:B--2---:R-:W-:-:S05]  /*40260*/  IADD3 R113, P0, R113, R3, RZ ;  /* 0x0000000371717210 */ /* 0x004fca0007f1e0ff */
[----:B------:R2:W-:Y:S01]  /*40270*/  STL [R1+0x1ec4], R113 ;  /* 0x001ec47101007387 */ /* 0x0005e20000100800 */
[----:B------:R-:W-:Y:S02]  /*40280*/  IADD3 R7, P2, R7, R3, RZ ;  /* 0x0000000307077210 */ /* 0x000fe40007f5e0ff */
[----:B------:R-:W-:Y:S01]  /*40290*/  IADD3.X R117, R117, R2, RZ, P0, !PT ;  /* 0x0000000275757210 */ /* 0x000fe200007fe4ff */
[----:B-1----:R-:W-:-:S04]  /*402a0*/  IMAD.MOV.U32 R188, RZ, RZ, R113 ;  /* 0x000000ffffbc7224 */ /* 0x002fc800078e0071 */
[----:B------:R-:W-:Y:S04]  /*402b0*/  STL [R1+0x1ec0], R117 ;  /* 0x001ec07501007387 */ /* 0x000fe80000100800 */
[----:B------:R1:W-:Y:S04]  /*402c0*/  STL [R1+0x1ecc], R7 ;  /* 0x001ecc0701007387 */ /* 0x0003e80000100800 */
[----:B--2---:R-:W2:Y:S01]  /*402d0*/  LDL.LU R113, [R1+0x1ef0] ;  /* 0x001ef00001717983 */ /* 0x004ea20000300800 */
[----:B------:R-:W-:-:S05]  /*402e0*/  IMAD.MOV.U32 R189, RZ, RZ, R117 ;  /* 0x000000ffffbd7224 */ /* 0x000fca00078e0075 */
[----:B------:R4:W-:Y:S01]  /*402f0*/  LDGSTS.E [R6+0x2480], desc[UR10][R188.64], P1 ;  /* 0x02480000bc067fae */ /* 0x0009e2000892184a */
[----:B------:R-:W-:Y:S01]  /*40300*/  IMAD.X R108, R108, 0x1, R2, P2 ;  /* 0x000000016c6c7824 */ /* 0x000fe200010e0602 */
[-C--:B------:R-:W-:Y:S01]  /*40310*/  IADD3 R109, P0, R109, R3.reuse, RZ ;  /* 0x000000036d6d7210 */ /* 0x080fe20007f1e0ff */
[----:B----4-:R-:W-:Y:S02]  /*40320*/  IMAD.MOV.U32 R188, RZ, RZ, R7 ;  /* 0x000000ffffbc7224 */ /* 0x010fe400078e0007 */
[----:B------:R-:W-:Y:S01]  /*40330*/  IMAD.MOV.U32 R189, RZ, RZ, R108 ;  /* 0x000000ffffbd7224 */ /* 0x000fe200078e006c */
[----:B------:R-:W-:Y:S01]  /*40340*/  IADD3 R114, P2, R114, R3, RZ ;  /* 0x0000000372727210 */ /* 0x000fe20007f5e0ff */
[----:B------:R4:W-:Y:S04]  /*40350*/  STL [R1+0x1ec8], R108 ;  /* 0x001ec86c01007387 */ /* 0x0009e80000100800 */
[----:B-1----:R-:W2:Y:S04]  /*40360*/  LDL.LU R7, [R1+0x207c] ;  /* 0x00207c0001077983 */ /* 0x002ea80000300800 */
[----:B------:R1:W-:Y:S04]  /*40370*/  LDGSTS.E [R6+0x2500], desc[UR10][R188.64], P1 ;  /* 0x02500000bc067fae */ /* 0x0003e8000892184a */
[----:B----4-:R-:W4:Y:S01]  /*40380*/  LDL.LU R108, [R1+0x2084] ;  /* 0x00208400016c7983 */ /* 0x010f220000300800 */
[----:B------:R-:W-:-:S03]  /*40390*/  IMAD.X R116, R116, 0x1, R2, P0 ;  /* 0x0000000174747824 */ /* 0x000fc600000e0602 */
[----:B------:R-:W-:Y:S01]  /*403a0*/  STL [R1+0x1ed4], R109 ;  /* 0x001ed46d01007387 */ /* 0x000fe20000100800 */
[----:B-1----:R-:W-:Y:S02]  /*403b0*/  IMAD.MOV.U32 R188, RZ, RZ, R109 ;  /* 0x000000ffffbc7224 */ /* 0x002fe400078e006d */
[----:B------:R-:W-:Y:S01]  /*403c0*/  IMAD.MOV.U32 R189, RZ, RZ, R116 ;  /* 0x000000ffffbd7224 */ /* 0x000fe200078e0074 */
[----:B------:R1:W-:Y:S04]  /*403d0*/  STL [R1+0x1ed0], R116 ;  /* 0x001ed07401007387 */ /* 0x0003e80000100800 */
[----:B------:R-:W-:Y:S01]  /*403e0*/  STL [R1+0x1edc], R114 ;  /* 0x001edc7201007387 */ /* 0x000fe20000100800 */
[----:B------:R-:W-:-:S03]  /*403f0*/  IMAD.X R115, R115, 0x1, R2, P2 ;  /* 0x0000000173737824 */ /* 0x000fc600010e0602 */
[----:B------:R1:W-:Y:S04]  /*40400*/  LDGSTS.E [R6+0x2580], desc[UR10][R188.64], P1 ;  /* 0x02580000bc067fae */ /* 0x0003e8000892184a */
[----:B-1----:R-:W4:Y:S04]  /*40410*/  LDL.LU R116, [R1+0x2078] ;  /* 0x0020780001747983 */ /* 0x002f280000300800 */
[----:B------:R-:W-:Y:S01]  /*40420*/  STL [R1+0x1ed8], R115 ;  /* 0x001ed87301007387 */ /* 0x000fe20000100800 */
[----:B------:R-:W-:Y:S01]  /*40430*/  IADD3 R4, P0, R4, R3, RZ ;  /* 0x0000000304047210 */ /* 0x000fe20007f1e0ff */
[----:B------:R-:W-:Y:S01]  /*40440*/  IMAD.MOV.U32 R188, RZ, RZ, R114 ;  /* 0x000000ffffbc7224 */ /* 0x000fe200078e0072 */
[----:B------:R-:W-:Y:S01]  /*40450*/  MOV R189, R115 ;  /* 0x0000007300bd7202 */ /* 0x000fe20000000f00 */
[----:B------:R-:W4:Y:S02]  /*40460*/  LDL.LU R109, [R1+0x2080] ;  /* 0x00208000016d7983 */ /* 0x000f240000300800 */
[----:B------:R-:W-:-:S02]  /*40470*/  IMAD.X R110, R110, 0x1, R2, P0 ;  /* 0x000000016e6e7824 */ /* 0x000fc400000e0602 */
[----:B------:R1:W-:Y:S01]  /*40480*/  LDGSTS.E [R6+0x2600], desc[UR10][R188.64], P1 ;  /* 0x02600000bc067fae */ /* 0x0003e2000892184a */
[----:B------:R-:W-:-:S03]  /*40490*/  IADD3 R111, P2, R111, R3, RZ ;  /* 0x000000036f6f7210 */ /* 0x000fc60007f5e0ff */
[----:B------:R-:W-:Y:S02]  /*404a0*/  STL [R1+0x1ee4], R4 ;  /* 0x001ee40401007387 */ /* 0x000fe40000100800 */
[----:B------:R-:W-:Y:S02]  /*404b0*/  IMAD.X R112, R112, 0x1, R2, P2 ;  /* 0x0000000170707824 */ /* 0x000fe400010e0602 */
[----:B------:R1:W-:Y:S02]  /*404c0*/  STL [R1+0x1ee0], R110 ;  /* 0x001ee06e01007387 */ /* 0x0003e40000100800 */
[----:B-1----:R-:W-:Y:S02]  /*404d0*/  IMAD.MOV.U32 R188, RZ, RZ, R4 ;  /* 0x000000ffffbc7224 */ /* 0x002fe400078e0004 */
[----:B------:R-:W-:Y:S01]  /*404e0*/  STL [R1+0x1eec], R111 ;  /* 0x001eec6f01007387 */ /* 0x000fe20000100800 */
[----:B------:R-:W-:-:S03]  /*404f0*/  IMAD.MOV.U32 R189, RZ, RZ, R110 ;  /* 0x000000ffffbd7224 */ /* 0x000fc600078e006e */
[----:B------:R-:W4:Y:S04]  /*40500*/  LDL.LU R110, [R1+0x208c] ;  /* 0x00208c00016e7983 */ /* 0x000f280000300800 */
[----:B------:R1:W-:Y:S04]  /*40510*/  STL [R1+0x1ee8], R112 ;  /* 0x001ee87001007387 */ /* 0x0003e80000100800 */
[----:B------:R1:W-:Y:S04]  /*40520*/  LDGSTS.E [R6+0x2680], desc[UR10][R188.64], P1 ;  /* 0x02680000bc067fae */ /* 0x0003e8000892184a */
[----:B------:R-:W4:Y:S01]  /*40530*/  LDL.LU R4, [R1+0x2094] ;  /* 0x0020940001047983 */ /* 0x000f220000300800 */
[----:B-1----:R-:W-:-:S03]  /*40540*/  IMAD.MOV.U32 R189, RZ, RZ, R112 ;  /* 0x000000ffffbd7224 */ /* 0x002fc600078e0070 */
[----:B------:R-:W4:Y:S01]  /*40550*/  LDL.LU R112, [R1+0x2088] ;  /* 0x0020880001707983 */ /* 0x000f220000300800 */
[----:B------:R-:W-:-:S03]  /*40560*/  IMAD.MOV.U32 R188, RZ, RZ, R111 ;  /* 0x000000ffffbc7224 */ /* 0x000fc600078e006f */
[----:B------:R-:W4:Y:S04]  /*40570*/  LDL.LU R111, [R1+0x2090] ;  /* 0x00209000016f7983 */ /* 0x000f280000300800 */
[----:B------:R1:W-:Y:S01]  /*40580*/  LDGSTS.E [R6+0x2700], desc[UR10][R188.64], P1 ;  /* 0x02700000bc067fae */ /* 0x0003e2000892184a */
[----:B------:R-:W-:-:S04]  /*40590*/  UISETP.GT.AND UP1, UPT, UR16, 0x8, UPT ;  /* 0x000000081000788c */ /* 0x000fc8000bf24270 */
[----:B------:R-:W-:-:S04]  /*405a0*/  USEL UR12, URZ, 0x4, !UP1 ;  /* 0x000000043f0c7887 */ /* 0x000fc8000c800000 */
[----:B------:R-:W-:Y:S01]  /*405b0*/  USEL UR12, UR12, URZ, !UP0 ;  /* 0x0000003f0c0c7287 */ /* 0x000fe2000c000000 */
[----:B---3--:R-:W-:-:S05]  /*405c0*/  IADD3 R5, P0, R5, R3, RZ ;  /* 0x0000000305057210 */ /* 0x008fca0007f1e0ff */
[----:B------:R-:W-:Y:S01]  /*405d0*/  STL [R1+0x1ef4], R5 ;  /* 0x001ef40501007387 */ /* 0x000fe20000100800 */
[----:B-1----:R-:W-:Y:S02]  /*405e0*/  IMAD.MOV.U32 R188, RZ, RZ, R5 ;  /* 0x000000ffffbc7224 */ /* 0x002fe400078e0005 */
[----:B--2---:R-:W-:-:S04]  /*405f0*/  IMAD.X R113, R113, 0x1, R2, P0 ;  /* 0x0000000171717824 */ /* 0x004fc800000e0602 */
[----:B------:R-:W-:Y:S01]  /*40600*/  IMAD.MOV.U32 R189, RZ, RZ, R113 ;  /* 0x000000ffffbd7224 */ /* 0x000fe200078e0071 */
[----:B------:R1:W-:Y:S04]  /*40610*/  STL [R1+0x1ef0], R113 ;  /* 0x001ef07101007387 */ /* 0x0003e80000100800 */
[----:B------:R-:W2:Y:S04]  /*40620*/  LDL.LU R115, [R1+0x2098] ;  /* 0x0020980001737983 */ /* 0x000ea80000300800 */
[----:B------:R3:W-:Y:S04]  /*40630*/  LDGSTS.E [R6+0x2780], desc[UR10][R188.64], P1 ;  /* 0x02780000bc067fae */ /* 0x0007e8000892184a */
[----:B-1----:R-:W2:Y:S04]  /*40640*/  LDL.LU R113, [R1+0x209c] ;  /* 0x00209c0001717983 */ /* 0x002ea80000300800 */
[----:B------:R-:W2:Y:S04]  /*40650*/  LDL.LU R114, [R1+0x20a0] ;  /* 0x0020a00001727983 */ /* 0x000ea80000300800 */
[----:B------:R-:W2:Y:S01]  /*40660*/  LDL.LU R5, [R1+0x20a4] ;  /* 0x0020a40001057983 */ /* 0x000ea20000300800 */
[----:B------:R-:W-:-:S02]  /*40670*/  IADD3 R7, P1, R7, R3, RZ ;  /* 0x0000000307077210 */ /* 0x000fc40007f3e0ff */
[----:B------:R-:W-:-:S03]  /*40680*/  ISETP.NE.U32.AND P0, PT, RZ, UR12, PT ;  /* 0x0000000cff007c0c */ /* 0x000fc6000bf05070 */
[----:B------:R1:W-:Y:S01]  /*40690*/  STL [R1+0x207c], R7 ;  /* 0x00207c0701007387 */ /* 0x0003e20000100800 */
[----:B----4-:R-:W-:Y:S01]  /*406a0*/  IADD3 R108, P2, R108, R3, RZ ;  /* 0x000000036c6c7210 */ /* 0x010fe20007f5e0ff */
[----:B---3--:R-:W-:Y:S02]  /*406b0*/  IMAD.MOV.U32 R188, RZ, RZ, R7 ;  /* 0x000000ffffbc7224 */ /* 0x008fe400078e0007 */
[----:B------:R-:W-:-:S05]  /*406c0*/  IMAD.X R116, R116, 0x1, R2, P1 ;  /* 0x0000000174747824 */ /* 0x000fca00008e0602 */
[----:B------:R3:W-:Y:S04]  /*406d0*/  STL [R1+0x2078], R116 ;  /* 0x0020787401007387 */ /* 0x0007e80000100800 */
[----:B------:R4:W-:Y:S01]  /*406e0*/  STL [R1+0x2084], R108 ;  /* 0x0020846c01007387 */ /* 0x0009e20000100800 */
[----:B------:R-:W-:-:S03]  /*406f0*/  IADD3.X R109, R109, R2, RZ, P2, !PT ;  /* 0x000000026d6d7210 */ /* 0x000fc600017fe4ff */
[----:B-1----:R-:W2:Y:S01]  /*40700*/  LDL.LU R7, [R1+0x20ac] ;  /* 0x0020ac0001077983 */ /* 0x002ea20000300800 */
[----:B------:R-:W-:-:S03]  /*40710*/  IMAD.MOV.U32 R189, RZ, RZ, R116 ;  /* 0x000000ffffbd7224 */ /* 0x000fc600078e0074 */
[----:B------:R1:W-:Y:S04]  /*40720*/  STL [R1+0x2080], R109 ;  /* 0x0020806d01007387 */ /* 0x0003e80000100800 */
[----:B------:R-:W2:Y:S04]  /*40730*/  LDL.LU R117, [R1+0x20b4] ;  /* 0x0020b40001757983 */ /* 0x000ea80000300800 */
[----:B---3--:R-:W3:Y:S04]  /*40740*/  LDL.LU R116, [R1+0x20a8] ;  /* 0x0020a80001747983 */ /* 0x008ee80000300800 */
[----:B------:R1:W-:Y:S04]  /*40750*/  LDGSTS.E [R6+0x4000], desc[UR10][R188.64], P0 ;  /* 0x04000000bc067fae */ /* 0x0003e8000812184a */
[----:B------:R-:W3:Y:S01]  /*40760*/  LDL.LU R118, [R1+0x20b0] ;  /* 0x0020b00001767983 */ /* 0x000ee20000300800 */
[----:B------:R-:W-:Y:S01]  /*40770*/  IADD3 R110, P1, R110, R3, RZ ;  /* 0x000000036e6e7210 */ /* 0x000fe20007f3e0ff */
[----:B-1----:R-:W-:-:S02]  /*40780*/  IMAD.MOV.U32 R188, RZ, RZ, R108 ;  /* 0x000000ffffbc7224 */ /* 0x002fc400078e006c */
[----:B------:R-:W-:Y:S01]  /*40790*/  IMAD.MOV.U32 R189, RZ, RZ, R109 ;  /* 0x000000ffffbd7224 */ /* 0x000fe200078e006d */
[----:B----4-:R-:W4:Y:S01]  /*407a0*/  LDL.LU R108, [R1+0x20bc] ;  /* 0x0020bc00016c7983 */ /* 0x010f220000300800 */
[----:B------:R-:W-:-:S03]  /*407b0*/  IADD3 R4, P2, R4, R3, RZ ;  /* 0x0000000304047210 */ /* 0x000fc60007f5e0ff */
[----:B------:R-:W4:Y:S04]  /*407c0*/  LDL.LU R109, [R1+0x20c4] ;  /* 0x0020c400016d7983 */ /* 0x000f280000300800 */
[----:B------:R-:W-:Y:S01]  /*407d0*/  STL [R1+0x208c], R110 ;  /* 0x00208c6e01007387 */ /* 0x000fe20000100800 */
[----:B------:R-:W-:-:S03]  /*407e0*/  IMAD.X R112, R112, 0x1, R2, P1 ;  /* 0x0000000170707824 */ /* 0x000fc600008e0602 */
[----:B------:R1:W-:Y:S04]  /*407f0*/  LDGSTS.E [R6+0x4080], desc[UR10][R188.64], P0 ;  /* 0x04080000bc067fae */ /* 0x0003e8000812184a */
[----:B------:R1:W-:Y:S01]  /*40800*/  STL [R1+0x2088], R112 ;  /* 0x0020887001007387 */ /* 0x0003e20000100800 */
[----:B------:R-:W-:-:S03]  /*40810*/  IMAD.X R111, R111, 0x1, R2, P2 ;  /* 0x000000016f6f7824 */ /* 0x000fc600010e0602 */
[----:B------:R-:W-:Y:S01]  /*40820*/  STL [R1+0x2094], R4 ;  /* 0x0020940401007387 */ /* 0x000fe20000100800 */
[----:B-1----:R-:W-:-:S03]  /*40830*/  IMAD.MOV.U32 R189, RZ, RZ, R112 ;  /* 0x000000ffffbd7224 */ /* 0x002fc600078e0070 */
[----:B------:R-:W4:Y:S01]  /*40840*/  LDL.LU R112, [R1+0x20b8] ;  /* 0x0020b80001707983 */ /* 0x000f220000300800 */
[----:B------:R-:W-:-:S03]  /*40850*/  IMAD.MOV.U32 R188, RZ, RZ, R110 ;  /* 0x000000ffffbc7224 */ /* 0x000fc600078e006e */
[----:B------:R1:W-:Y:S04]  /*40860*/  STL [R1+0x2090], R111 ;  /* 0x0020906f01007387 */ /* 0x0003e80000100800 */
[----:B------:R-:W4:Y:S04]  /*40870*/  LDL.LU R110, [R1+0x20c0] ;  /* 0x0020c000016e7983 */ /* 0x000f280000300800 */
[----:B------:R1:W-:Y:S02]  /*40880*/  LDGSTS.E [R6+0x4100], desc[UR10][R188.64], P0 ;  /* 0x04100000bc067fae */ /* 0x0003e4000812184a */
[----:B-1----:R-:W-:-:S02]  /*40890*/  IMAD.MOV.U32 R188, RZ, RZ, R4 ;  /* 0x000000ffffbc7224 */ /* 0x002fc400078e0004 */
[----:B------:R-:W-:Y:S02]  /*408a0*/  IMAD.MOV.U32 R189, RZ, RZ, R111 ;  /* 0x000000ffffbd7224 */ /* 0x000fe400078e006f */
[----:B------:R-:W4:Y:S04]  /*408b0*/  LDL.LU R111, [R1+0x20cc] ;  /* 0x0020cc00016f7983 */ /* 0x000f280000300800 */
[----:B------:R-:W4:Y:S04]  /*408c0*/  LDL.LU R4, [R1+0x20d4] ;  /* 0x0020d40001047983 */ /* 0x000f280000300800 */
[----:B------:R1:W-:Y:S01]  /*408d0*/  LDGSTS.E [R6+0x4180], desc[UR10][R188.64], P0 ;  /* 0x04180000bc067fae */ /* 0x0003e2000812184a */
[----:B--2---:R-:W-:-:S04]  /*408e0*/  IADD3 R113, P1, R113, R3, RZ ;  /* 0x0000000371717210 */ /* 0x004fc80007f3e0ff */
[----:B------:R-:W-:Y:S01]  /*408f0*/  IADD3.X R115, R115, R2, RZ, P1, !PT ;  /* 0x0000000273737210 */ /* 0x000fe20000ffe4ff */
[----:B------:R2:W-:Y:S01]  /*40900*/  STL [R1+0x209c], R113 ;  /* 0x00209c7101007387 */ /* 0x0005e20000100800 */
[----:B------:R-:W-:-:S03]  /*40910*/  IADD3 R5, P2, R5, R3, RZ ;  /* 0x0000000305057210 */ /* 0x000fc60007f5e0ff */
[----:B------:R2:W-:Y:S01]  /*40920*/  STL [R1+0x2098], R115 ;  /* 0x0020987301007387 */ /* 0x0005e20000100800 */
[----:B-1----:R-:W-:-:S03]  /*40930*/  IMAD.MOV.U32 R188, RZ, RZ, R113 ;  /* 0x000000ffffbc7224 */ /* 0x002fc600078e0071 */
[----:B------:R-:W-:Y:S01]  /*40940*/  STL [R1+0x20a4], R5 ;  /* 0x0020a40501007387 */ /* 0x000fe20000100800 */
[----:B------:R-:W-:-:S03]  /*40950*/  IMAD.X R114, R114, 0x1, R2, P2 ;  /* 0x0000000172727824 */ /* 0x000fc600010e0602 */
[----:B--2---:R-:W2:Y:S01]  /*40960*/  LDL.LU R113, [R1+0x20c8] ;  /* 0x0020c80001717983 */ /* 0x004ea20000300800 */
[----:B------:R-:W-:-:S03]  /*40970*/  IMAD.MOV.U32 R189, RZ, RZ, R115 ;  /* 0x000000ffffbd7224 */ /* 0x000fc600078e0073 */
[----:B------:R1:W-:Y:S04]  /*40980*/  STL [R1+0x20a0], R114 ;  /* 0x0020a07201007387 */ /* 0x0003e80000100800 */
[----:B------:R-:W2:Y:S04]  /*40990*/  LDL.LU R115, [R1+0x20d0] ;  /* 0x0020d00001737983 */ /* 0x000ea80000300800 */
[----:B------:R1:W-:Y:S02]  /*409a0*/  LDGSTS.E [R6+0x4200], desc[UR10][R188.64], P0 ;  /* 0x04200000bc067fae */ /* 0x0003e4000812184a */
[----:B-1----:R-:W-:-:S02]  /*409b0*/  IMAD.MOV.U32 R188, RZ, RZ, R5 ;  /* 0x000000ffffbc7224 */ /* 0x002fc400078e0005 */
[----:B------:R-:W-:Y:S02]  /*409c0*/  IMAD.MOV.U32 R189, RZ, RZ, R114 ;  /* 0x000000ffffbd7224 */ /* 0x000fe400078e0072 */
[----:B------:R-:W2:Y:S04]  /*409d0*/  LDL.LU R114, [R1+0x20dc] ;  /* 0x0020dc0001727983 */ /* 0x000ea80000300800 */
[----:B------:R1:W-:Y:S04]  /*409e0*/  LDGSTS.E [R6+0x4280], desc[UR10][R188.64], P0 ;  /* 0x04280000bc067fae */ /* 0x0003e8000812184a */
[----:B------:R-:W2:Y:S01]  /*409f0*/  LDL.LU R5, [R1+0x20e4] ;  /* 0x0020e40001057983 */ /* 0x000ea20000300800 */
[----:B------:R-:W-:-:S02]  /*40a00*/  IADD3 R7, P1, R7, R3, RZ ;  /* 0x0000000307077210 */ /* 0x000fc40007f3e0ff */
[----:B------:R-:W-:-:S03]  /*40a10*/  IADD3 R117, P2, R117, R3, RZ ;  /* 0x0000000375757210 */ /* 0x000fc60007f5e0ff */
[----:B---3--:R-:W-:Y:S02]  /*40a20*/  IMAD.X R116, R116, 0x1, R2, P1 ;  /* 0x0000000174747824 */ /* 0x008fe400008e0602 */
[----:B-1----:R-:W-:Y:S02]  /*40a30*/  IMAD.MOV.U32 R188, RZ, RZ, R7 ;  /* 0x000000ffffbc7224 */ /* 0x002fe400078e0007 */
[----:B------:R-:W-:Y:S01]  /*40a40*/  IMAD.MOV.U32 R189, RZ, RZ, R116 ;  /* 0x000000ffffbd7224 */ /* 0x000fe200078e0074 */
[----:B------:R-:W-:Y:S01]  /*40a50*/  STL [R1+0x20ac], R7 ;  /* 0x0020ac0701007387 */ /* 0x000fe20000100800 */
[----:B------:R-:W-:-:S03]  /*40a60*/  IMAD.X R118, R118, 0x1, R2, P2 ;  /* 0x0000000176767824 */ /* 0x000fc600010e0602 */
[----:B------:R1:W-:Y:S04]  /*40a70*/  STL [R1+0x20a8], R116 ;  /* 0x0020a87401007387 */ /* 0x0003e80000100800 */
[----:B------:R-:W-:Y:S04]  /*40a80*/  STL [R1+0x20b4], R117 ;  /* 0x0020b47501007387 */ /* 0x000fe80000100800 */
[----:B------:R3:W-:Y:S01]  /*40a90*/  LDGSTS.E [R6+0x4300], desc[UR10][R188.64], P0 ;  /* 0x04300000bc067fae */ /* 0x0007e2000812184a */
[----:B----4-:R-:W-:-:S03]  /*40aa0*/  IADD3 R108, P1, R108, R3, RZ ;  /* 0x000000036c6c7210 */ /* 0x010fc60007f3e0ff */
[----:B-1----:R-:W4:Y:S01]  /*40ab0*/  LDL.LU R116, [R1+0x20d8] ;  /* 0x0020d80001747983 */ /* 0x002f220000300800 */
[----:B------:R-:W-:-:S03]  /*40ac0*/  IADD3 R109, P2, R109, R3, RZ ;  /* 0x000000036d6d7210 */ /* 0x000fc60007f5e0ff */
[----:B------:R-:W-:Y:S01]  /*40ad0*/  STL [R1+0x20b0], R118 ;  /* 0x0020b07601007387 */ /* 0x000fe20000100800 */
[----:B---3--:R-:W-:Y:S01]  /*40ae0*/  IMAD.MOV.U32 R188, RZ, RZ, R117 ;  /* 0x000000ffffbc7224 */ /* 0x008fe200078e0075 */
[----:B------:R-:W-:Y:S02]  /*40af0*/  MOV R189, R118 ;  /* 0x0000007600bd7202 */ /* 0x000fe40000000f00 */
[----:B------:R-:W3:Y:S04]  /*40b00*/  LDL.LU R7, [R1+0x20e0] ;  /* 0x0020e00001077983 */ /* 0x000ee80000300800 */
[----:B------:R1:W-:Y:S04]  /*40b10*/  LDGSTS.E [R6+0x4380], desc[UR10][R188.64], P0 ;  /* 0x04380000bc067fae */ /* 0x0003e8000812184a */
[----:B------:R1:W-:Y:S01]  /*40b20*/  STL [R1+0x20bc], R108 ;  /* 0x0020bc6c01007387 */ /* 0x0003e20000100800 */
[----:B------:R-:W-:-:S02]  /*40b30*/  IMAD.X R112, R112, 0x1, R2, P1 ;  /* 0x0000000170707824 */ /* 0x000fc400008e0602 */
[----:B-1----:R-:W-:Y:S02]  /*40b40*/  IMAD.MOV.U32 R188, RZ, RZ, R108 ;  /* 0x000000ffffbc7224 */ /* 0x002fe400078e006c */
[----:B------:R-:W-:Y:S01]  /*40b50*/  IMAD.MOV.U32 R189, RZ, RZ, R112 ;  /* 0x000000ffffbd7224 */ /* 0x000fe200078e0070 */
[----:B------:R-:W-:Y:S01]  /*40b60*/  STL [R1+0x20b8], R112 ;  /* 0x0020b87001007387 */ /* 0x000fe20000100800 */
[----:B------:R-:W-:-:S03]  /*40b70*/  IMAD.X R110, R110, 0x1, R2, P2 ;  /* 0x000000016e6e7824 */ /* 0x000fc600010e0602 */
[----:B------:R-:W-:Y:S04]  /*40b80*/  STL [R1+0x20c4], R109 ;  /* 0x0020c46d01007387 */ /* 0x000fe80000100800 */
[----:B------:R-:W3:Y:S04]  /*40b90*/  LDL.LU R108, [R1+0x20ec] ;  /* 0x0020ec00016c7983 */ /* 0x000ee80000300800 */
[----:B------:R1:W-:Y:S04]  /*40ba0*/  LDGSTS.E [R6+0x4400], desc[UR10][R188.64], P0 ;  /* 0x04400000bc067fae */ /* 0x0003e8000812184a */
[----:B------:R1:W-:Y:S02]  /*40bb0*/  STL [R1+0x20c0], R110 ;  /* 0x0020c06e01007387 */ /* 0x0003e40000100800 */
[----:B-1----:R-:W-:-:S02]  /*40bc0*/  IMAD.MOV.U32 R189, RZ, RZ, R110 ;  /* 0x000000ffffbd7224 */ /* 0x002fc400078e006e */
[----:B------:R-:W3:Y:S01]  /*40bd0*/  LDL.LU R110, [R1+0x20e8] ;  /* 0x0020e800016e7983 */ /* 0x000ee20000300800 */
[-C--:B------:R-:W-:Y:S01]  /*40be0*/  IADD3 R111, P1, R111, R3.reuse, RZ ;  /* 0x000000036f6f7210 */ /* 0x080fe20007f3e0ff */
[----:B------:R-:W-:Y:S01]  /*40bf0*/  IMAD.MOV.U32 R188, RZ, RZ, R109 ;  /* 0x000000ffffbc7224 */ /* 0x000fe200078e006d */
[----:B------:R-:W-:Y:S01]  /*40c00*/  IADD3 R4, P2, R4, R3, RZ ;  /* 0x0000000304047210 */ /* 0x000fe20007f5e0ff */
[----:B------:R-:W3:Y:S04]  /*40c10*/  LDL.LU R109, [R1+0x20f4] ;  /* 0x0020f400016d7983 */ /* 0x000ee80000300800 */
[----:B------:R-:W3:Y:S04]  /*40c20*/  LDL.LU R112, [R1+0x227c] ;  /* 0x00227c0001707983 */ /* 0x000ee80000300800 */
[----:B------:R1:W-:Y:S04]  /*40c30*/  STL [R1+0x20cc], R111 ;  /* 0x0020cc6f01007387 */ /* 0x0003e80000100800 */
[----:B------:R1:W-:Y:S02]  /*40c40*/  LDGSTS.E [R6+0x4480], desc[UR10][R188.64], P0 ;  /* 0x04480000bc067fae */ /* 0x0003e4000812184a */
[----:B-1----:R-:W-:-:S02]  /*40c50*/  IMAD.MOV.U32 R188, RZ, RZ, R111 ;  /* 0x000000ffffbc7224 */ /* 0x002fc400078e006f */
[----:B--2---:R-:W-:-:S05]  /*40c60*/  IMAD.X R113, R113, 0x1, R2, P1 ;  /* 0x0000000171717824 */ /* 0x004fca00008e0602 */
[----:B------:R1:W-:Y:S01]  /*40c70*/  STL [R1+0x20c8], R113 ;  /* 0x0020c87101007387 */ /* 0x0003e20000100800 */
[----:B------:R-:W-:-:S03]  /*40c80*/  IMAD.X R115, R115, 0x1, R2, P2 ;  /* 0x0000000173737824 */ /* 0x000fc600010e0602 */
[----:B------:R-:W-:Y:S04]  /*40c90*/  STL [R1+0x20d4], R4 ;  /* 0x0020d40401007387 */ /* 0x000fe80000100800 */
[----:B------:R-:W2:Y:S01]  /*40ca0*/  LDL.LU R111, [R1+0x20f0] ;  /* 0x0020f000016f7983 */ /* 0x000ea20000300800 */
[----:B------:R-:W-:-:S03]  /*40cb0*/  IMAD.MOV.U32 R189, RZ, RZ, R113 ;  /* 0x000000ffffbd7224 */ /* 0x000fc600078e0071 */
[----:B------:R1:W-:Y:S04]  /*40cc0*/  STL [R1+0x20d0], R115 ;  /* 0x0020d07301007387 */ /* 0x0003e80000100800 */
[----:B-1----:R-:W2:Y:S04]  /*40cd0*/  LDL.LU R113, [R1+0x2278] ;  /* 0x0022780001717983 */ /* 0x002ea80000300800 */
[----:B------:R1:W-:Y:S01]  /*40ce0*/  LDGSTS.E [R6+0x4500], desc[UR10][R188.64], P0 ;  /* 0x04500000bc067fae */ /* 0x0003e2000812184a */
[-C--:B------:R-:W-:Y:S02]  /*40cf0*/  IADD3 R114, P1, R114, R3.reuse, RZ ;  /* 0x0000000372727210 */ /* 0x080fe40007f3e0ff */
[----:B------:R-:W-:Y:S01]  /*40d00*/  IADD3 R5, P2, R5, R3, RZ ;  /* 0x0000000305057210 */ /* 0x000fe20007f5e0ff */
[----:B-1----:R-:W-:Y:S01]  /*40d10*/  IMAD.MOV.U32 R189, RZ, RZ, R115 ;  /* 0x000000ffffbd7224 */ /* 0x002fe200078e0073 */
[----:B------:R-:W-:Y:S01]  /*40d20*/  MOV R188, R4 ;  /* 0x0000000400bc7202 */ /* 0x000fe20000000f00 */
        /* <DEDUP_REMOVED lines=10> */
[----:B-1----:R-:W4:Y:S04]  /*40dd0*/  LDL.LU R116, [R1+0x2280] ;  /* 0x0022800001747983 */ /* 0x002f280000300800 */
[----:B------:R1:W-:Y:S04]  /*40de0*/  STL [R1+0x20e0], R7 ;  /* 0x0020e00701007387 */ /* 0x0003e80000100800 */
[----:B------:R-:W4:Y:S04]  /*40df0*/  LDL.LU R114, [R1+0x2288] ;  /* 0x0022880001727983 */ /* 0x000f280000300800 */
[----:B------:R1:W-:Y:S01]  /*40e00*/  LDGSTS.E [R6+0x4600], desc[UR10][R188.64], P0 ;  /* 0x04600000bc067fae */ /* 0x0003e2000812184a */
[----:B------:R-:W-:Y:S01]  /*40e10*/  IADD3 R108, P1, R108, R3, RZ ;  /* 0x000000036c6c7210 */ /* 0x000fe20007f3e0ff */
[----:B-1----:R-:W-:-:S02]  /*40e20*/  IMAD.MOV.U32 R188, RZ, RZ, R5 ;  /* 0x000000ffffbc7224 */ /* 0x002fc400078e0005 */
[----:B------:R-:W-:Y:S01]  /*40e30*/  IMAD.MOV.U32 R189, RZ, RZ, R7 ;  /* 0x000000ffffbd7224 */ /* 0x000fe200078e0007 */
[----:B---3--:R-:W3:Y:S04]  /*40e40*/  LDL.LU R5, [R1+0x2298] ;  /* 0x0022980001057983 */ /* 0x008ee80000300800 */
[----:B------:R-:W3:Y:S04]  /*40e50*/  LDL.LU R7, [R1+0x22a0] ;  /* 0x0022a00001077983 */ /* 0x000ee80000300800 */
[----:B------:R1:W-:Y:S01]  /*40e60*/  LDGSTS.E [R6+0x4680], desc[UR10][R188.64], P0 ;  /* 0x04680000bc067fae */ /* 0x0003e2000812184a */
[----:B------:R-:W-:-:S03]  /*40e70*/  IMAD.X R110, R110, 0x1, R2, P1 ;  /* 0x000000016e6e7824 */ /* 0x000fc600008e0602 */
[----:B------:R-:W-:Y:S04]  /*40e80*/  STL [R1+0x20ec], R108 ;  /* 0x0020ec6c01007387 */ /* 0x000fe80000100800 */
[----:B------:R1:W-:Y:S02]  /*40e90*/  STL [R1+0x20e8], R110 ;  /* 0x0020e86e01007387 */ /* 0x0003e40000100800 */
[----:B-1----:R-:W-:Y:S02]  /*40ea0*/  IMAD.MOV.U32 R189, RZ, RZ, R110 ;  /* 0x000000ffffbd7224 */ /* 0x002fe400078e006e */
[----:B------:R-:W-:Y:S01]  /*40eb0*/  IMAD.MOV.U32 R188, RZ, RZ, R108 ;  /* 0x000000ffffbc7224 */ /* 0x000fe200078e006c */
[-C--:B------:R-:W-:Y:S02]  /*40ec0*/  IADD3 R109, P2, R109, R3.reuse, RZ ;  /* 0x000000036d6d7210 */ /* 0x080fe40007f5e0ff */
[----:B------:R-:W-:-:S02]  /*40ed0*/  IADD3 R112, P3, R112, R3, RZ ;  /* 0x0000000370707210 */ /* 0x000fc40007f7e0ff */
[----:B------:R1:W-:Y:S04]  /*40ee0*/  LDGSTS.E [R6+0x4700], desc[UR10][R188.64], P0 ;  /* 0x04700000bc067fae */ /* 0x0003e8000812184a */
[----:B------:R-:W3:Y:S04]  /*40ef0*/  LDL.LU R110, [R1+0x2294] ;  /* 0x00229400016e7983 */ /* 0x000ee80000300800 */
[----:B------:R-:W3:Y:S04]  /*40f00*/  LDL.LU R108, [R1+0x229c] ;  /* 0x00229c00016c7983 */ /* 0x000ee80000300800 */
[----:B------:R-:W-:Y:S01]  /*40f10*/  STL [R1+0x20f4], R109 ;  /* 0x0020f46d01007387 */ /* 0x000fe20000100800 */
[----:B-1----:R-:W-:Y:S01]  /*40f20*/  IMAD.MOV.U32 R188, RZ, RZ, R109 ;  /* 0x000000ffffbc7224 */ /* 0x002fe200078e006d */
[----:B------:R-:W-:-:S04]  /*40f30*/  UISETP.GT.AND UP1, UPT, UR16, 0xc, UPT ;  /* 0x0000000c1000788c */ /* 0x000fc8000bf24270 */
[----:B------:R-:W-:-:S04]  /*40f40*/  USEL UR12, URZ, 0x4, !UP1 ;  /* 0x000000043f0c7887 */ /* 0x000fc8000c800000 */
[----:B------:R-:W-:-:S06]  /*40f50*/  USEL UR12, UR12, URZ, !UP0 ;  /* 0x0000003f0c0c7287 */ /* 0x000fcc000c000000 */
[----:B------:R-:W-:Y:S02]  /*40f60*/  ISETP.NE.U32.AND P1, PT, RZ, UR12, PT ;  /* 0x0000000cff007c0c */ /* 0x000fe4000bf25070 */
[----:B--2---:R-:W-:-:S05]  /*40f70*/  IADD3.X R111, R111, R2, RZ, P2, !PT ;  /* 0x000000026f6f7210 */ /* 0x004fca00017fe4ff */
[----:B------:R1:W-:Y:S01]  /*40f80*/  STL [R1+0x20f0], R111 ;  /* 0x0020f06f01007387 */ /* 0x0003e20000100800 */
[----:B------:R-:W-:Y:S02]  /*40f90*/  IMAD.MOV.U32 R189, RZ, RZ, R111 ;  /* 0x000000ffffbd7224 */ /* 0x000fe400078e006f */
[----:B------:R-:W-:Y:S01]  /*40fa0*/  IMAD.X R113, R113, 0x1, R2, P3 ;  /* 0x0000000171717824 */ /* 0x000fe200018e0602 */
[----:B------:R-:W-:Y:S04]  /*40fb0*/  STL [R1+0x227c], R112 ;  /* 0x00227c7001007387 */ /* 0x000fe80000100800 */
[----:B------:R2:W-:Y:S04]  /*40fc0*/  LDGSTS.E [R6+0x4780], desc[UR10][R188.64], P0 ;  /* 0x04780000bc067fae */ /* 0x0005e8000812184a */
[----:B-1----:R-:W3:Y:S04]  /*40fd0*/  LDL.LU R111, [R1+0x22a8] ;  /* 0x0022a800016f7983 */ /* 0x002ee80000300800 */
[----:B------:R1:W-:Y:S04]  /*40fe0*/  STL [R1+0x2278], R113 ;  /* 0x0022787101007387 */ /* 0x0003e80000100800 */
[----:B------:R-:W3:Y:S01]  /*40ff0*/  LDL.LU R109, [R1+0x22b0] ;  /* 0x0022b000016d7983 */ /* 0x000ee20000300800 */
[----:B--2---:R-:W-:-:S03]  /*41000*/  IMAD.MOV.U32 R189, RZ, RZ, R113 ;  /* 0x000000ffffbd7224 */ /* 0x004fc600078e0071 */
[----:B-1----:R-:W2:Y:S01]  /*41010*/  LDL.LU R113, [R1+0x22a4] ;  /* 0x0022a40001717983 */ /* 0x002ea20000300800 */
[----:B------:R-:W-:-:S03]  /*41020*/  IMAD.MOV.U32 R188, RZ, RZ, R112 ;  /* 0x000000ffffbc7224 */ /* 0x000fc600078e0070 */
[----:B------:R-:W2:Y:S01]  /*41030*/  LDL.LU R112, [R1+0x22ac] ;  /* 0x0022ac0001707983 */ /* 0x000ea20000300800 */
[-C--:B------:R-:W-:Y:S02]  /*41040*/  IADD3 R115, P0, R115, R3.reuse, RZ ;  /* 0x0000000373737210 */ /* 0x080fe40007f1e0ff */
[----:B------:R-:W-:Y:S01]  /*41050*/  IADD3 R4, P2, R4, R3, RZ ;  /* 0x0000000304047210 */ /* 0x000fe20007f5e0ff */
[----:B------:R1:W-:Y:S04]  /*41060*/  LDGSTS.E [R6+0x6000], desc[UR10][R188.64], P1 ;  /* 0x06000000bc067fae */ /* 0x0003e8000892184a */
[----:B------:R-:W-:Y:S01]  /*41070*/  STL [R1+0x2284], R115 ;  /* 0x0022847301007387 */ /* 0x000fe20000100800 */
[----:B-1----:R-:W-:Y:S02]  /*41080*/  IMAD.MOV.U32 R188, RZ, RZ, R115 ;  /* 0x000000ffffbc7224 */ /* 0x002fe400078e0073 */
[----:B----4-:R-:W-:-:S04]  /*41090*/  IMAD.X R116, R116, 0x1, R2, P0 ;  /* 0x0000000174747824 */ /* 0x010fc800000e0602 */
[----:B------:R-:W-:Y:S01]  /*410a0*/  IMAD.MOV.U32 R189, RZ, RZ, R116 ;  /* 0x000000ffffbd7224 */ /* 0x000fe200078e0074 */
[----:B------:R-:W-:Y:S01]  /*410b0*/  STL [R1+0x2280], R116 ;  /* 0x0022807401007387 */ /* 0x000fe20000100800 */
[----:B------:R-:W-:-:S03]  /*410c0*/  IMAD.X R114, R114, 0x1, R2, P2 ;  /* 0x0000000172727824 */ /* 0x000fc600010e0602 */
[----:B------:R1:W-:Y:S04]  /*410d0*/  STL [R1+0x2290], R4 ;  /* 0x0022900401007387 */ /* 0x0003e80000100800 */
[----:B------:R-:W-:Y:S04]  /*410e0*/  STL [R1+0x2288], R114 ;  /* 0x0022887201007387 */ /* 0x000fe80000100800 */
[----:B------:R-:W4:Y:S04]  /*410f0*/  LDL.LU R120, [R1+0x22b4] ;  /* 0x0022b40001787983 */ /* 0x000f280000300800 */
[----:B------:R-:W4:Y:S04]  /*41100*/  LDL.LU R119, [R1+0x22b8] ;  /* 0x0022b80001777983 */ /* 0x000f280000300800 */
[----:B------:R1:W-:Y:S01]  /*41110*/  LDGSTS.E [R6+0x6080], desc[UR10][R188.64], P1 ;  /* 0x06080000bc067fae */ /* 0x0003e2000892184a */
[----:B---3--:R-:W-:-:S03]  /*41120*/  IADD3 R5, P0, R5, R3, RZ ;  /* 0x0000000305057210 */ /* 0x008fc60007f1e0ff */
[----:B------:R-:W3:Y:S01]  /*41130*/  LDL.LU R118, [R1+0x22bc] ;  /* 0x0022bc0001767983 */ /* 0x000ee20000300800 */
[----:B------:R-:W-:Y:S01]  /*41140*/  IADD3 R7, P2, R7, R3, RZ ;  /* 0x0000000307077210 */ /* 0x000fe20007f5e0ff */
[----:B-1----:R-:W-:Y:S01]  /*41150*/  IMAD.MOV.U32 R188, RZ, RZ, R4 ;  /* 0x000000ffffbc7224 */ /* 0x002fe200078e0004 */
[----:B------:R-:W-:Y:S01]  /*41160*/  MOV R189, R114 ;  /* 0x0000007200bd7202 */ /* 0x000fe20000000f00 */
[----:B------:R-:W3:Y:S04]  /*41170*/  LDL.LU R4, [R1+0x22c0] ;  /* 0x0022c00001047983 */ /* 0x000ee80000300800 */
[----:B------:R-:W-:Y:S04]  /*41180*/  STL [R1+0x2298], R5 ;  /* 0x0022980501007387 */ /* 0x000fe80000100800 */
[----:B------:R1:W-:Y:S01]  /*41190*/  LDGSTS.E [R6+0x6100], desc[UR10][R188.64], P1 ;  /* 0x06100000bc067fae */ /* 0x0003e2000892184a */
[----:B------:R-:W-:-:S02]  /*411a0*/  IMAD.X R110, R110, 0x1, R2, P0 ;  /* 0x000000016e6e7824 */ /* 0x000fc400000e0602 */
[----:B------:R-:W-:-:S03]  /*411b0*/  IMAD.X R108, R108, 0x1, R2, P2 ;  /* 0x000000016c6c7824 */ /* 0x000fc600010e0602 */
[----:B------:R1:W-:Y:S02]  /*411c0*/  STL [R1+0x2294], R110 ;  /* 0x0022946e01007387 */ /* 0x0003e40000100800 */
[----:B-1----:R-:W-:Y:S02]  /*411d0*/  IMAD.MOV.U32 R189, RZ, RZ, R110 ;  /* 0x000000ffffbd7224 */ /* 0x002fe400078e006e */
[----:B------:R1:W-:Y:S01]  /*411e0*/  STL [R1+0x22a0], R7 ;  /* 0x0022a00701007387 */ /* 0x0003e20000100800 */
[----:B------:R-:W-:-:S03]  /*411f0*/  IMAD.MOV.U32 R188, RZ, RZ, R5 ;  /* 0x000000ffffbc7224 */ /* 0x000fc600078e0005 */
[----:B------:R-:W3:Y:S04]  /*41200*/  LDL.LU R110, [R1+0x22c8] ;  /* 0x0022c800016e7983 */ /* 0x000ee80000300800 */
[----:B------:R1:W-:Y:S04]  /*41210*/  STL [R1+0x229c], R108 ;  /* 0x00229c6c01007387 */ /* 0x0003e80000100800 */
[----:B------:R-:W3:Y:S04]  /*41220*/  LDL.LU R5, [R1+0x22d0] ;  /* 0x0022d00001057983 */ /* 0x000ee80000300800 */
[----:B------:R-:W3:Y:S04]  /*41230*/  LDL.LU R117, [R1+0x22c4] ;  /* 0x0022c40001757983 */ /* 0x000ee80000300800 */
[----:B------:R1:W-:Y:S02]  /*41240*/  LDGSTS.E [R6+0x6180], desc[UR10][R188.64], P1 ;  /* 0x06180000bc067fae */ /* 0x0003e4000892184a */
[----:B-1----:R-:W-:-:S02]  /*41250*/  IMAD.MOV.U32 R188, RZ, RZ, R7 ;  /* 0x000000ffffbc7224 */ /* 0x002fc400078e0007 */
[----:B------:R-:W-:Y:S01]  /*41260*/  IMAD.MOV.U32 R189, RZ, RZ, R108 ;  /* 0x000000ffffbd7224 */ /* 0x000fe200078e006c */
[----:B------:R-:W3:Y:S04]  /*41270*/  LDL.LU R7, [R1+0x22cc] ;  /* 0x0022cc0001077983 */ /* 0x000ee80000300800 */
[----:B------:R-:W3:Y:S04]  /*41280*/  LDL.LU R108, [R1+0x22d8] ;  /* 0x0022d800016c7983 */ /* 0x000ee80000300800 */
[----:B------:R-:W3:Y:S04]  /*41290*/  LDL.LU R115, [R1+0x22e0] ;  /* 0x0022e00001737983 */ /* 0x000ee80000300800 */
[----:B------:R1:W-:Y:S01]  /*412a0*/  LDGSTS.E [R6+0x6200], desc[UR10][R188.64], P1 ;  /* 0x06200000bc067fae */ /* 0x0003e2000892184a */
[----:B------:R-:W-:-:S05]  /*412b0*/  IADD3 R111, P0, R111, R3, RZ ;  /* 0x000000036f6f7210 */ /* 0x000fca0007f1e0ff */
[----:B------:R1:W-:Y:S01]  /*412c0*/  STL [R1+0x22a8], R111 ;  /* 0x0022a86f01007387 */ /* 0x0003e20000100800 */
[----:B------:R-:W-:Y:S01]  /*412d0*/  IADD3 R109, P2, R109, R3, RZ ;  /* 0x000000036d6d7210 */ /* 0x000fe20007f5e0ff */
[----:B--2---:R-:W-:Y:S02]  /*412e0*/  IMAD.X R113, R113, 0x1, R2, P0 ;  /* 0x0000000171717824 */ /* 0x004fe400000e0602 */
[----:B-1----:R-:W-:-:S03]  /*412f0*/  IMAD.MOV.U32 R188, RZ, RZ, R111 ;  /* 0x000000ffffbc7224 */ /* 0x002fc600078e006f */
[----:B------:R-:W-:Y:S01]  /*41300*/  STL [R1+0x22a4], R113 ;  /* 0x0022a47101007387 */ /* 0x000fe20000100800 */
[----:B------:R-:W-:-:S03]  /*41310*/  IMAD.X R112, R112, 0x1, R2, P2 ;  /* 0x0000000170707824 */ /* 0x000fc600010e0602 */
[----:B------:R-:W-:Y:S04]  /*41320*/  STL [R1+0x22b0], R109 ;  /* 0x0022b06d01007387 */ /* 0x000fe80000100800 */
[----:B------:R-:W2:Y:S04]  /*41330*/  LDL.LU R111, [R1+0x22d4] ;  /* 0x0022d400016f7983 */ /* 0x000ea80000300800 */
[----:B------:R1:W-:Y:S04]  /*41340*/  STL [R1+0x22ac], R112 ;  /* 0x0022ac7001007387 */ /* 0x0003e80000100800 */
[----:B------:R-:W2:Y:S01]  /*41350*/  LDL.LU R116, [R1+0x22dc] ;  /* 0x0022dc0001747983 */ /* 0x000ea20000300800 */
[----:B------:R-:W-:-:S05]  /*41360*/  IMAD.MOV.U32 R189, RZ, RZ, R113 ;  /* 0x000000ffffbd7224 */ /* 0x000fca00078e0071 */
[----:B------:R1:W-:Y:S02]  /*41370*/  LDGSTS.E [R6+0x6280], desc[UR10][R188.64], P1 ;  /* 0x06280000bc067fae */ /* 0x0003e4000892184a */
[----:B-1----:R-:W-:Y:S01]  /*41380*/  IMAD.MOV.U32 R189, RZ, RZ, R112 ;  /* 0x000000ffffbd7224 */ /* 0x002fe200078e0070 */
[----:B------:R-:W-:Y:S01]  /*41390*/  MOV R188, R109 ;  /* 0x0000006d00bc7202 */ /* 0x000fe20000000f00 */
[----:B------:R-:W2:Y:S04]  /*413a0*/  LDL.LU R112, [R1+0x22e4] ;  /* 0x0022e40001707983 */ /* 0x000ea80000300800 */
[----:B------:R-:W2:Y:S04]  /*413b0*/  LDL.LU R109, [R1+0x22e8] ;  /* 0x0022e800016d7983 */ /* 0x000ea80000300800 */
[----:B------:R-:W2:Y:S04]  /*413c0*/  LDL.LU R114, [R1+0x22ec] ;  /* 0x0022ec0001727983 */ /* 0x000ea80000300800 */
[----:B------:R-:W2:Y:S04]  /*413d0*/  LDL.LU R113, [R1+0x22f0] ;  /* 0x0022f00001717983 */ /* 0x000ea80000300800 */
[----:B------:R1:W-:Y:S01]  /*413e0*/  LDGSTS.E [R6+0x6300], desc[UR10][R188.64], P1 ;  /* 0x06300000bc067fae */ /* 0x0003e2000892184a */
[----:B----4-:R-:W-:-:S05]  /*413f0*/  IADD3 R119, P0, R119, R3, RZ ;  /* 0x0000000377777210 */ /* 0x010fca0007f1e0ff */
[----:B------:R-:W-:Y:S02]  /*41400*/  IMAD.X R120, R120, 0x1, R2, P0 ;  /* 0x0000000178787824 */ /* 0x000fe400000e0602 */
[----:B-1----:R-:W-:Y:S02]  /*41410*/  IMAD.MOV.U32 R188, RZ, RZ, R119 ;  /* 0x000000ffffbc7224 */ /* 0x002fe400078e0077 */
[----:B------:R-:W-:Y:S01]  /*41420*/  IMAD.MOV.U32 R189, RZ, RZ, R120 ;  /* 0x000000ffffbd7224 */ /* 0x000fe200078e0078 */
[----:B------:R-:W-:Y:S01]  /*41430*/  STL [R1+0x22b8], R119 ;  /* 0x0022b87701007387 */ /* 0x000fe20000100800 */
[----:B---3--:R-:W-:-:S03]  /*41440*/  IADD3 R4, P2, R4, R3, RZ ;  /* 0x0000000304047210 */ /* 0x008fc60007f5e0ff */
        /* <DEDUP_REMOVED lines=9> */
[----:B------:R-:W-:-:S05]  /*414e0*/  IADD3 R110, P0, R110, R3, RZ ;  /* 0x000000036e6e7210 */ /* 0x000fca0007f1e0ff */
[----:B------:R4:W-:Y:S01]  /*414f0*/  STL [R1+0x22c8], R110 ;  /* 0x0022c86e01007387 */ /* 0x0009e20000100800 */
[----:B------:R-:W-:Y:S01]  /*41500*/  IADD3 R5, P2, R5, R3, RZ ;  /* 0x0000000305057210 */ /* 0x000fe20007f5e0ff */
[----:B------:R-:W-:Y:S02]  /*41510*/  IMAD.X R117, R117, 0x1, R2, P0 ;  /* 0x0000000175757824 */ /* 0x000fe400000e0602 */
[----:B-1----:R-:W-:-:S03]  /*41520*/  IMAD.MOV.U32 R188, RZ, RZ, R110 ;  /* 0x000000ffffbc7224 */ /* 0x002fc600078e006e */
[----:B------:R-:W-:Y:S04]  /*41530*/  STL [R1+0x22c4], R117 ;  /* 0x0022c47501007387 */ /* 0x000fe80000100800 */
[----:B------:R1:W-:Y:S04]  /*41540*/  STL [R1+0x22d0], R5 ;  /* 0x0022d00501007387 */ /* 0x0003e80000100800 */
[----:B----4-:R-:W4:Y:S01]  /*41550*/  LDL.LU R110, [R1+0x22f4] ;  /* 0x0022f400016e7983 */ /* 0x010f220000300800 */
[----:B------:R-:W-:Y:S01]  /*41560*/  MOV R189, R117 ;  /* 0x0000007500bd7202 */ /* 0x000fe20000000f00 */
[----:B------:R-:W-:-:S04]  /*41570*/  IMAD.X R7, R7, 0x1, R2, P2 ;  /* 0x0000000107077824 */ /* 0x000fc800010e0602 */
[----:B------:R1:W-:Y:S01]  /*41580*/  LDGSTS.E [R6+0x6480], desc[UR10][R188.64], P1 ;  /* 0x06480000bc067fae */ /* 0x0003e2000892184a */
[----:B------:R-:W-:-:S03]  /*41590*/  IADD3 R108, P0, R108, R3, RZ ;  /* 0x000000036c6c7210 */ /* 0x000fc60007f1e0ff */
[----:B------:R1:W-:Y:S01]  /*415a0*/  STL [R1+0x22cc], R7 ;  /* 0x0022cc0701007387 */ /* 0x0003e20000100800 */
[----:B------:R-:W-:Y:S01]  /*415b0*/  IADD3 R115, P2, R115, R3, RZ ;  /* 0x0000000373737210 */ /* 0x000fe20007f5e0ff */
[----:B-1----:R-:W-:Y:S02]  /*415c0*/  IMAD.MOV.U32 R188, RZ, RZ, R5 ;  /* 0x000000ffffbc7224 */ /* 0x002fe400078e0005 */
[----:B------:R-:W-:Y:S01]  /*415d0*/  IMAD.MOV.U32 R189, RZ, RZ, R7 ;  /* 0x000000ffffbd7224 */ /* 0x000fe200078e0007 */
[----:B------:R-:W4:Y:S04]  /*415e0*/  LDL.LU R5, [R1+0x2484] ;  /* 0x0024840001057983 */ /* 0x000f280000300800 */
[----:B------:R-:W4:Y:S04]  /*415f0*/  LDL.LU R7, [R1+0x248c] ;  /* 0x00248c0001077983 */ /* 0x000f280000300800 */
[----:B------:R-:W-:Y:S04]  /*41600*/  STL [R1+0x22d8], R108 ;  /* 0x0022d86c01007387 */ /* 0x000fe80000100800 */
[----:B------:R1:W-:Y:S02]  /*41610*/  LDGSTS.E [R6+0x6500], desc[UR10][R188.64], P1 ;  /* 0x06500000bc067fae */ /* 0x0003e4000892184a */
[----:B-1----:R-:W-:-:S02]  /*41620*/  IMAD.MOV.U32 R188, RZ, RZ, R108 ;  /* 0x000000ffffbc7224 */ /* 0x002fc400078e006c */
[----:B--2---:R-:W-:-:S04]  /*41630*/  IMAD.X R111, R111, 0x1, R2, P0 ;  /* 0x000000016f6f7824 */ /* 0x004fc800000e0602 */
[----:B------:R-:W-:Y:S01]  /*41640*/  IMAD.MOV.U32 R189, RZ, RZ, R111 ;  /* 0x000000ffffbd7224 */ /* 0x000fe200078e006f */
[----:B------:R1:W-:Y:S01]  /*41650*/  STL [R1+0x22d4], R111 ;  /* 0x0022d46f01007387 */ /* 0x0003e20000100800 */
[----:B------:R-:W-:-:S03]  /*41660*/  IMAD.X R116, R116, 0x1, R2, P2 ;  /* 0x0000000174747824 */ /* 0x000fc600010e0602 */
[----:B------:R-:W-:Y:S04]  /*41670*/  STL [R1+0x22e0], R115 ;  /* 0x0022e07301007387 */ /* 0x000fe80000100800 */
[----:B------:R2:W-:Y:S04]  /*41680*/  LDGSTS.E [R6+0x6580], desc[UR10][R188.64], P1 ;  /* 0x06580000bc067fae */ /* 0x0005e8000892184a */
[----:B-1----:R-:W4:Y:S04]  /*41690*/  LDL.LU R111, [R1+0x2480] ;  /* 0x00248000016f7983 */ /* 0x002f280000300800 */
[----:B------:R-:W-:Y:S04]  /*416a0*/  STL [R1+0x22dc], R116 ;  /* 0x0022dc7401007387 */ /* 0x000fe80000100800 */
[----:B------:R-:W4:Y:S01]  /*416b0*/  LDL.LU R108, [R1+0x2488] ;  /* 0x00248800016c7983 */ /* 0x000f220000300800 */
[----:B--2---:R-:W-:Y:S01]  /*416c0*/  IMAD.MOV.U32 R188, RZ, RZ, R115 ;  /* 0x000000ffffbc7224 */ /* 0x004fe200078e0073 */
[----:B------:R-:W-:Y:S01]  /*416d0*/  IADD3 R109, P0, R109, R3, RZ ;  /* 0x000000036d6d7210 */ /* 0x000fe20007f1e0ff */
[----:B------:R-:W-:-:S04]  /*416e0*/  IMAD.MOV.U32 R189, RZ, RZ, R116 ;  /* 0x000000ffffbd7224 */ /* 0x000fc800078e0074 */
[--C-:B------:R-:W-:Y:S01]  /*416f0*/  IMAD.X R112, R112, 0x1, R2.reuse, P0 ;  /* 0x0000000170707824 */ /* 0x100fe200000e0602 */
[----:B------:R-:W-:Y:S01]  /*41700*/  IADD3 R113, P2, R113, R3, RZ ;  /* 0x0000000371717210 */ /* 0x000fe20007f5e0ff */
[----:B------:R1:W-:Y:S04]  /*41710*/  STL [R1+0x22e8], R109 ;  /* 0x0022e86d01007387 */ /* 0x0003e80000100800 */
[----:B------:R2:W-:Y:S01]  /*41720*/  LDGSTS.E [R6+0x6600], desc[UR10][R188.64], P1 ;  /* 0x06600000bc067fae */ /* 0x0005e2000892184a */
[----:B------:R-:W-:-:S03]  /*41730*/  IMAD.X R114, R114, 0x1, R2, P2 ;  /* 0x0000000172727824 */ /* 0x000fc600010e0602 */
[----:B------:R1:W-:Y:S04]  /*41740*/  STL [R1+0x22e4], R112 ;  /* 0x0022e47001007387 */ /* 0x0003e80000100800 */
[----:B------:R-:W-:Y:S01]  /*41750*/  STL [R1+0x22f0], R113 ;  /* 0x0022f07101007387 */ /* 0x000fe20000100800 */
[----:B--2---:R-:W-:-:S03]  /*41760*/  MOV R188, R109 ;  /* 0x0000006d00bc7202 */ /* 0x004fc60000000f00 */
[----:B-1----:R-:W2:Y:S01]  /*41770*/  LDL.LU R109, [R1+0x2494] ;  /* 0x00249400016d7983 */ /* 0x002ea20000300800 */
[----:B------:R-:W-:-:S03]  /*41780*/  IMAD.MOV.U32 R189, RZ, RZ, R112 ;  /* 0x000000ffffbd7224 */ /* 0x000fc600078e0070 */
[----:B------:R1:W-:Y:S04]  /*41790*/  STL [R1+0x22ec], R114 ;  /* 0x0022ec7201007387 */ /* 0x0003e80000100800 */
[----:B------:R-:W2:Y:S04]  /*417a0*/  LDL.LU R112, [R1+0x249c] ;  /* 0x00249c0001707983 */ /* 0x000ea80000300800 */
[----:B------:R-:W2:Y:S04]  /*417b0*/  LDL.LU R115, [R1+0x2490] ;  /* 0x0024900001737983 */ /* 0x000ea80000300800 */
[----:B------:R1:W-:Y:S02]  /*417c0*/  LDGSTS.E [R6+0x6680], desc[UR10][R188.64], P1 ;  /* 0x06680000bc067fae */ /* 0x0003e4000892184a */
[----:B-1----:R-:W-:-:S02]  /*417d0*/  IMAD.MOV.U32 R189, RZ, RZ, R114 ;  /* 0x000000ffffbd7224 */ /* 0x002fc400078e0072 */
[----:B------:R-:W2:Y:S01]  /*417e0*/  LDL.LU R114, [R1+0x2498] ;  /* 0x0024980001727983 */ /* 0x000ea20000300800 */
[----:B---3--:R-:W-:Y:S01]  /*417f0*/  IADD3 R4, P0, R4, R3, RZ ;  /* 0x0000000304047210 */ /* 0x008fe20007f1e0ff */
[----:B------:R-:W-:-:S04]  /*41800*/  IMAD.MOV.U32 R188, RZ, RZ, R113 ;  /* 0x000000ffffbc7224 */ /* 0x000fc800078e0071 */
[----:B------:R-:W-:Y:S04]  /*41810*/  STL [R1+0x22f8], R4 ;  /* 0x0022f80401007387 */ /* 0x000fe80000100800 */
[----:B------:R1:W-:Y:S02]  /*41820*/  LDGSTS.E [R6+0x6700], desc[UR10][R188.64], P1 ;  /* 0x06700000bc067fae */ /* 0x0003e4000892184a */
[----:B-1----:R-:W-:Y:S02]  /*41830*/  IMAD.MOV.U32 R188, RZ, RZ, R4 ;  /* 0x000000ffffbc7224 */ /* 0x002fe400078e0004 */
[----:B----4-:R-:W-:-:S05]  /*41840*/  IMAD.X R110, R110, 0x1, R2, P0 ;  /* 0x000000016e6e7824 */ /* 0x010fca00000e0602 */
[----:B------:R1:W-:Y:S04]  /*41850*/  STL [R1+0x22f4], R110 ;  /* 0x0022f46e01007387 */ /* 0x0003e80000100800 */
[----:B------:R-:W3:Y:S04]  /*41860*/  LDL.LU R116, [R1+0x24a0] ;  /* 0x0024a00001747983 */ /* 0x000ee80000300800 */
[----:B------:R-:W4:Y:S01]  /*41870*/  LDL.LU R113, [R1+0x24a4] ;  /* 0x0024a40001717983 */ /* 0x000f220000300800 */
[----:B------:R-:W-:-:S03]  /*41880*/  IMAD.MOV.U32 R189, RZ, RZ, R110 ;  /* 0x000000ffffbd7224 */ /* 0x000fc600078e006e */
[----:B-1----:R-:W3:Y:S04]  /*41890*/  LDL.LU R110, [R1+0x24a8] ;  /* 0x0024a800016e7983 */ /* 0x002ee80000300800 */
[----:B------:R-:W3:Y:S04]  /*418a0*/  LDL.LU R4, [R1+0x24ac] ;  /* 0x0024ac0001047983 */ /* 0x000ee80000300800 */
[----:B------:R1:W-:Y:S01]  /*418b0*/  LDGSTS.E [R6+0x6780], desc[UR10][R188.64], P1 ;  /* 0x06780000bc067fae */ /* 0x0003e2000892184a */
[-C--:B------:R-:W-:Y:S02]  /*418c0*/  IADD3 R5, P1, R5, R3.reuse, RZ ;  /* 0x0000000305057210 */ /* 0x080fe40007f3e0ff */
[----:B------:R-:W-:-:S03]  /*418d0*/  IADD3 R7, P2, R7, R3, RZ ;  /* 0x0000000307077210 */ /* 0x000fc60007f5e0ff */
[----:B------:R1:W-:Y:S02]  /*418e0*/  STL [R1+0x2484], R5 ;  /* 0x0024840501007387 */ /* 0x0003e40000100800 */
[----:B-1----:R-:W-:Y:S01]  /*418f0*/  IMAD.MOV.U32 R188, RZ, RZ, R5 ;  /* 0x000000ffffbc7224 */ /* 0x002fe200078e0005 */
[----:B------:R-:W-:-:S04]  /*41900*/  UISETP.GT.AND UP1, UPT, UR16, 0x10, UPT ;  /* 0x000000101000788c */ /* 0x000fc8000bf24270 */
[----:B------:R-:W-:-:S04]  /*41910*/  USEL UR12, URZ, 0x4, !UP1 ;  /* 0x000000043f0c7887 */ /* 0x000fc8000c800000 */
[----:B------:R-:W-:-:S06]  /*41920*/  USEL UR12, UR12, URZ, !UP0 ;  /* 0x0000003f0c0c7287 */ /* 0x000fcc000c000000 */
[----:B------:R-:W-:Y:S01]  /*41930*/  ISETP.NE.U32.AND P0, PT, RZ, UR12, PT ;  /* 0x0000000cff007c0c */ /* 0x000fe2000bf05070 */
[----:B------:R-:W-:-:S05]  /*41940*/  IMAD.X R111, R111, 0x1, R2, P1 ;  /* 0x000000016f6f7824 */ /* 0x000fca00008e0602 */
[----:B------:R1:W-:Y:S01]  /*41950*/  STL [R1+0x2480], R111 ;  /* 0x0024806f01007387 */ /* 0x0003e20000100800 */
[----:B------:R-:W-:-:S03]  /*41960*/  IMAD.X R108, R108, 0x1, R2, P2 ;  /* 0x000000016c6c7824 */ /* 0x000fc600010e0602 */
[----:B------:R-:W-:Y:S04]  /*41970*/  STL [R1+0x248c], R7 ;  /* 0x00248c0701007387 */ /* 0x000fe80000100800 */
[----:B------:R-:W3:Y:S01]  /*41980*/  LDL.LU R5, [R1+0x24b4] ;  /* 0x0024b40001057983 */ /* 0x000ee20000300800 */
[----:B------:R-:W-:-:S03]  /*41990*/  IMAD.MOV.U32 R189, RZ, RZ, R111 ;  /* 0x000000ffffbd7224 */ /* 0x000fc600078e006f */
[----:B------:R2:W-:Y:S04]  /*419a0*/  STL [R1+0x2488], R108 ;  /* 0x0024886c01007387 */ /* 0x0005e80000100800 */
[----:B------:R-:W3:Y:S04]  /*419b0*/  LDL.LU R117, [R1+0x24bc] ;  /* 0x0024bc0001757983 */ /* 0x000ee80000300800 */
[----:B-1----:R-:W3:Y:S04]  /*419c0*/  LDL.LU R111, [R1+0x24b0] ;  /* 0x0024b000016f7983 */ /* 0x002ee80000300800 */
[----:B------:R-:W3:Y:S04]  /*419d0*/  LDL.LU R118, [R1+0x24b8] ;  /* 0x0024b80001767983 */ /* 0x000ee80000300800 */
[----:B------:R1:W-:Y:S01]  /*419e0*/  LDGSTS.E [R6+0x8000], desc[UR10][R188.64], P0 ;  /* 0x08000000bc067fae */ /* 0x0003e2000812184a */
[----:B--2---:R-:W-:-:S02]  /*419f0*/  IADD3 R109, P1, R109, R3, RZ ;  /* 0x000000036d6d7210 */ /* 0x004fc40007f3e0ff */
[----:B-1----:R-:W-:Y:S01]  /*41a00*/  MOV R188, R7 ;  /* 0x0000000700bc7202 */ /* 0x002fe20000000f00 */
[----:B------:R-:W-:Y:S02]  /*41a10*/  IMAD.MOV.U32 R189, RZ, RZ, R108 ;  /* 0x000000ffffbd7224 */ /* 0x000fe400078e006c */
[----:B------:R-:W2:Y:S01]  /*41a20*/  LDL.LU R108, [R1+0x24c4] ;  /* 0x0024c400016c7983 */ /* 0x000ea20000300800 */
[----:B------:R-:W-:-:S03]  /*41a30*/  IADD3 R112, P2, R112, R3, RZ ;  /* 0x0000000370707210 */ /* 0x000fc60007f5e0ff */
[----:B------:R-:W2:Y:S01]  /*41a40*/  LDL.LU R7, [R1+0x24cc] ;  /* 0x0024cc0001077983 */ /* 0x000ea20000300800 */
[----:B------:R-:W-:-:S03]  /*41a50*/  IMAD.X R115, R115, 0x1, R2, P1 ;  /* 0x0000000173737824 */ /* 0x000fc600008e0602 */
[----:B------:R-:W-:Y:S04]  /*41a60*/  STL [R1+0x2494], R109 ;  /* 0x0024946d01007387 */ /* 0x000fe80000100800 */
[----:B------:R1:W-:Y:S04]  /*41a70*/  LDGSTS.E [R6+0x8080], desc[UR10][R188.64], P0 ;  /* 0x08080000bc067fae */ /* 0x0003e8000812184a */
[----:B------:R1:W-:Y:S04]  /*41a80*/  STL [R1+0x2490], R115 ;  /* 0x0024907301007387 */ /* 0x0003e80000100800 */
[----:B------:R-:W-:Y:S01]  /*41a90*/  STL [R1+0x249c], R112 ;  /* 0x00249c7001007387 */ /* 0x000fe20000100800 */
[----:B-1----:R-:W-:-:S02]  /*41aa0*/  IMAD.MOV.U32 R189, RZ, RZ, R115 ;  /* 0x000000ffffbd7224 */ /* 0x002fc400078e0073 */
[----:B------:R-:W-:Y:S01]  /*41ab0*/  IMAD.X R114, R114, 0x1, R2, P2 ;  /* 0x0000000172727824 */ /* 0x000fe200010e0602 */
[----:B------:R-:W2:Y:S01]  /*41ac0*/  LDL.LU R115, [R1+0x24c0] ;  /* 0x0024c00001737983 */ /* 0x000ea20000300800 */
[----:B------:R-:W-:-:S03]  /*41ad0*/  IMAD.MOV.U32 R188, RZ, RZ, R109 ;  /* 0x000000ffffbc7224 */ /* 0x000fc600078e006d */
[----:B------:R1:W-:Y:S04]  /*41ae0*/  STL [R1+0x2498], R114 ;  /* 0x0024987201007387 */ /* 0x0003e80000100800 */
[----:B------:R-:W2:Y:S04]  /*41af0*/  LDL.LU R109, [R1+0x24c8] ;  /* 0x0024c800016d7983 */ /* 0x000ea80000300800 */
[----:B------:R1:W-:Y:S02]  /*41b00*/  LDGSTS.E [R6+0x8100], desc[UR10][R188.64], P0 ;  /* 0x08100000bc067fae */ /* 0x0003e4000812184a */
[----:B-1----:R-:W-:-:S02]  /*41b10*/  IMAD.MOV.U32 R188, RZ, RZ, R112 ;  /* 0x000000ffffbc7224 */ /* 0x002fc400078e0070 */
[----:B------:R-:W-:Y:S02]  /*41b20*/  IMAD.MOV.U32 R189, RZ, RZ, R114 ;  /* 0x000000ffffbd7224 */ /* 0x000fe400078e0072 */
[----:B------:R-:W2:Y:S04]  /*41b30*/  LDL.LU R114, [R1+0x24d4] ;  /* 0x0024d40001727983 */ /* 0x000ea80000300800 */
[----:B------:R-:W2:Y:S04]  /*41b40*/  LDL.LU R112, [R1+0x24dc] ;  /* 0x0024dc0001707983 */ /* 0x000ea80000300800 */
[----:B------:R1:W-:Y:S01]  /*41b50*/  LDGSTS.E [R6+0x8180], desc[UR10][R188.64], P0 ;  /* 0x08180000bc067fae */ /* 0x0003e2000812184a */
[----:B----4-:R-:W-:-:S05]  /*41b60*/  IADD3 R113, P1, R113, R3, RZ ;  /* 0x0000000371717210 */ /* 0x010fca0007f3e0ff */
[--C-:B---3--:R-:W-:Y:S01]  /*41b70*/  IMAD.X R116, R116, 0x1, R2.reuse, P1 ;  /* 0x0000000174747824 */ /* 0x108fe200008e0602 */
[----:B------:R-:W-:Y:S01]  /*41b80*/  IADD3 R4, P2, R4, R3, RZ ;  /* 0x0000000304047210 */ /* 0x000fe20007f5e0ff */
[----:B------:R-:W-:Y:S03]  /*41b90*/  STL [R1+0x24a4], R113 ;  /* 0x0024a47101007387 */ /* 0x000fe60000100800 */
[----:B-1----:R-:W-:Y:S01]  /*41ba0*/  MOV R189, R116 ;  /* 0x0000007400bd7202 */ /* 0x002fe20000000f00 */
[----:B------:R1:W-:Y:S01]  /*41bb0*/  STL [R1+0x24a0], R116 ;  /* 0x0024a07401007387 */ /* 0x0003e20000100800 */
[----:B------:R-:W-:-:S03]  /*41bc0*/  IMAD.X R110, R110, 0x1, R2, P2 ;  /* 0x000000016e6e7824 */ /* 0x000fc600010e0602 */
[----:B------:R-:W-:Y:S04]  /*41bd0*/  STL [R1+0x24ac], R4 ;  /* 0x0024ac0401007387 */ /* 0x000fe80000100800 */
[----:B-1----:R-:W3:Y:S01]  /*41be0*/  LDL.LU R116, [R1+0x24d0] ;  /* 0x0024d00001747983 */ /* 0x002ee20000300800 */
        /* <DEDUP_REMOVED lines=9> */
[----:B------:R-:W-:-:S05]  /*41c80*/  IADD3 R5, P1, R5, R3, RZ ;  /* 0x0000000305057210 */ /* 0x000fca0007f3e0ff */
[----:B------:R-:W-:Y:S01]  /*41c90*/  STL [R1+0x24b4], R5 ;  /* 0x0024b40501007387 */ /* 0x000fe20000100800 */
[----:B------:R-:W-:Y:S01]  /*41ca0*/  IADD3 R117, P2, R117, R3, RZ ;  /* 0x0000000375757210 */ /* 0x000fe20007f5e0ff */
[----:B------:R-:W-:-:S04]  /*41cb0*/  IMAD.X R111, R111, 0x1, R2, P1 ;  /* 0x000000016f6f7824 */ /* 0x000fc800008e0602 */
[----:B-1----:R-:W-:Y:S01]  /*41cc0*/  IMAD.MOV.U32 R189, RZ, RZ, R111 ;  /* 0x000000ffffbd7224 */ /* 0x002fe200078e006f */
[----:B------:R1:W-:Y:S01]  /*41cd0*/  STL [R1+0x24b0], R111 ;  /* 0x0024b06f01007387 */ /* 0x0003e20000100800 */
[----:B------:R-:W-:-:S03]  /*41ce0*/  IMAD.X R118, R118, 0x1, R2, P2 ;  /* 0x0000000176767824 */ /* 0x000fc600010e0602 */
[----:B------:R-:W-:Y:S04]  /*41cf0*/  STL [R1+0x24bc], R117 ;  /* 0x0024bc7501007387 */ /* 0x000fe80000100800 */
[----:B-1----:R-:W4:Y:S01]  /*41d00*/  LDL.LU R111, [R1+0x24e0] ;  /* 0x0024e000016f7983 */ /* 0x002f220000300800 */
[----:B------:R-:W-:-:S03]  /*41d10*/  IMAD.MOV.U32 R188, RZ, RZ, R5 ;  /* 0x000000ffffbc7224 */ /* 0x000fc600078e0005 */
[----:B------:R-:W-:Y:S04]  /*41d20*/  STL [R1+0x24b8], R118 ;  /* 0x0024b87601007387 */ /* 0x000fe80000100800 */
[----:B------:R-:W4:Y:S01]  /*41d30*/  LDL.LU R5, [R1+0x24e8] ;  /* 0x0024e80001057983 */ /* 0x000f220000300800 */
[----:B--2---:R-:W-:-:S03]  /*41d40*/  IADD3 R108, P1, R108, R3, RZ ;  /* 0x000000036c6c7210 */ /* 0x004fc60007f3e0ff */
[----:B------:R1:W-:Y:S01]  /*41d50*/  LDGSTS.E [R6+0x8300], desc[UR10][R188.64], P0 ;  /* 0x08300000bc067fae */ /* 0x0003e2000812184a */
[----:B------:R-:W-:-:S03]  /*41d60*/  IADD3 R7, P2, R7, R3, RZ ;  /* 0x0000000307077210 */ /* 0x000fc60007f5e0ff */
[----:B------:R2:W-:Y:S01]  /*41d70*/  STL [R1+0x24c4], R108 ;  /* 0x0024c46c01007387 */ /* 0x0005e20000100800 */
[----:B-1----:R-:W-:Y:S02]  /*41d80*/  IMAD.MOV.U32 R188, RZ, RZ, R117 ;  /* 0x000000ffffbc7224 */ /* 0x002fe400078e0075 */
[----:B------:R-:W-:-:S05]  /*41d90*/  IMAD.MOV.U32 R189, RZ, RZ, R118 ;  /* 0x000000ffffbd7224 */ /* 0x000fca00078e0076 */
[----:B------:R1:W-:Y:S01]  /*41da0*/  LDGSTS.E [R6+0x8380], desc[UR10][R188.64], P0 ;  /* 0x08380000bc067fae */ /* 0x0003e2000812184a */
[----:B------:R-:W-:-:S05]  /*41db0*/  IMAD.X R115, R115, 0x1, R2, P1 ;  /* 0x0000000173737824 */ /* 0x000fca00008e0602 */
[----:B------:R-:W-:Y:S01]  /*41dc0*/  STL [R1+0x24c0], R115 ;  /* 0x0024c07301007387 */ /* 0x000fe20000100800 */
[----:B-1----:R-:W-:Y:S01]  /*41dd0*/  MOV R188, R108 ;  /* 0x0000006c00bc7202 */ /* 0x002fe20000000f00 */
[----:B------:R-:W-:Y:S02]  /*41de0*/  IMAD.MOV.U32 R189, RZ, RZ, R115 ;  /* 0x000000ffffbd7224 */ /* 0x000fe400078e0073 */
[----:B------:R-:W-:Y:S01]  /*41df0*/  STL [R1+0x24cc], R7 ;  /* 0x0024cc0701007387 */ /* 0x000fe20000100800 */
[----:B------:R-:W-:-:S03]  /*41e00*/  IMAD.X R109, R109, 0x1, R2, P2 ;  /* 0x000000016d6d7824 */ /* 0x000fc600010e0602 */
[----:B--2---:R-:W2:Y:S04]  /*41e10*/  LDL.LU R108, [R1+0x24f4] ;  /* 0x0024f400016c7983 */ /* 0x004ea80000300800 */
[----:B------:R1:W-:Y:S04]  /*41e20*/  LDGSTS.E [R6+0x8400], desc[UR10][R188.64], P0 ;  /* 0x08400000bc067fae */ /* 0x0003e8000812184a */
[----:B------:R1:W-:Y:S02]  /*41e30*/  STL [R1+0x24c8], R109 ;  /* 0x0024c86d01007387 */ /* 0x0003e40000100800 */
[----:B-1----:R-:W-:-:S02]  /*41e40*/  IMAD.MOV.U32 R189, RZ, RZ, R109 ;  /* 0x000000ffffbd7224 */ /* 0x002fc400078e006d */
[----:B------:R-:W2:Y:S01]  /*41e50*/  LDL.LU R109, [R1+0x24f0] ;  /* 0x0024f000016d7983 */ /* 0x000ea20000300800 */
[-C--:B------:R-:W-:Y:S01]  /*41e60*/  IADD3 R114, P1, R114, R3.reuse, RZ ;  /* 0x0000000372727210 */ /* 0x080fe20007f3e0ff */
[----:B------:R-:W-:Y:S01]  /*41e70*/  IMAD.MOV.U32 R188, RZ, RZ, R7 ;  /* 0x000000ffffbc7224 */ /* 0x000fe200078e0007 */
[----:B------:R-:W-:Y:S01]  /*41e80*/  IADD3 R112, P2, R112, R3, RZ ;  /* 0x0000000370707210 */ /* 0x000fe20007f5e0ff */
[----:B------:R-:W2:Y:S04]  /*41e90*/  LDL.LU R115, [R1+0x24fc] ;  /* 0x0024fc0001737983 */ /* 0x000ea80000300800 */
[----:B------:R-:W2:Y:S04]  /*41ea0*/  LDL.LU R7, [R1+0x2690] ;  /* 0x0026900001077983 */ /* 0x000ea80000300800 */
[----:B------:R-:W-:Y:S04]  /*41eb0*/  STL [R1+0x24d4], R114 ;  /* 0x0024d47201007387 */ /* 0x000fe80000100800 */
[----:B------:R1:W-:Y:S01]  /*41ec0*/  LDGSTS.E [R6+0x8480], desc[UR10][R188.64], P0 ;  /* 0x08480000bc067fae */ /* 0x0003e2000812184a */
[----:B---3--:R-:W-:-:S04]  /*41ed0*/  IMAD.X R116, R116, 0x1, R2, P1 ;  /* 0x0000000174747824 */ /* 0x008fc800008e0602 */
[----:B-1----:R-:W-:Y:S01]  /*41ee0*/  IMAD.MOV.U32 R189, RZ, RZ, R116 ;  /* 0x000000ffffbd7224 */ /* 0x002fe200078e0074 */
[----:B------:R1:W-:Y:S01]  /*41ef0*/  STL [R1+0x24d0], R116 ;  /* 0x0024d07401007387 */ /* 0x0003e20000100800 */
[----:B----4-:R-:W-:-:S03]  /*41f00*/  IMAD.X R113, R113, 0x1, R2, P2 ;  /* 0x0000000171717824 */ /* 0x010fc600010e0602 */
[----:B------:R-:W-:Y:S01]  /*41f10*/  STL [R1+0x24dc], R112 ;  /* 0x0024dc7001007387 */ /* 0x000fe20000100800 */
[----:B------:R-:W-:-:S03]  /*41f20*/  IMAD.MOV.U32 R188, RZ, RZ, R114 ;  /* 0x000000ffffbc7224 */ /* 0x000fc600078e0072 */
[----:B-1----:R-:W3:Y:S04]  /*41f30*/  LDL.LU R116, [R1+0x24f8] ;  /* 0x0024f80001747983 */ /* 0x002ee80000300800 */
[----:B------:R1:W-:Y:S04]  /*41f40*/  STL [R1+0x24d8], R113 ;  /* 0x0024d87101007387 */ /* 0x0003e80000100800 */
[----:B------:R-:W4:Y:S04]  /*41f50*/  LDL.LU R114, [R1+0x268c] ;  /* 0x00268c0001727983 */ /* 0x000f280000300800 */
[----:B------:R-:W4:Y:S01]  /*41f60*/  LDL.LU.64 R124, [R1+0x1c58] ;  /* 0x001c5800017c7983 */ /* 0x000f220000300a00 */
[----:B------:R-:W-:-:S03]  /*41f70*/  IADD3 R110, P1, R110, R3, RZ ;  /* 0x000000036e6e7210 */ /* 0x000fc60007f3e0ff */
[----:B------:R1:W-:Y:S01]  /*41f80*/  LDGSTS.E [R6+0x8500], desc[UR10][R188.64], P0 ;  /* 0x08500000bc067fae */ /* 0x0003e2000812184a */
[----:B------:R-:W-:-:S03]  /*41f90*/  IADD3 R4, P2, R4, R3, RZ ;  /* 0x0000000304047210 */ /* 0x000fc60007f5e0ff */
[----:B------:R-:W-:Y:S01]  /*41fa0*/  STL [R1+0x24e4], R110 ;  /* 0x0024e46e01007387 */ /* 0x000fe20000100800 */
[----:B-1----:R-:W-:Y:S02]  /*41fb0*/  IMAD.MOV.U32 R188, RZ, RZ, R112 ;  /* 0x000000ffffbc7224 */ /* 0x002fe400078e0070 */
[----:B------:R-:W-:-:S05]  /*41fc0*/  IMAD.MOV.U32 R189, RZ, RZ, R113 ;  /* 0x000000ffffbd7224 */ /* 0x000fca00078e0071 */
[----:B------:R1:W-:Y:S02]  /*41fd0*/  LDGSTS.E [R6+0x8580], desc[UR10][R188.64], P0 ;  /* 0x08580000bc067fae */ /* 0x0003e4000812184a */
[----:B-1----:R-:W-:Y:S02]  /*41fe0*/  IMAD.MOV.U32 R188, RZ, RZ, R110 ;  /* 0x000000ffffbc7224 */ /* 0x002fe400078e006e */
[----:B------:R-:W-:-:S05]  /*41ff0*/  IMAD.X R111, R111, 0x1, R2, P1 ;  /* 0x000000016f6f7824 */ /* 0x000fca00008e0602 */
[----:B------:R1:W-:Y:S01]  /*42000*/  STL [R1+0x24e0], R111 ;  /* 0x0024e06f01007387 */ /* 0x0003e20000100800 */
[----:B------:R-:W-:-:S03]  /*42010*/  IADD3.X R5, R5, R2, RZ, P2, !PT ;  /* 0x0000000205057210 */ /* 0x000fc600017fe4ff */
[----:B------:R-:W-:Y:S04]  /*42020*/  STL [R1+0x24ec], R4 ;  /* 0x0024ec0401007387 */ /* 0x000fe80000100800 */
[----:B------:R-:W4:Y:S04]  /*42030*/  LDL.LU.64 R120, [R1+0x1c50] ;  /* 0x001c500001787983 */ /* 0x000f280000300a00 */
[----:B------:R1:W-:Y:S04]  /*42040*/  STL [R1+0x24e8], R5 ;  /* 0x0024e80501007387 */ /* 0x0003e80000100800 */
[----:B------:R-:W4:Y:S01]  /*42050*/  LDL.LU.64 R112, [R1+0x1c48] ;  /* 0x001c480001707983 */ /* 0x000f220000300a00 */
[----:B------:R-:W-:-:S03]  /*42060*/  IMAD.MOV.U32 R189, RZ, RZ, R111 ;  /* 0x000000ffffbd7224 */ /* 0x000fc600078e006f */
[----:B-1----:R-:W4:Y:S04]  /*42070*/  LDL.LU.64 R110, [R1+0x1c40] ;  /* 0x001c4000016e7983 */ /* 0x002f280000300a00 */
[----:B------:R1:W-:Y:S02]  /*42080*/  LDGSTS.E [R6+0x8600], desc[UR10][R188.64], P0 ;  /* 0x08600000bc067fae */ /* 0x0003e4000812184a */
[----:B-1----:R-:W-:Y:S02]  /*42090*/  IMAD.MOV.U32 R188, RZ, RZ, R4 ;  /* 0x000000ffffbc7224 */ /* 0x002fe400078e0004 */
[----:B------:R-:W-:Y:S02]  /*420a0*/  IMAD.MOV.U32 R189, RZ, RZ, R5 ;  /* 0x000000ffffbd7224 */ /* 0x000fe400078e0005 */
[----:B------:R-:W4:Y:S01]  /*420b0*/  LDL.LU.64 R4, [R1+0x1c38] ;  /* 0x001c380001047983 */ /* 0x000f220000300a00 */
[----:B--2---:R-:W-:-:S03]  /*420c0*/  IADD3 R108, P1, R108, R3, RZ ;  /* 0x000000036c6c7210 */ /* 0x004fc60007f3e0ff */
[----:B------:R1:W-:Y:S04]  /*420d0*/  LDGSTS.E [R6+0x8680], desc[UR10][R188.64], P0 ;  /* 0x08680000bc067fae */ /* 0x0003e8000812184a */
[----:B------:R-:W-:Y:S01]  /*420e0*/  STL [R1+0x24f4], R108 ;  /* 0x0024f46c01007387 */ /* 0x000fe20000100800 */
[----:B------:R-:W-:-:S05]  /*420f0*/  IMAD.X R109, R109, 0x1, R2, P1 ;  /* 0x000000016d6d7824 */ /* 0x000fca00008e0602 */
[----:B------:R2:W-:Y:S04]  /*42100*/  STL [R1+0x24f0], R109 ;  /* 0x0024f06d01007387 */ /* 0x0005e80000100800 */
[----:B------:R-:W4:Y:S01]  /*42110*/  LDL.LU.64 R126, [R1+0x1c30] ;  /* 0x001c3000017e7983 */ /* 0x000f220000300a00 */
[----:B-1----:R-:W-:Y:S02]  /*42120*/  IMAD.MOV.U32 R188, RZ, RZ, R108 ;  /* 0x000000ffffbc7224 */ /* 0x002fe400078e006c */
[----:B------:R-:W-:Y:S02]  /*42130*/  IMAD.MOV.U32 R189, RZ, RZ, R109 ;  /* 0x000000ffffbd7224 */ /* 0x000fe400078e006d */
[----:B--2---:R-:W2:Y:S01]  /*42140*/  LDL.LU.64 R108, [R1+0x1c28] ;  /* 0x001c2800016c7983 */ /* 0x004ea20000300a00 */
[----:B------:R-:W-:-:S03]  /*42150*/  IADD3 R115, P2, R115, R3, RZ ;  /* 0x0000000373737210 */ /* 0x000fc60007f5e0ff */
[----:B------:R-:W2:Y:S01]  /*42160*/  LDL.LU.64 R118, [R1+0x1c20] ;  /* 0x001c200001767983 */ /* 0x000ea20000300a00 */
[----:B------:R-:W-:-:S03]  /*42170*/  IADD3 R7, P3, R7, R3, RZ ;  /* 0x0000000307077210 */ /* 0x000fc60007f7e0ff */
[----:B------:R1:W-:Y:S04]  /*42180*/  LDGSTS.E [R6+0x8700], desc[UR10][R188.64], P0 ;  /* 0x08700000bc067fae */ /* 0x0003e8000812184a */
[----:B------:R-:W-:Y:S01]  /*42190*/  STL [R1+0x24fc], R115 ;  /* 0x0024fc7301007387 */ /* 0x000fe20000100800 */
[----:B-1----:R-:W-:Y:S02]  /*421a0*/  IMAD.MOV.U32 R188, RZ, RZ, R115 ;  /* 0x000000ffffbc7224 */ /* 0x002fe400078e0073 */
[----:B---3--:R-:W-:-:S05]  /*421b0*/  IMAD.X R116, R116, 0x1, R2, P2 ;  /* 0x0000000174747824 */ /* 0x008fca00010e0602 */
[----:B------:R1:W-:Y:S01]  /*421c0*/  STL [R1+0x24f8], R116 ;  /* 0x0024f87401007387 */ /* 0x0003e20000100800 */
[----:B------:R-:W-:Y:S01]  /*421d0*/  MOV R189, R116 ;  /* 0x0000007400bd7202 */ /* 0x000fe20000000f00 */
[----:B----4-:R-:W-:Y:S02]  /*421e0*/  IMAD.X R114, R114, 0x1, R2, P3 ;  /* 0x0000000172727824 */ /* 0x010fe400018e0602 */
[----:B------:R-:W-:Y:S04]  /*421f0*/  STL [R1+0x2690], R7 ;  /* 0x0026900701007387 */ /* 0x000fe80000100800 */
[----:B------:R3:W-:Y:S04]  /*42200*/  LDGSTS.E [R6+0x8780], desc[UR10][R188.64], P0 ;  /* 0x08780000bc067fae */ /* 0x0007e8000812184a */
[----:B-1----:R-:W4:Y:S04]  /*42210*/  LDL.LU.64 R116, [R1+0x1c18] ;  /* 0x001c180001747983 */ /* 0x002f280000300a00 */
[----:B------:R1:W-:Y:S01]  /*42220*/  STL [R1+0x268c], R114 ;  /* 0x00268c7201007387 */ /* 0x0003e20000100800 */
[----:B---3--:R-:W-:-:S03]  /*42230*/  IMAD.MOV.U32 R189, RZ, RZ, R114 ;  /* 0x000000ffffbd7224 */ /* 0x008fc600078e0072 */
[----:B-1----:R-:W3:Y:S01]  /*42240*/  LDL.LU.64 R114, [R1+0x1c10] ;  /* 0x001c100001727983 */ /* 0x002ee20000300a00 */
[----:B------:R-:W-:-:S04]  /*42250*/  UISETP.GT.AND UP1, UPT, UR16, 0x14, UPT ;  /* 0x000000141000788c */ /* 0x000fc8000bf24270 */
[----:B------:R-:W-:-:S04]  /*42260*/  USEL UR12, URZ, 0x4, !UP1 ;  /* 0x000000043f0c7887 */ /* 0x000fc8000c800000 */
[----:B------:R-:W-:-:S06]  /*42270*/  USEL UR12, UR12, URZ, !UP0 ;  /* 0x0000003f0c0c7287 */ /* 0x000fcc000c000000 */
[----:B------:R-:W-:Y:S01]  /*42280*/  ISETP.NE.U32.AND P1, PT, RZ, UR12, PT ;  /* 0x0000000cff007c0c */ /* 0x000fe2000bf25070 */
[----:B------:R-:W-:Y:S01]  /*42290*/  IMAD.MOV.U32 R188, RZ, RZ, R7 ;  /* 0x000000ffffbc7224 */ /* 0x000fe200078e0007 */
[-C--:B------:R-:W-:Y:S11]  /*422a0*/  HMMA.1688.F32.TF32 R68, R40, R190.reuse, R68 ;  /* 0x000000be2844723c */ /* 0x080ff60000081044 */
[----:B------:R1:W-:Y:S01]  /*422b0*/  LDGSTS.E [R6+0xa000], desc[UR10][R188.64], P1 ;  /* 0x0a000000bc067fae */ /* 0x0003e2000892184a */
[----:B------:R-:W-:Y:S01]  /*422c0*/  HMMA.1688.F32.TF32 R36, R8, R190, R36 ;  /* 0x000000be0824723c */ /* 0x000fe20000081024 */
[----:B-1----:R-:W-:-:S05]  /*422d0*/  IADD3 R188, P0, R124, R3, RZ ;  /* 0x000000037cbc7210 */ /* 0x002fca0007f1e0ff */
[----:B------:R-:W-:Y:S02]  /*422e0*/  IMAD.X R7, R125, 0x1, R2, P0 ;  /* 0x000000017d077824 */ /* 0x000fe400000e0602 */
[----:B------:R-:W3:Y:S01]  /*422f0*/  LDL.LU.64 R124, [R1+0x1c08] ;  /* 0x001c0800017c7983 */ /* 0x000ee20000300a00 */
[C---:B------:R-:W-:Y:S06]  /*42300*/  HMMA.1688.F32.TF32 R32, R8.reuse, R194, R32 ;  /* 0x000000c20820723c */ /* 0x040fec0000081020 */
[C---:B------:R-:W-:Y:S06]  /*42310*/  HMMA.1688.F32.TF32 R28, R8.reuse, R198, R28 ;  /* 0x000000c6081c723c */ /* 0x040fec000008101c */
[C---:B------:R-:W-:Y:S06]  /*42320*/  HMMA.1688.F32.TF32 R24, R8.reuse, R202, R24 ;  /* 0x000000ca0818723c */ /* 0x040fec0000081018 */
[----:B------:R-:W-:Y:S01]  /*42330*/  HMMA.1688.F32.TF32 R20, R8, R206, R20 ;  /* 0x000000ce0814723c */ /* 0x000fe20000081014 */
[----:B------:R-:W-:-:S05]  /*42340*/  IADD3 R190, P0, R120, R3, RZ ;  /* 0x0000000378be7210 */ /* 0x000fca0007f1e0ff */
[----:B------:R-:W-:Y:S02]  /*42350*/  IMAD.X R189, R121, 0x1, R2, P0 ;  /* 0x0000000179bd7824 */ /* 0x000fe400000e0602 */
[----:B------:R-:W3:Y:S01]  /*42360*/  LDL.LU.64 R120, [R1+0x1c00] ;  /* 0x001c000001787983 */ /* 0x000ee20000300a00 */
[----:B------:R-:W-:-:S05]  /*42370*/  IADD3 R192, P0, R112, R3, RZ ;  /* 0x0000000370c07210 */ /* 0x000fca0007f1e0ff */
[----:B------:R-:W-:Y:S02]  /*42380*/  IMAD.X R191, R113, 0x1, R2, P0 ;  /* 0x0000000171bf7824 */ /* 0x000fe400000e0602 */
[----:B------:R-:W3:Y:S01]  /*42390*/  LDL.LU.64 R112, [R1+0x1bf8] ;  /* 0x001bf80001707983 */ /* 0x000ee20000300a00 */
[----:B------:R-:W-:-:S03]  /*423a0*/  IADD3 R194, P0, R110, R3, RZ ;  /* 0x000000036ec27210 */ /* 0x000fc60007f1e0ff */
[----:B------:R-:W3:Y:S02]  /*423b0*/  LDL.LU.64 R130, [R1+0x1bf0] ;  /* 0x001bf00001827983 */ /* 0x000ee40000300a00 */
[----:B------:R-:W-:Y:S02]  /*423c0*/  IMAD.X R193, R111, 0x1, R2, P0 ;  /* 0x000000016fc17824 */ /* 0x000fe400000e0602 */
[----:B------:R-:W3:Y:S01]  /*423d0*/  LDL.LU.64 R110, [R1+0x1be8] ;  /* 0x001be800016e7983 */ /* 0x000ee20000300a00 */
[----:B------:R-:W-:-:S05]  /*423e0*/  IADD3 R196, P0, R4, R3, RZ ;  /* 0x0000000304c47210 */ /* 0x000fca0007f1e0ff */
[----:B------:R-:W-:Y:S02]  /*423f0*/  IMAD.X R195, R5, 0x1, R2, P0 ;  /* 0x0000000105c37824 */ /* 0x000fe400000e0602 */
[----:B------:R-:W3:Y:S04]  /*42400*/  LDL.LU.64 R4, [R1+0x17e8] ;  /* 0x0017e80001047983 */ /* 0x000ee80000300a00 */
[----:B------:R-:W3:Y:S01]  /*42410*/  LDL.LU.64 R128, [R1+0x1a60] ;  /* 0x001a600001807983 */ /* 0x000ee20000300a00 */
[----:B------:R-:W-:-:S05]  /*42420*/  IADD3 R198, P0, R126, R3, RZ ;  /* 0x000000037ec67210 */ /* 0x000fca0007f1e0ff */
[----:B------:R-:W-:Y:S01]  /*42430*/  IMAD.X R197, R127, 0x1, R2, P0 ;  /* 0x000000017fc57824 */ /* 0x000fe200000e0602 */
[----:B--2---:R-:W-:-:S05]  /*42440*/  IADD3 R200, P0, R108, R3, RZ ;  /* 0x000000036cc87210 */ /* 0x004fca0007f1e0ff */
[--C-:B------:R-:W-:Y:S01]  /*42450*/  IMAD.X R199, R109, 0x1, R2.reuse, P0 ;  /* 0x000000016dc77824 */ /* 0x100fe200000e0602 */
[-C--:B------:R-:W-:Y:S01]  /*42460*/  IADD3 R202, P0, R118, R3.reuse, RZ ;  /* 0x0000000376ca7210 */ /* 0x080fe20007f1e0ff */
[----:B------:R-:W2:Y:S04]  /*42470*/  LDL.LU.64 R108, [R1+0x1a58] ;  /* 0x001a5800016c7983 */ /* 0x000ea80000300a00 */
[----:B------:R-:W-:Y:S02]  /*42480*/  IMAD.X R201, R119, 0x1, R2, P0 ;  /* 0x0000000177c97824 */ /* 0x000fe400000e0602 */
[----:B------:R-:W2:Y:S04]  /*42490*/  LDL.LU.64 R118, [R1+0x1a50] ;  /* 0x001a500001767983 */ /* 0x000ea80000300a00 */
[----:B------:R-:W2:Y:S01]  /*424a0*/  LDL.LU.64 R126, [R1+0x1a48] ;  /* 0x001a4800017e7983 */ /* 0x000ea20000300a00 */
[----:B----4-:R-:W-:-:S04]  /*424b0*/  IADD3 R204, P0, R116, R3, RZ ;  /* 0x0000000374cc7210 */ /* 0x010fc80007f1e0ff */
[----:B------:R-:W-:Y:S02]  /*424c0*/  IADD3.X R203, R117, R2, RZ, P0, !PT ;  /* 0x0000000275cb7210 */ /* 0x000fe400007fe4ff */
[----:B------:R-:W4:Y:S01]  /*424d0*/  LDL.LU.64 R116, [R1+0x1a40] ;  /* 0x001a400001747983 */ /* 0x000f220000300a00 */
[----:B---3--:R-:W-:-:S05]  /*424e0*/  IADD3 R206, P0, R114, R3, RZ ;  /* 0x0000000372ce7210 */ /* 0x008fca0007f1e0ff */
[----:B------:R-:W-:Y:S02]  /*424f0*/  IMAD.X R205, R115, 0x1, R2, P0 ;  /* 0x0000000173cd7824 */ /* 0x000fe400000e0602 */
[----:B------:R-:W3:Y:S01]  /*42500*/  LDL.LU.64 R114, [R1+0x1a38] ;  /* 0x001a380001727983 */ /* 0x000ee20000300a00 */
[-C--:B------:R-:W-:Y:S06]  /*42510*/  HMMA.1688.F32.TF32 R48, R40, R210.reuse, R48 ;  /* 0x000000d22830723c */ /* 0x080fec0000081030 */
[----:B------:R-:W-:Y:S06]  /*42520*/  HMMA.1688.F32.TF32 R16, R8, R210, R16 ;  /* 0x000000d20810723c */ /* 0x000fec0000081010 */
[-C--:B------:R-:W-:Y:S06]  /*42530*/  HMMA.1688.F32.TF32 R44, R40, R214.reuse, R44 ;  /* 0x000000d6282c723c */ /* 0x080fec000008102c */
[----:B------:R-:W-:Y:S01]  /*42540*/  HMMA.1688.F32.TF32 R12, R8, R214, R180 ;  /* 0x000000d6080c723c */ /* 0x000fe200000810b4 */
[----:B------:R-:W-:-:S05]  /*42550*/  IADD3 R208, P0, R124, R3, RZ ;  /* 0x000000037cd07210 */ /* 0x000fca0007f1e0ff */
[----:B------:R-:W-:Y:S02]  /*42560*/  IMAD.X R207, R125, 0x1, R2, P0 ;  /* 0x000000017dcf7824 */ /* 0x000fe400000e0602 */
[----:B------:R-:W3:Y:S01]  /*42570*/  LDL.LU.64 R124, [R1+0x1a30] ;  /* 0x001a3000017c7983 */ /* 0x000ee20000300a00 */
[-C--:B------:R-:W-:Y:S06]  /*42580*/  HMMA.1688.F32.TF32 R40, R40, R218.reuse, R144 ;  /* 0x000000da2828723c */ /* 0x080fec0000081090 */
[----:B------:R-:W-:Y:S01]  /*42590*/  HMMA.1688.F32.TF32 R8, R8, R218, R184 ;  /* 0x000000da0808723c */ /* 0x000fe200000810b8 */
[----:B------:R-:W-:-:S05]  /*425a0*/  IADD3 R210, P0, R120, R3, RZ ;  /* 0x0000000378d27210 */ /* 0x000fca0007f1e0ff */
[----:B------:R-:W-:Y:S02]  /*425b0*/  IMAD.X R209, R121, 0x1, R2, P0 ;  /* 0x0000000179d17824 */ /* 0x000fe400000e0602 */
[----:B------:R-:W3:Y:S01]  /*425c0*/  LDL.LU.64 R120, [R1+0x1a28] ;  /* 0x001a280001787983 */ /* 0x000ee20000300a00 */
[----:B------:R-:W-:-:S05]  /*425d0*/  IADD3 R212, P0, R112, R3, RZ ;  /* 0x0000000370d47210 */ /* 0x000fca0007f1e0ff */
[--C-:B------:R-:W-:Y:S01]  /*425e0*/  IMAD.X R211, R113, 0x1, R2.reuse, P0 ;  /* 0x0000000171d37824 */ /* 0x100fe200000e0602 */
[-C--:B------:R-:W-:Y:S01]  /*425f0*/  IADD3 R214, P0, R130, R3.reuse, RZ ;  /* 0x0000000382d67210 */ /* 0x080fe20007f1e0ff */
[----:B------:R-:W3:Y:S04]  /*42600*/  LDL.LU.64 R112, [R1+0x1a20] ;  /* 0x001a200001707983 */ /* 0x000ee80000300a00 */
[----:B------:R-:W-:Y:S01]  /*42610*/  IMAD.X R213, R131, 0x1, R2, P0 ;  /* 0x0000000183d57824 */ /* 0x000fe200000e0602 */
[----:B------:R-:W-:-:S05]  /*42620*/  IADD3 R216, P0, R110, R3, RZ ;  /* 0x000000036ed87210 */ /* 0x000fca0007f1e0ff */
[----:B------:R-:W-:Y:S02]  /*42630*/  IMAD.X R215, R111, 0x1, R2, P0 ;  /* 0x000000016fd77824 */ /* 0x000fe400000e0602 */
[----:B------:R-:W3:Y:S01]  /*42640*/  LDL.LU.64 R110, [R1+0x1a18] ;  /* 0x001a1800016e7983 */ /* 0x000ee20000300a00 */
[----:B------:R-:W-:-:S05]  /*42650*/  IADD3 R218, P0, R4, R3, RZ ;  /* 0x0000000304da7210 */ /* 0x000fca0007f1e0ff */
[----:B------:R-:W-:Y:S02]  /*42660*/  IMAD.X R217, R5, 0x1, R2, P0 ;  /* 0x0000000105d97824 */ /* 0x000fe400000e0602 */
[----:B------:R-:W3:Y:S01]  /*42670*/  LDL.LU.64 R4, [R1+0x1a10] ;  /* 0x001a100001047983 */ /* 0x000ee20000300a00 */
[----:B------:R-:W-:-:S05]  /*42680*/  IADD3 R220, P0, R128, R3, RZ ;  /* 0x0000000380dc7210 */ /* 0x000fca0007f1e0ff */
[----:B------:R-:W-:Y:S01]  /*42690*/  IMAD.X R219, R129, 0x1, R2, P0 ;  /* 0x0000000181db7824 */ /* 0x000fe200000e0602 */
[----:B--2---:R-:W-:-:S05]  /*426a0*/  IADD3 R222, P0, R108, R3, RZ ;  /* 0x000000036cde7210 */ /* 0x004fca0007f1e0ff */
[--C-:B------:R-:W-:Y:S01]  /*426b0*/  IMAD.X R221, R109, 0x1, R2.reuse, P0 ;  /* 0x000000016ddd7824 */ /* 0x100fe200000e0602 */
[-C--:B------:R-:W-:Y:S01]  /*426c0*/  IADD3 R224, P0, R118, R3.reuse, RZ ;  /* 0x0000000376e07210 */ /* 0x080fe20007f1e0ff */
[----:B------:R-:W2:Y:S04]  /*426d0*/  LDL.LU.64 R108, [R1+0x1a08] ;  /* 0x001a0800016c7983 */ /* 0x000ea80000300a00 */
[----:B------:R-:W-:Y:S01]  /*426e0*/  IMAD.X R223, R119, 0x1, R2, P0 ;  /* 0x0000000177df7824 */ /* 0x000fe200000e0602 */
[----:B------:R-:W-:Y:S01]  /*426f0*/  IADD3 R226, P0, R126, R3, RZ ;  /* 0x000000037ee27210 */ /* 0x000fe20007f1e0ff */
[----:B------:R-:W2:Y:S03]  /*42700*/  LDL.LU.64 R118, [R1+0x1a00] ;  /* 0x001a000001767983 */ /* 0x000ea60000300a00 */
[----:B------:R-:W-:-:S02]  /*42710*/  IADD3.X R225, R127, R2, RZ, P0, !PT ;  /* 0x000000027fe17210 */ /* 0x000fc400007fe4ff */
[----:B----4-:R-:W-:-:S05]  /*42720*/  IADD3 R228, P0, R116, R3, RZ ;  /* 0x0000000374e47210 */ /* 0x010fca0007f1e0ff */
[----:B------:R-:W-:Y:S02]  /*42730*/  IMAD.X R227, R117, 0x1, R2, P0 ;  /* 0x0000000175e37824 */ /* 0x000fe400000e0602 */
[----:B------:R-:W4:Y:S01]  /*42740*/  LDL.LU.64 R116, [R1+0x19f8] ;  /* 0x0019f80001747983 */ /* 0x000f220000300a00 */
[----:B---3--:R-:W-:-:S05]  /*42750*/  IADD3 R230, P0, R114, R3, RZ ;  /* 0x0000000372e67210 */ /* 0x008fca0007f1e0ff */
[----:B------:R-:W-:Y:S02]  /*42760*/  IMAD.X R229, R115, 0x1, R2, P0 ;  /* 0x0000000173e57824 */ /* 0x000fe400000e0602 */
[----:B------:R-:W3:Y:S04]  /*42770*/  LDL.LU.64 R114, [R1+0x19f0] ;  /* 0x0019f00001727983 */ /* 0x000ee80000300a00 */
[----:B------:R-:W3:Y:S04]  /*42780*/  LDL.LU.64 R140, [R1+0x19e8] ;  /* 0x0019e800018c7983 */ /* 0x000ee80000300a00 */
[----:B------:R-:W3:Y:S04]  /*42790*/  LDL.LU.64 R138, [R1+0x1860] ;  /* 0x00186000018a7983 */ /* 0x000ee80000300a00 */
[----:B------:R-:W3:Y:S04]  /*427a0*/  LDL.LU.64 R136, [R1+0x1858] ;  /* 0x0018580001887983 */ /* 0x000ee80000300a00 */
[----:B------:R-:W3:Y:S04]  /*427b0*/  LDL.LU.64 R134, [R1+0x1850] ;  /* 0x0018500001867983 */ /* 0x000ee80000300a00 */
[----:B------:R-:W3:Y:S04]  /*427c0*/  LDL.LU.64 R132, [R1+0x1848] ;  /* 0x0018480001847983 */ /* 0x000ee80000300a00 */
[----:B------:R-:W3:Y:S01]  /*427d0*/  LDL.LU.64 R130, [R1+0x1840] ;  /* 0x0018400001827983 */ /* 0x000ee20000300a00 */
[----:B------:R-:W-:-:S05]  /*427e0*/  IADD3 R232, P0, R124, R3, RZ ;  /* 0x000000037ce87210 */ /* 0x000fca0007f1e0ff */
[----:B------:R-:W-:Y:S01]  /*427f0*/  IMAD.X R231, R125, 0x1, R2, P0 ;  /* 0x000000017de77824 */ /* 0x000fe200000e0602 */
[----:B------:R-:W-:-:S05]  /*42800*/  IADD3 R234, P0, R120, R3, RZ ;  /* 0x0000000378ea7210 */ /* 0x000fca0007f1e0ff */
[----:B------:R-:W-:Y:S01]  /*42810*/  IMAD.X R233, R121, 0x1, R2, P0 ;  /* 0x0000000179e97824 */ /* 0x000fe200000e0602 */
[----:B------:R-:W-:-:S05]  /*42820*/  IADD3 R252, P0, R112, R3, RZ ;  /* 0x0000000370fc7210 */ /* 0x000fca0007f1e0ff */
[----:B------:R-:W-:Y:S01]  /*42830*/  IMAD.X R235, R113, 0x1, R2, P0 ;  /* 0x0000000171eb7824 */ /* 0x000fe200000e0602 */
[----:B------:R-:W-:-:S05]  /*42840*/  IADD3 R151, P0, R110, R3, RZ ;  /* 0x000000036e977210 */ /* 0x000fca0007f1e0ff */
[----:B------:R-:W-:Y:S02]  /*42850*/  IMAD.X R152, R111, 0x1, R2, P0 ;  /* 0x000000016f987824 */ /* 0x000fe400000e0602 */
[----:B------:R-:W3:Y:S01]  /*42860*/  LDL.LU.64 R110, [R1+0x1838] ;  /* 0x00183800016e7983 */ /* 0x000ee20000300a00 */
[----:B------:R-:W-:-:S05]  /*42870*/  IADD3 R149, P0, R4, R3, RZ ;  /* 0x0000000304957210 */ /* 0x000fca0007f1e0ff */
        /* <DEDUP_REMOVED lines=8> */
[----:B--2---:R-:W-:-:S05]  /*42900*/  IADD3 R147, P0, R108, R3, RZ ;  /* 0x000000036c937210 */ /* 0x004fca0007f1e0ff */
[----:B------:R-:W-:Y:S01]  /*42910*/  IMAD.X R148, R109, 0x1, R2, P0 ;  /* 0x000000016d947824 */ /* 0x000fe200000e0602 */
[----:B------:R-:W-:-:S05]  /*42920*/  IADD3 R108, P0, R118, R3, RZ ;  /* 0x00000003766c7210 */ /* 0x000fca0007f1e0ff */
[----:B------:R-:W-:Y:S02]  /*42930*/  IMAD.X R109, R119, 0x1, R2, P0 ;  /* 0x00000001776d7824 */ /* 0x000fe400000e0602 */
[----:B------:R-:W2:Y:S01]  /*42940*/  LDL.LU.64 R118, [R1+0x17f8] ;  /* 0x0017f80001767983 */ /* 0x000ea20000300a00 */
[----:B----4-:R-:W-:-:S05]  /*42950*/  IADD3 R145, P0, R116, R3, RZ ;  /* 0x0000000374917210 */ /* 0x010fca0007f1e0ff */
[----:B------:R-:W-:Y:S01]  /*42960*/  IMAD.X R146, R117, 0x1, R2, P0 ;  /* 0x0000000175927824 */ /* 0x000fe200000e0602 */
[----:B---3--:R-:W-:-:S04]  /*42970*/  IADD3 R116, P0, R114, R3, RZ ;  /* 0x0000000372747210 */ /* 0x008fc80007f1e0ff */
[----:B------:R-:W-:Y:S02]  /*42980*/  IADD3.X R117, R115, R2, RZ, P0, !PT ;  /* 0x0000000273757210 */ /* 0x000fe400007fe4ff */
        /* <DEDUP_REMOVED lines=13> */
[----:B------:R-:W-:Y:S02]  /*42a60*/  IMAD.MOV.U32 R250, RZ, RZ, R188 ;  /* 0x000000fffffa7224 */ /* 0x000fe400078e00bc */
[----:B------:R-:W-:Y:S01]  /*42a70*/  IMAD.MOV.U32 R251, RZ, RZ, R7 ;  /* 0x000000fffffb7224 */ /* 0x000fe200078e0007 */
[----:B------:R-:W-:Y:S01]  /*42a80*/  MOV R245, R191 ;  /* 0x000000bf00f57202 */ /* 0x000fe20000000f00 */
[----:B------:R-:W-:Y:S02]  /*42a90*/  IMAD.MOV.U32 R246, RZ, RZ, R190 ;  /* 0x000000fffff67224 */ /* 0x000fe400078e00be */
[----:B------:R-:W-:Y:S02]  /*42aa0*/  IMAD.MOV.U32 R247, RZ, RZ, R189 ;  /* 0x000000fffff77224 */ /* 0x000fe400078e00bd */
[----:B------:R-:W-:-:S02]  /*42ab0*/  IMAD.MOV.U32 R244, RZ, RZ, R192 ;  /* 0x000000fffff47224 */ /* 0x000fc400078e00c0 */
[----:B------:R-:W-:Y:S02]  /*42ac0*/  IMAD.MOV.U32 R242, RZ, RZ, R194 ;  /* 0x000000fffff27224 */ /* 0x000fe400078e00c2 */
[----:B------:R-:W-:Y:S01]  /*42ad0*/  IMAD.MOV.U32 R243, RZ, RZ, R193 ;  /* 0x000000fffff37224 */ /* 0x000fe200078e00c1 */
[----:B------:R-:W-:Y:S01]  /*42ae0*/  STL.64 [R1+0x1c58], R250 ;  /* 0x001c58fa01007387 */ /* 0x000fe20000100a00 */
[----:B------:R-:W-:Y:S02]  /*42af0*/  IMAD.MOV.U32 R240, RZ, RZ, R196 ;  /* 0x000000fffff07224 */ /* 0x000fe400078e00c4 */
[----:B------:R-:W-:Y:S01]  /*42b00*/  IMAD.MOV.U32 R241, RZ, RZ, R195 ;  /* 0x000000fffff17224 */ /* 0x000fe200078e00c3 */
[----:B------:R-:W-:Y:S01]  /*42b10*/  STL.64 [R1+0x1c50], R246 ;  /* 0x001c50f601007387 */ /* 0x000fe20000100a00 */
[----:B------:R-:W-:Y:S02]  /*42b20*/  IMAD.MOV.U32 R238, RZ, RZ, R198 ;  /* 0x000000ffffee7224 */ /* 0x000fe400078e00c6 */
[----:B------:R-:W-:Y:S01]  /*42b30*/  IMAD.MOV.U32 R239, RZ, RZ, R197 ;  /* 0x000000ffffef7224 */ /* 0x000fe200078e00c5 */
[----:B------:R-:W-:Y:S01]  /*42b40*/  STL.64 [R1+0x1c48], R244 ;  /* 0x001c48f401007387 */ /* 0x000fe20000100a00 */
[----:B------:R-:W-:-:S02]  /*42b50*/  IMAD.MOV.U32 R236, RZ, RZ, R200 ;  /* 0x000000ffffec7224 */ /* 0x000fc400078e00c8 */
[----:B------:R-:W-:Y:S01]  /*42b60*/  IMAD.MOV.U32 R237, RZ, RZ, R199 ;  /* 0x000000ffffed7224 */ /* 0x000fe200078e00c7 */
[----:B------:R-:W-:Y:S01]  /*42b70*/  STL.64 [R1+0x1c40], R242 ;  /* 0x001c40f201007387 */ /* 0x000fe20000100a00 */
[----:B------:R-:W-:Y:S01]  /*42b80*/  IMAD.MOV.U32 R186, RZ, RZ, R202 ;  /* 0x000000ffffba7224 */ /* 0x000fe200078e00ca */
[----:B------:R-:W-:Y:S01]  /*42b90*/  MOV R184, R204 ;  /* 0x000000cc00b87202 */ /* 0x000fe20000000f00 */
        /* <DEDUP_REMOVED lines=8> */
[----:B------:R-:W-:Y:S02]  /*42c20*/  IMAD.MOV.U32 R181, RZ, RZ, R207 ;  /* 0x000000ffffb57224 */ /* 0x000fe400078e00cf */
[----:B------:R-:W-:Y:S01]  /*42c30*/  IMAD.MOV.U32 R178, RZ, RZ, R210 ;  /* 0x000000ffffb27224 */ /* 0x000fe200078e00d2 */
[----:B------:R-:W-:Y:S01]  /*42c40*/  STL.64 [R1+0x1c20], R186 ;  /* 0x001c20ba01007387 */ /* 0x000fe20000100a00 */
[----:B------:R-:W-:Y:S01]  /*42c50*/  IMAD.MOV.U32 R179, RZ, RZ, R209 ;  /* 0x000000ffffb37224 */ /* 0x000fe200078e00d1 */
[----:B------:R-:W-:Y:S01]  /*42c60*/  MOV R175, R213 ;  /* 0x000000d500af7202 */ /* 0x000fe20000000f00 */
[----:B------:R-:W-:Y:S01]  /*42c70*/  IMAD.MOV.U32 R176, RZ, RZ, R212 ;  /* 0x000000ffffb07224 */ /* 0x000fe200078e00d4 */
[----:B------:R-:W-:Y:S01]  /*42c80*/  STL.64 [R1+0x1c18], R184 ;  /* 0x001c18b801007387 */ /* 0x000fe20000100a00 */
[----:B------:R-:W-:-:S02]  /*42c90*/  IMAD.MOV.U32 R177, RZ, RZ, R211 ;  /* 0x000000ffffb17224 */ /* 0x000fc400078e00d3 */
[----:B------:R-:W-:Y:S01]  /*42ca0*/  IMAD.MOV.U32 R174, RZ, RZ, R214 ;  /* 0x000000ffffae7224 */ /* 0x000fe200078e00d6 */
[----:B------:R-:W-:Y:S01]  /*42cb0*/  STL.64 [R1+0x1c10], R182 ;  /* 0x001c10b601007387 */ /* 0x000fe20000100a00 */
[----:B------:R-:W-:Y:S01]  /*42cc0*/  IMAD.MOV.U32 R172, RZ, RZ, R216 ;  /* 0x000000ffffac7224 */ /* 0x000fe200078e00d8 */
[----:B------:R-:W-:Y:S01]  /*42cd0*/  UISETP.GT.AND UP2, UPT, UR16, 0x18, UPT ;  /* 0x000000181000788c */ /* 0x000fe2000bf44270 */
        /* <DEDUP_REMOVED lines=15> */
[----:B------:R-:W-:Y:S01]  /*42dd0*/  IMAD.MOV.U32 R167, RZ, RZ, R223 ;  /* 0x000000ffffa77224 */ /* 0x000fe200078e00df */
[----:B------:R-:W-:Y:S01]  /*42de0*/  USEL UR13, URZ, 0x4, !UP2 ;  /* 0x000000043f0d7887 */ /* 0x000fe2000d000000 */
[----:B------:R-:W-:Y:S01]  /*42df0*/  IMAD.MOV.U32 R150, RZ, RZ, R149 ;  /* 0x000000ffff967224 */ /* 0x000fe200078e0095 */
[----:B------:R-:W-:Y:S01]  /*42e00*/  LDGSTS.E [R6+0xa080], desc[UR10][R250.64], P1 ;  /* 0x0a080000fa067fae */ /* 0x000fe2000892184a */
[----:B------:R-:W-:-:S02]  /*42e10*/  IMAD.MOV.U32 R165, RZ, RZ, R225 ;  /* 0x000000ffffa57224 */ /* 0x000fc400078e00e1 */
[----:B------:R-:W-:Y:S02]  /*42e20*/  IMAD.MOV.U32 R149, RZ, RZ, R148 ;  /* 0x000000ffff957224 */ /* 0x000fe400078e0094 */
[----:B------:R-:W-:Y:S02]  /*42e30*/  IMAD.MOV.U32 R162, RZ, RZ, R228 ;  /* 0x000000ffffa27224 */ /* 0x000fe400078e00e4 */
[----:B------:R-:W-:Y:S01]  /*42e40*/  IMAD.MOV.U32 R163, RZ, RZ, R227 ;  /* 0x000000ffffa37224 */ /* 0x000fe200078e00e3 */
[-C--:B------:R-:W-:Y:S01]  /*42e50*/  IADD3 R131, P0, R110, R3.reuse, RZ ;  /* 0x000000036e837210 */ /* 0x080fe20007f1e0ff */
[----:B------:R-:W-:Y:S02]  /*42e60*/  IMAD.MOV.U32 R160, RZ, RZ, R230 ;  /* 0x000000ffffa07224 */ /* 0x000fe400078e00e6 */
[----:B------:R-:W-:Y:S01]  /*42e70*/  IMAD.MOV.U32 R161, RZ, RZ, R229 ;  /* 0x000000ffffa17224 */ /* 0x000fe200078e00e5 */
[----:B------:R-:W-:Y:S01]  /*42e80*/  USEL UR13, UR13, URZ, !UP0 ;  /* 0x0000003f0d0d7287 */ /* 0x000fe2000c000000 */
[----:B------:R-:W-:Y:S01]  /*42e90*/  IMAD.X R132, R111, 0x1, R2, P0 ;  /* 0x000000016f847824 */ /* 0x000fe200000e0602 */
[----:B------:R-:W-:Y:S01]  /*42ea0*/  LDGSTS.E [R6+0xa100], desc[UR10][R246.64], P1 ;  /* 0x0a100000f6067fae */ /* 0x000fe2000892184a */
[----:B------:R-:W-:Y:S01]  /*42eb0*/  IMAD.MOV.U32 R148, RZ, RZ, R147 ;  /* 0x000000ffff947224 */ /* 0x000fe200078e0093 */
[-C--:B------:R-:W-:Y:S01]  /*42ec0*/  IADD3 R110, P0, R4, R3.reuse, RZ ;  /* 0x00000003046e7210 */ /* 0x080fe20007f1e0ff */
[----:B------:R-:W-:Y:S01]  /*42ed0*/  IMAD.MOV.U32 R158, RZ, RZ, R232 ;  /* 0x000000ffff9e7224 */ /* 0x000fe200078e00e8 */
[----:B------:R-:W-:Y:S03]  /*42ee0*/  LDGSTS.E [R6+0xa180], desc[UR10][R244.64], P1 ;  /* 0x0a180000f4067fae */ /* 0x000fe6000892184a */
[----:B------:R-:W-:Y:S01]  /*42ef0*/  IMAD.X R111, R5, 0x1, R2, P0 ;  /* 0x00000001056f7824 */ /* 0x000fe200000e0602 */
[-C--:B------:R-:W-:Y:S01]  /*42f00*/  IADD3 R4, P0, R128, R3.reuse, RZ ;  /* 0x0000000380047210 */ /* 0x080fe20007f1e0ff */
[----:B------:R-:W-:Y:S01]  /*42f10*/  IMAD.MOV.U32 R147, RZ, RZ, R146 ;  /* 0x000000ffff937224 */ /* 0x000fe200078e0092 */
[----:B------:R-:W-:Y:S03]  /*42f20*/  LDGSTS.E [R6+0xa200], desc[UR10][R242.64], P1 ;  /* 0x0a200000f2067fae */ /* 0x000fe6000892184a */
[--C-:B------:R-:W-:Y:S01]  /*42f30*/  IMAD.X R5, R129, 0x1, R2.reuse, P0 ;  /* 0x0000000181057824 */ /* 0x100fe200000e0602 */
[-C--:B------:R-:W-:Y:S01]  /*42f40*/  IADD3 R129, P0, R112, R3.reuse, RZ ;  /* 0x0000000370817210 */ /* 0x080fe20007f1e0ff */
[----:B------:R-:W-:Y:S01]  /*42f50*/  IMAD.MOV.U32 R159, RZ, RZ, R231 ;  /* 0x000000ffff9f7224 */ /* 0x000fe200078e00e7 */
[----:B------:R-:W-:Y:S03]  /*42f60*/  LDGSTS.E [R6+0xa280], desc[UR10][R240.64], P1 ;  /* 0x0a280000f0067fae */ /* 0x000fe6000892184a */
[----:B------:R-:W-:Y:S01]  /*42f70*/  IMAD.X R130, R113, 0x1, R2, P0 ;  /* 0x0000000171827824 */ /* 0x000fe200000e0602 */
[----:B------:R-:W-:Y:S01]  /*42f80*/  IADD3 R112, P0, R126, R3, RZ ;  /* 0x000000037e707210 */ /* 0x000fe20007f1e0ff */
[----:B------:R-:W-:Y:S01]  /*42f90*/  IMAD.MOV.U32 R146, RZ, RZ, R145 ;  /* 0x000000ffff927224 */ /* 0x000fe200078e0091 */
[----:B------:R-:W-:Y:S02]  /*42fa0*/  LDGSTS.E [R6+0xa300], desc[UR10][R238.64], P1 ;  /* 0x0a300000ee067fae */ /* 0x000fe4000892184a */
[----:B------:R-:W-:-:S02]  /*42fb0*/  IADD3.X R113, R127, R2, RZ, P0, !PT ;  /* 0x000000027f717210 */ /* 0x000fc400007fe4ff */
        /* <DEDUP_REMOVED lines=10> */
[----:B------:R-:W-:Y:S03]  /*43060*/  LDGSTS.E [R6+0xa480], desc[UR10][R184.64], P1 ;  /* 0x0a480000b8067fae */ /* 0x000fe6000892184a */
[----:B------:R-:W-:Y:S01]  /*43070*/  IMAD.X R124, R121, 0x1, R2, P0 ;  /* 0x00000001797c7824 */ /* 0x000fe200000e0602 */
[----:B------:R-:W-:Y:S01]  /*43080*/  MOV R155, R235 ;  /* 0x000000eb009b7202 */ /* 0x000fe20000000f00 */
[----:B------:R-:W-:Y:S01]  /*43090*/  IMAD.MOV.U32 R154, RZ, RZ, R252 ;  /* 0x000000ffff9a7224 */ /* 0x000fe200078e00fc */
[----:B--2---:R-:W-:Y:S01]  /*430a0*/  IADD3 R120, P0, R118, R3, RZ ;  /* 0x0000000376787210 */ /* 0x004fe20007f1e0ff */
[----:B------:R-:W-:Y:S01]  /*430b0*/  IMAD.MOV.U32 R144, RZ, RZ, R143 ;  /* 0x000000ffff907224 */ /* 0x000fe200078e008f */
[----:B------:R-:W-:Y:S03]  /*430c0*/  LDGSTS.E [R6+0xa500], desc[UR10][R182.64], P1 ;  /* 0x0a500000b6067fae */ /* 0x000fe6000892184a */
[----:B------:R-:W-:Y:S01]  /*430d0*/  IMAD.X R121, R119, 0x1, R2, P0 ;  /* 0x0000000177797824 */ /* 0x000fe200000e0602 */
[----:B------:R-:W-:Y:S01]  /*430e0*/  MOV R143, R142 ;  /* 0x0000008e008f7202 */ /* 0x000fe20000000f00 */
[----:B------:R-:W-:Y:S01]  /*430f0*/  IMAD.MOV.U32 R142, RZ, RZ, R141 ;  /* 0x000000ffff8e7224 */ /* 0x000fe200078e008d */
[----:B------:R-:W-:Y:S01]  /*43100*/  LDGSTS.E [R6+0xa580], desc[UR10][R180.64], P1 ;  /* 0x0a580000b4067fae */ /* 0x000fe2000892184a */
[----:B------:R-:W-:-:S02]  /*43110*/  IMAD.MOV.U32 R141, RZ, RZ, R140 ;  /* 0x000000ffff8d7224 */ /* 0x000fc400078e008c */
[----:B------:R-:W-:Y:S01]  /*43120*/  IMAD.MOV.U32 R140, RZ, RZ, R139 ;  /* 0x000000ffff8c7224 */ /* 0x000fe200078e008b */
[----:B------:R-:W-:Y:S01]  /*43130*/  LDGSTS.E [R6+0xa600], desc[UR10][R178.64], P1 ;  /* 0x0a600000b2067fae */ /* 0x000fe2000892184a */
[----:B------:R-:W-:Y:S02]  /*43140*/  IMAD.MOV.U32 R139, RZ, RZ, R138 ;  /* 0x000000ffff8b7224 */ /* 0x000fe400078e008a */
[----:B------:R-:W-:Y:S01]  /*43150*/  IMAD.MOV.U32 R138, RZ, RZ, R137 ;  /* 0x000000ffff8a7224 */ /* 0x000fe200078e0089 */
[----:B------:R-:W-:Y:S01]  /*43160*/  LDGSTS.E [R6+0xa680], desc[UR10][R176.64], P1 ;  /* 0x0a680000b0067fae */ /* 0x000fe2000892184a */
[----:B------:R-:W-:Y:S02]  /*43170*/  IMAD.MOV.U32 R137, RZ, RZ, R136 ;  /* 0x000000ffff897224 */ /* 0x000fe400078e0088 */
[----:B------:R-:W-:Y:S01]  /*43180*/  IMAD.MOV.U32 R136, RZ, RZ, R135 ;  /* 0x000000ffff887224 */ /* 0x000fe200078e0087 */
[----:B------:R-:W-:Y:S01]  /*43190*/  LDGSTS.E [R6+0xa700], desc[UR10][R174.64], P1 ;  /* 0x0a700000ae067fae */ /* 0x000fe2000892184a */
[----:B------:R-:W-:-:S02]  /*431a0*/  IMAD.MOV.U32 R135, RZ, RZ, R134 ;  /* 0x000000ffff877224 */ /* 0x000fc400078e0086 */
[----:B------:R-:W-:Y:S01]  /*431b0*/  IMAD.MOV.U32 R134, RZ, RZ, R133 ;  /* 0x000000ffff867224 */ /* 0x000fe200078e0085 */
[----:B------:R-:W-:Y:S01]  /*431c0*/  LDGSTS.E [R6+0xa780], desc[UR10][R172.64], P1 ;  /* 0x0a780000ac067fae */ /* 0x000fe2000892184a */
[----:B------:R-:W-:Y:S01]  /*431d0*/  IMAD.MOV.U32 R133, RZ, RZ, R132 ;  /* 0x000000ffff857224 */ /* 0x000fe200078e0084 */
[----:B------:R-:W-:Y:S01]  /*431e0*/  MOV R132, R131 ;  /* 0x0000008300847202 */ /* 0x000fe20000000f00 */
[----:B------:R-:W-:Y:S02]  /*431f0*/  IMAD.MOV.U32 R131, RZ, RZ, R130 ;  /* 0x000000ffff837224 */ /* 0x000fe400078e0082 */
[----:B------:R-:W-:Y:S02]  /*43200*/  IMAD.MOV.U32 R130, RZ, RZ, R129 ;  /* 0x000000ffff827224 */ /* 0x000fe400078e0081 */
[----:B------:R-:W-:Y:S01]  /*43210*/  IMAD.MOV.U32 R129, RZ, RZ, R128 ;  /* 0x000000ffff817224 */ /* 0x000fe200078e0080 */
[----:B---3--:R-:W-:Y:S01]  /*43220*/  IADD3 R118, P0, R114, R3, RZ ;  /* 0x0000000372767210 */ /* 0x008fe20007f1e0ff */
[----:B------:R-:W-:-:S04]  /*43230*/  IMAD.MOV.U32 R114, RZ, RZ, R218 ;  /* 0x000000ffff727224 */ /* 0x000fc800078e00da */
[----:B------:R-:W-:Y:S02]  /*43240*/  IMAD.X R119, R115, 0x1, R2, P0 ;  /* 0x0000000173777824 */ /* 0x000fe400000e0602 */
[----:B------:R-:W-:-:S05]  /*43250*/  IMAD.MOV.U32 R115, RZ, RZ, R217 ;  /* 0x000000ffff737224 */ /* 0x000fca00078e00d9 */
[----:B------:R-:W-:Y:S04]  /*43260*/  STL.64 [R1+0x17e8], R114 ;  /* 0x0017e87201007387 */ /* 0x000fe80000100a00 */
[----:B------:R-:W-:Y:S04]  /*43270*/  STL.64 [R1+0x1a60], R170 ;  /* 0x001a60aa01007387 */ /* 0x000fe80000100a00 */
[----:B------:R-:W-:Y:S04]  /*43280*/  STL.64 [R1+0x1a58], R168 ;  /* 0x001a58a801007387 */ /* 0x000fe80000100a00 */
[----:B------:R-:W-:Y:S04]  /*43290*/  STL.64 [R1+0x1a50], R166 ;  /* 0x001a50a601007387 */ /* 0x000fe80000100a00 */
[----:B------:R-:W-:Y:S04]  /*432a0*/  STL.64 [R1+0x1a48], R164 ;  /* 0x001a48a401007387 */ /* 0x000fe80000100a00 */
[----:B------:R-:W-:Y:S01]  /*432b0*/  STL.64 [R1+0x1a40], R162 ;  /* 0x001a40a201007387 */ /* 0x000fe20000100a00 */
[----:B------:R-:W-:-:S03]  /*432c0*/  ISETP.NE.U32.AND P0, PT, RZ, UR13, PT ;  /* 0x0000000dff007c0c */ /* 0x000fc6000bf05070 */
        /* <DEDUP_REMOVED lines=10> */
[----:B------:R-:W-:Y:S01]  /*43370*/  STL.64 [R1+0x19e8], R144 ;  /* 0x0019e89001007387 */ /* 0x000fe20000100a00 */
[----:B------:R-:W-:-:S03]  /*43380*/  IMAD.MOV.U32 R128, RZ, RZ, R127 ;  /* 0x000000ffff807224 */ /* 0x000fc600078e007f */
        /* <DEDUP_REMOVED lines=8> */
[----:B------:R-:W-:Y:S04]  /*43410*/  STL.64 [R1+0x1840], R134 ;  /* 0x0018408601007387 */ /* 0x000fe80000100a00 */
[----:B------:R-:W-:Y:S04]  /*43420*/  STL.64 [R1+0x1838], R132 ;  /* 0x0018388401007387 */ /* 0x000fe80000100a00 */
[----:B------:R-:W-:Y:S04]  /*43430*/  LDGSTS.E [R6+0xc000], desc[UR10][R170.64], P0 ;  /* 0x0c000000aa067fae */ /* 0x000fe8000812184a */
[----:B------:R3:W-:Y:S04]  /*43440*/  STL.64 [R1+0x1830], R110 ;  /* 0x0018306e01007387 */ /* 0x0007e80000100a00 */
[----:B------:R-:W-:Y:S04]  /*43450*/  LDGSTS.E [R6+0xc080], desc[UR10][R168.64], P0 ;  /* 0x0c080000a8067fae */ /* 0x000fe8000812184a */
[----:B------:R4:W-:Y:S04]  /*43460*/  STL.64 [R1+0x1828], R4 ;  /* 0x0018280401007387 */ /* 0x0009e80000100a00 */
[----:B------:R-:W-:Y:S04]  /*43470*/  LDGSTS.E [R6+0xc100], desc[UR10][R166.64], P0 ;  /* 0x0c100000a6067fae */ /* 0x000fe8000812184a */
[----:B------:R-:W-:Y:S04]  /*43480*/  STL.64 [R1+0x1820], R130 ;  /* 0x0018208201007387 */ /* 0x000fe80000100a00 */
[----:B------:R-:W-:Y:S04]  /*43490*/  LDGSTS.E [R6+0xc180], desc[UR10][R164.64], P0 ;  /* 0x0c180000a4067fae */ /* 0x000fe8000812184a */
[----:B------:R4:W-:Y:S04]  /*434a0*/  STL.64 [R1+0x1818], R112 ;  /* 0x0018187001007387 */ /* 0x0009e80000100a00 */
[----:B------:R-:W-:Y:S04]  /*434b0*/  LDGSTS.E [R6+0xc200], desc[UR10][R162.64], P0 ;  /* 0x0c200000a2067fae */ /* 0x000fe8000812184a */
[----:B------:R-:W-:Y:S04]  /*434c0*/  STL.64 [R1+0x1810], R128 ;  /* 0x0018108001007387 */ /* 0x000fe80000100a00 */
        /* <DEDUP_REMOVED lines=9> */
[----:B------:R-:W-:Y:S04]  /*43560*/  LDGSTS.E [R6+0xc500], desc[UR10][R150.64], P0 ;  /* 0x0c50000096067fae */ /* 0x000fe8000812184a */
[----:B------:R-:W4:Y:S04]  /*43570*/  LDL.LU R7, [R1+0x1cfc] ;  /* 0x001cfc0001077983 */ /* 0x000f280000300800 */
[----:B------:R-:W-:Y:S04]  /*43580*/  LDGSTS.E [R6+0xc580], desc[UR10][R148.64], P0 ;  /* 0x0c58000094067fae */ /* 0x000fe8000812184a */
[----:B------:R-:W-:Y:S04]  /*43590*/  LDGSTS.E [R6+0xc600], desc[UR10][R108.64], P0 ;  /* 0x0c6000006c067fae */ /* 0x000fe8000812184a */
[----:B------:R-:W-:Y:S04]  /*435a0*/  LDGSTS.E [R6+0xc680], desc[UR10][R146.64], P0 ;  /* 0x0c68000092067fae */ /* 0x000fe8000812184a */
[----:B------:R4:W-:Y:S04]  /*435b0*/  LDGSTS.E [R6+0xc700], desc[UR10][R116.64], P0 ;  /* 0x0c70000074067fae */ /* 0x0009e8000812184a */
[----:B-1----:R-:W4:Y:S01]  /*435c0*/  LDL.LU R108, [R1+0x1d04] ;  /* 0x001d0400016c7983 */ /* 0x002f220000300800 */
[----:B------:R-:W-:-:S03]  /*435d0*/  UISETP.GT.AND UP1, UPT, UR16, 0x1c, UPT ;  /* 0x0000001c1000788c */ /* 0x000fc6000bf24270 */
[----:B------:R-:W-:Y:S04]  /*435e0*/  LDGSTS.E [R6+0xc780], desc[UR10][R144.64], P0 ;  /* 0x0c78000090067fae */ /* 0x000fe8000812184a */
[----:B--2---:R-:W2:Y:S04]  /*435f0*/  LDL.LU R116, [R1+0x1cf8] ;  /* 0x001cf80001747983 */ /* 0x004ea80000300800 */
[----:B------:R-:W2:Y:S01]  /*43600*/  LDL.LU R109, [R1+0x1d00] ;  /* 0x001d0000016d7983 */ /* 0x000ea20000300800 */
[----:B------:R-:W-:-:S04]  /*43610*/  USEL UR12, URZ, 0x4, !UP1 ;  /* 0x000000043f0c7887 */ /* 0x000fc8000c800000 */
[----:B------:R-:W-:-:S06]  /*43620*/  USEL UR12, UR12, URZ, !UP0 ;  /* 0x0000003f0c0c7287 */ /* 0x000fcc000c000000 */
[----:B------:R-:W-:-:S13]  /*43630*/  ISETP.NE.U32.AND P2, PT, RZ, UR12, PT ;  /* 0x0000000cff007c0c */ /* 0x000fda000bf45070 */
        /* <DEDUP_REMOVED lines=9> */
[----:B---3--:R-:W3:Y:S04]  /*436d0*/  LDL.LU R111, [R1+0x1d0c] ;  /* 0x001d0c00016f7983 */ /* 0x008ee80000300800 */
[----:B----4-:R-:W4:Y:S04]  /*436e0*/  LDL.LU R5, [R1+0x1d14] ;  /* 0x001d140001057983 */ /* 0x010f280000300800 */
[----:B------:R-:W-:Y:S04]  /*436f0*/  LDGSTS.E [R6+0xe480], desc[UR10][R112.64], P2 ;  /* 0x0e48000070067fae */ /* 0x000fe8000912184a */
[----:B------:R-:W-:Y:S04]  /*43700*/  LDGSTS.E [R6+0xe500], desc[UR10][R128.64], P2 ;  /* 0x0e50000080067fae */ /* 0x000fe8000912184a */
[----:B------:R-:W-:Y:S04]  /*43710*/  LDGSTS.E [R6+0xe580], desc[UR10][R126.64], P2 ;  /* 0x0e5800007e067fae */ /* 0x000fe8000912184a */
[----:B------:R-:W4:Y:S04]  /*43720*/  LDL.LU R113, [R1+0x1d08] ;  /* 0x001d080001717983 */ /* 0x000f280000300800 */
[----:B------:R-:W4:Y:S04]  /*43730*/  LDL.LU R110, [R1+0x1d10] ;  /* 0x001d1000016e7983 */ /* 0x000f280000300800 */
[----:B------:R-:W-:Y:S04]  /*43740*/  LDGSTS.E [R6+0xe600], desc[UR10][R124.64], P2 ;  /* 0x0e6000007c067fae */ /* 0x000fe8000912184a */
[----:B------:R-:W-:Y:S04]  /*43750*/  LDGSTS.E [R6+0xe680], desc[UR10][R120.64], P2 ;  /* 0x0e68000078067fae */ /* 0x000fe8000912184a */
[----:B------:R-:W-:Y:S04]  /*43760*/  LDGSTS.E [R6+0xe700], desc[UR10][R118.64], P2 ;  /* 0x0e70000076067fae */ /* 0x000fe8000912184a */
[----:B------:R1:W-:Y:S04]  /*43770*/  LDGSTS.E [R6+0xe780], desc[UR10][R114.64], P2 ;  /* 0x0e78000072067fae */ /* 0x0003e8000912184a */
[----:B------:R-:W4:Y:S04]  /*43780*/  LDL.LU R115, [R1+0x1d18] ;  /* 0x001d180001737983 */ /* 0x000f280000300800 */
[----:B------:R-:W4:Y:S04]  /*43790*/  LDL.LU R114, [R1+0x1d1c] ;  /* 0x001d1c0001727983 */ /* 0x000f280000300800 */
[----:B------:R-:W4:Y:S04]  /*437a0*/  LDL.LU R112, [R1+0x1d20] ;  /* 0x001d200001707983 */ /* 0x000f280000300800 */
[----:B------:R-:W4:Y:S01]  /*437b0*/  LDL.LU R4, [R1+0x1d24] ;  /* 0x001d240001047983 */ /* 0x000f220000300800 */
[----:B------:R-:W1:Y:S02]  /*437c0*/  S2R R248, SR_TID.X ;  /* 0x0000000000f87919 */ /* 0x000e640000002100 */
[----:B-1----:R-:W-:-:S05]  /*437d0*/  LOP3.LUT R248, R248, 0x1f, RZ, 0xc0, !PT ;  /* 0x0000001ff8f87812 */ /* 0x002fca00078ec0ff */
[----:B------:R-:W-:-:S05]  /*437e0*/  IMAD.SHL.U32 R248, R248, 0x4, RZ ;  /* 0x00000004f8f87824 */ /* 0x000fca00078e00ff */
[----:B------:R-:W-:-:S05]  /*437f0*/  LOP3.LUT R117, R248, 0x20, RZ, 0x3c, !PT ;  /* 0x00000020f8757812 */ /* 0x000fca00078e3cff */
[----:B------:R-:W-:Y:S01]  /*43800*/  VIADD R6, R117, UR17 ;  /* 0x0000001175067c36 */ /* 0x000fe20008000000 */
[----:B------:R-:W-:-:S04]  /*43810*/  UISETP.GT.AND UP3, UPT, UR16, 0x1, UPT ;  /* 0x000000011000788c */ /* 0x000fc8000bf64270 */
[----:B------:R-:W-:-:S04]  /*43820*/  USEL UR14, URZ, 0x4, !UP3 ;  /* 0x000000043f0e7887 */ /* 0x000fc8000d800000 */
[----:B------:R-:W-:-:S06]  /*43830*/  USEL UR14, UR14, URZ, !UP0 ;  /* 0x0000003f0e0e7287 */ /* 0x000fcc000c000000 */
[----:B------:R-:W-:Y:S02]  /*43840*/  ISETP.NE.U32.AND P0, PT, RZ, UR14, PT ;  /* 0x0000000eff007c0c */ /* 0x000fe4000bf05070 */
[----:B------:R-:W-:-:S05]  /*43850*/  IADD3 R7, P1, R7, R3, RZ ;  /* 0x0000000307077210 */ /* 0x000fca0007f3e0ff */
[----:B------:R1:W-:Y:S01]  /*43860*/  STL [R1+0x1cfc], R7 ;  /* 0x001cfc0701007387 */ /* 0x0003e20000100800 */
[----:B------:R-:W-:Y:S01]  /*43870*/  IMAD.MOV.U32 R188, RZ, RZ, R7 ;  /* 0x000000ffffbc7224 */ /* 0x000fe200078e0007 */
[----:B------:R-:W-:Y:S01]  /*43880*/  IADD3 R108, P2, R108, R3, RZ ;  /* 0x000000036c6c7210 */ /* 0x000fe20007f5e0ff */
[----:B--2---:R-:W-:-:S03]  /*43890*/  IMAD.X R116, R116, 0x1, R2, P1 ;  /* 0x0000000174747824 */ /* 0x004fc600008e0602 */
[----:B------:R-:W-:Y:S02]  /*438a0*/  IADD3.X R109, R109, R2, RZ, P2, !PT ;  /* 0x000000026d6d7210 */ /* 0x000fe400017fe4ff */
[----:B------:R2:W-:Y:S04]  /*438b0*/  STL [R1+0x1cf8], R116 ;  /* 0x001cf87401007387 */ /* 0x0005e80000100800 */
[----:B------:R-:W-:Y:S04]  /*438c0*/  STL [R1+0x1d04], R108 ;  /* 0x001d046c01007387 */ /* 0x000fe80000100800 */
[----:B------:R2:W-:Y:S04]  /*438d0*/  STL [R1+0x1d00], R109 ;  /* 0x001d006d01007387 */ /* 0x0005e80000100800 */
[----:B-1----:R-:W4:Y:S01]  /*438e0*/  LDL.LU R7, [R1+0x1d2c] ;  /* 0x001d2c0001077983 */ /* 0x002f220000300800 */
[----:B------:R-:W-:-:S03]  /*438f0*/  IMAD.MOV.U32 R189, RZ, RZ, R116 ;  /* 0x000000ffffbd7224 */ /* 0x000fc600078e0074 */
[----:B------:R-:W4:Y:S04]  /*43900*/  LDL.LU R117, [R1+0x1d34] ;  /* 0x001d340001757983 */ /* 0x000f280000300800 */
[----:B--2---:R-:W2:Y:S04]  /*43910*/  LDL.LU R116, [R1+0x1d28] ;  /* 0x001d280001747983 */ /* 0x004ea80000300800 */
[----:B------:R-:W2:Y:S04]  /*43920*/  LDL.LU R118, [R1+0x1d30] ;  /* 0x001d300001767983 */ /* 0x000ea80000300800 */
[----:B------:R1:W-:Y:S02]  /*43930*/  LDGSTS.E [R6+0x800], desc[UR10][R188.64], P0 ;  /* 0x00800000bc067fae */ /* 0x0003e4000812184a */
[----:B-1----:R-:W-:-:S02]  /*43940*/  IMAD.MOV.U32 R188, RZ, RZ, R108 ;  /* 0x000000ffffbc7224 */ /* 0x002fc400078e006c */
[----:B------:R-:W-:Y:S02]  /*43950*/  IMAD.MOV.U32 R189, RZ, RZ, R109 ;  /* 0x000000ffffbd7224 */ /* 0x000fe400078e006d */
[----:B------:R-:W2:Y:S04]  /*43960*/  LDL.LU R109, [R1+0x1d3c] ;  /* 0x001d3c00016d7983 */ /* 0x000ea80000300800 */
[----:B------:R-:W2:Y:S04]  /*43970*/  LDL.LU R108, [R1+0x1d44] ;  /* 0x001d4400016c7983 */ /* 0x000ea80000300800 */
[----:B------:R1:W-:Y:S01]  /*43980*/  LDGSTS.E [R6+0x880], desc[UR10][R188.64], P0 ;  /* 0x00880000bc067fae */ /* 0x0003e2000812184a */
[----:B---3--:R-:W-:-:S02]  /*43990*/  IADD3 R111, P1, R111, R3, RZ ;  /* 0x000000036f6f7210 */ /* 0x008fc40007f3e0ff */
[----:B----4-:R-:W-:-:S03]  /*439a0*/  IADD3 R5, P2, R5, R3, RZ ;  /* 0x0000000305057210 */ /* 0x010fc60007f5e0ff */
        /* <DEDUP_REMOVED lines=8> */
[----:B-1----:R-:W4:Y:S04]  /*43a30*/  LDL.LU R113, [R1+0x1d38] ;  /* 0x001d380001717983 */ /* 0x002f280000300800 */
[----:B------:R1:W-:Y:S04]  /*43a40*/  STL [R1+0x1d10], R110 ;  /* 0x001d106e01007387 */ /* 0x0003e80000100800 */
[----:B------:R-:W4:Y:S01]  /*43a50*/  LDL.LU R111, [R1+0x1d40] ;  /* 0x001d4000016f7983 */ /* 0x000f220000300800 */
[----:B---3--:R-:W-:Y:S01]  /*43a60*/  IMAD.MOV.U32 R188, RZ, RZ, R5 ;  /* 0x000000ffffbc7224 */ /* 0x008fe200078e0005 */
[----:B------:R-:W-:-:S02]  /*43a70*/  MOV R189, R110 ;  /* 0x0000006e00bd7202 */ /* 0x000fc40000000f00 */
[----:B-1----:R-:W3:Y:S04]  /*43a80*/  LDL.LU R110, [R1+0x1d4c] ;  /* 0x001d4c00016e7983 */ /* 0x002ee80000300800 */
[----:B------:R-:W3:Y:S01]  /*43a90*/  LDL.LU R5, [R1+0x1d54] ;  /* 0x001d540001057983 */ /* 0x000ee20000300800 */
[----:B------:R-:W-:-:S03]  /*43aa0*/  IADD3 R114, P1, R114, R3, RZ ;  /* 0x0000000372727210 */ /* 0x000fc60007f3e0ff */
[----:B------:R1:W-:Y:S02]  /*43ab0*/  LDGSTS.E [R6+0x980], desc[UR10][R188.64], P0 ;  /* 0x00980000bc067fae */ /* 0x0003e4000812184a */
[--C-:B------:R-:W-:Y:S01]  /*43ac0*/  IMAD.X R115, R115, 0x1, R2.reuse, P1 ;  /* 0x0000000173737824 */ /* 0x100fe200008e0602 */
[----:B------:R-:W-:Y:S01]  /*43ad0*/  IADD3 R4, P2, R4, R3, RZ ;  /* 0x0000000304047210 */ /* 0x000fe20007f5e0ff */
[----:B------:R-:W-:Y:S04]  /*43ae0*/  STL [R1+0x1d1c], R114 ;  /* 0x001d1c7201007387 */ /* 0x000fe80000100800 */
[----:B------:R1:W-:Y:S01]  /*43af0*/  STL [R1+0x1d18], R115 ;  /* 0x001d187301007387 */ /* 0x0003e20000100800 */
[----:B------:R-:W-:Y:S02]  /*43b00*/  IMAD.X R112, R112, 0x1, R2, P2 ;  /* 0x0000000170707824 */ /* 0x000fe400010e0602 */
[----:B-1----:R-:W-:Y:S01]  /*43b10*/  IMAD.MOV.U32 R189, RZ, RZ, R115 ;  /* 0x000000ffffbd7224 */ /* 0x002fe200078e0073 */
[----:B------:R-:W-:Y:S01]  /*43b20*/  STL [R1+0x1d24], R4 ;  /* 0x001d240401007387 */ /* 0x000fe20000100800 */
[----:B------:R-:W-:-:S03]  /*43b30*/  IMAD.MOV.U32 R188, RZ, RZ, R114 ;  /* 0x000000ffffbc7224 */ /* 0x000fc600078e0072 */
[----:B------:R-:W3:Y:S04]  /*43b40*/  LDL.LU R115, [R1+0x1d48] ;  /* 0x001d480001737983 */ /* 0x000ee80000300800 */
        /* <DEDUP_REMOVED lines=8> */
[----:B------:R-:W-:-:S02]  /*43bd0*/  IADD3 R7, P1, R7, R3, RZ ;  /* 0x0000000307077210 */ /* 0x000fc40007f3e0ff */
[----:B------:R-:W-:-:S03]  /*43be0*/  IADD3 R117, P2, R117, R3, RZ ;  /* 0x0000000375757210 */ /* 0x000fc60007f5e0ff */
[----:B--2---:R-:W-:Y:S01]  /*43bf0*/  IMAD.X R116, R116, 0x1, R2, P1 ;  /* 0x0000000174747824 */ /* 0x004fe200008e0602 */
[----:B------:R-:W-:Y:S03]  /*43c00*/  STL [R1+0x1d2c], R7 ;  /* 0x001d2c0701007387 */ /* 0x000fe60000100800 */
[----:B-1----:R-:W-:Y:S01]  /*43c10*/  IMAD.MOV.U32 R189, RZ, RZ, R116 ;  /* 0x000000ffffbd7224 */ /* 0x002fe200078e0074 */
[----:B------:R1:W-:Y:S01]  /*43c20*/  STL [R1+0x1d28], R116 ;  /* 0x001d287401007387 */ /* 0x0003e20000100800 */
[----:B------:R-:W-:-:S03]  /*43c30*/  IMAD.X R118, R118, 0x1, R2, P2 ;  /* 0x0000000176767824 */ /* 0x000fc600010e0602 */
[----:B------:R-:W-:Y:S01]  /*43c40*/  STL [R1+0x1d34], R117 ;  /* 0x001d347501007387 */ /* 0x000fe20000100800 */
[----:B------:R-:W-:-:S03]  /*43c50*/  IMAD.MOV.U32 R188, RZ, RZ, R7 ;  /* 0x000000ffffbc7224 */ /* 0x000fc600078e0007 */
[----:B-1----:R-:W2:Y:S04]  /*43c60*/  LDL.LU R116, [R1+0x1d58] ;  /* 0x001d580001747983 */ /* 0x002ea80000300800 */
[----:B------:R-:W-:Y:S04]  /*43c70*/  STL [R1+0x1d30], R118 ;  /* 0x001d307601007387 */ /* 0x000fe80000100800 */
[----:B------:R-:W2:Y:S01]  /*43c80*/  LDL.LU R7, [R1+0x1d60] ;  /* 0x001d600001077983 */ /* 0x000ea20000300800 */
[----:B------:R-:W-:-:S03]  /*43c90*/  IADD3 R109, P1, R109, R3, RZ ;  /* 0x000000036d6d7210 */ /* 0x000fc60007f3e0ff */
[----:B------:R1:W-:Y:S01]  /*43ca0*/  LDGSTS.E [R6+0xb00], desc[UR10][R188.64], P0 ;  /* 0x00b00000bc067fae */ /* 0x0003e2000812184a */
[----:B------:R-:W-:-:S03]  /*43cb0*/  IADD3 R108, P2, R108, R3, RZ ;  /* 0x000000036c6c7210 */ /* 0x000fc60007f5e0ff */
[----:B------:R4:W-:Y:S01]  /*43cc0*/  STL [R1+0x1d3c], R109 ;  /* 0x001d3c6d01007387 */ /* 0x0009e20000100800 */
[----:B-1----:R-:W-:Y:S01]  /*43cd0*/  MOV R188, R117 ;  /* 0x0000007500bc7202 */ /* 0x002fe20000000f00 */
[----:B------:R-:W-:-:S05]  /*43ce0*/  IMAD.MOV.U32 R189, RZ, RZ, R118 ;  /* 0x000000ffffbd7224 */ /* 0x000fca00078e0076 */
[----:B------:R1:W-:Y:S02]  /*43cf0*/  LDGSTS.E [R6+0xb80], desc[UR10][R188.64], P0 ;  /* 0x00b80000bc067fae */ /* 0x0003e4000812184a */
[----:B-1----:R-:W-:Y:S02]  /*43d00*/  IMAD.MOV.U32 R188, RZ, RZ, R109 ;  /* 0x000000ffffbc7224 */ /* 0x002fe400078e006d */
[----:B----4-:R-:W-:-:S05]  /*43d10*/  IMAD.X R113, R113, 0x1, R2, P1 ;  /* 0x0000000171717824 */ /* 0x010fca00008e0602 */
[----:B------:R1:W-:Y:S01]  /*43d20*/  STL [R1+0x1d38], R113 ;  /* 0x001d387101007387 */ /* 0x0003e20000100800 */
[----:B------:R-:W-:-:S03]  /*43d30*/  IMAD.X R111, R111, 0x1, R2, P2 ;  /* 0x000000016f6f7824 */ /* 0x000fc600010e0602 */
[----:B------:R4:W-:Y:S04]  /*43d40*/  STL [R1+0x1d44], R108 ;  /* 0x001d446c01007387 */ /* 0x0009e80000100800 */
[----:B------:R-:W2:Y:S01]  /*43d50*/  LDL.LU R109, [R1+0x1d6c] ;  /* 0x001d6c00016d7983 */ /* 0x000ea20000300800 */
[----:B------:R-:W-:-:S03]  /*43d60*/  IMAD.MOV.U32 R189, RZ, RZ, R113 ;  /* 0x000000ffffbd7224 */ /* 0x000fc600078e0071 */
[----:B------:R4:W-:Y:S01]  /*43d70*/  STL [R1+0x1d40], R111 ;  /* 0x001d406f01007387 */ /* 0x0009e20000100800 */
[----:B---3--:R-:W-:-:S03]  /*43d80*/  IADD3 R110, P1, R110, R3, RZ ;  /* 0x000000036e6e7210 */ /* 0x008fc60007f3e0ff */
[----:B-1----:R-:W3:Y:S01]  /*43d90*/  LDL.LU R113, [R1+0x1d68] ;  /* 0x001d680001717983 */ /* 0x002ee20000300800 */
[----:B------:R-:W-:-:S03]  /*43da0*/  IADD3 R5, P2, R5, R3, RZ ;  /* 0x0000000305057210 */ /* 0x000fc60007f5e0ff */
[----:B------:R1:W-:Y:S02]  /*43db0*/  LDGSTS.E [R6+0xc00], desc[UR10][R188.64], P0 ;  /* 0x00c00000bc067fae */ /* 0x0003e4000812184a */
[----:B-1----:R-:W-:Y:S02]  /*43dc0*/  IMAD.MOV.U32 R188, RZ, RZ, R108 ;  /* 0x000000ffffbc7224 */ /* 0x002fe400078e006c */
[----:B------:R-:W-:Y:S01]  /*43dd0*/  IMAD.MOV.U32 R189, RZ, RZ, R111 ;  /* 0x000000ffffbd7224 */ /* 0x000fe200078e006f */
[----:B----4-:R-:W4:Y:S01]  /*43de0*/  LDL.LU R108, [R1+0x1d74] ;  /* 0x001d7400016c7983 */ /* 0x010f220000300800 */
[----:B------:R-:W-:-:S03]  /*43df0*/  IMAD.X R115, R115, 0x1, R2, P1 ;  /* 0x0000000173737824 */ /* 0x000fc600008e0602 */
[----:B------:R-:W4:Y:S04]  /*43e00*/  LDL.LU R111, [R1+0x1efc] ;  /* 0x001efc00016f7983 */ /* 0x000f280000300800 */
[----:B------:R1:W-:Y:S01]  /*43e10*/  STL [R1+0x1d4c], R110 ;  /* 0x001d4c6e01007387 */ /* 0x0003e20000100800 */
[----:B------:R-:W-:-:S03]  /*43e20*/  IMAD.X R114, R114, 0x1, R2, P2 ;  /* 0x0000000172727824 */ /* 0x000fc600010e0602 */
[----:B------:R1:W-:Y:S04]  /*43e30*/  LDGSTS.E [R6+0xc80], desc[UR10][R188.64], P0 ;  /* 0x00c80000bc067fae */ /* 0x0003e8000812184a */
[----:B------:R1:W-:Y:S04]  /*43e40*/  STL [R1+0x1d48], R115 ;  /* 0x001d487301007387 */ /* 0x0003e80000100800 */
[----:B------:R1:W-:Y:S02]  /*43e50*/  STL [R1+0x1d54], R5 ;  /* 0x001d540501007387 */ /* 0x0003e40000100800 */
[----:B-1----:R-:W-:-:S02]  /*43e60*/  IMAD.MOV.U32 R188, RZ, RZ, R110 ;  /* 0x000000ffffbc7224 */ /* 0x002fc400078e006e */
[----:B------:R-:W4:Y:S01]  /*43e70*/  LDL.LU R110, [R1+0x1d70] ;  /* 0x001d7000016e7983 */ /* 0x000f220000300800 */
[----:B------:R-:W-:-:S03]  /*43e80*/  MOV R189, R115 ;  /* 0x0000007300bd7202 */ /* 0x000fc60000000f00 */
[----:B------:R1:W-:Y:S04]  /*43e90*/  STL [R1+0x1d50], R114 ;  /* 0x001d507201007387 */ /* 0x0003e80000100800 */
[----:B------:R-:W4:Y:S01]  /*43ea0*/  LDL.LU R115, [R1+0x1ef8] ;  /* 0x001ef80001737983 */ /* 0x000f220000300800 */
[----:B------:R-:W-:-:S03]  /*43eb0*/  IADD3 R112, P1, R112, R3, RZ ;  /* 0x0000000370707210 */ /* 0x000fc60007f3e0ff */
[----:B------:R1:W-:Y:S01]  /*43ec0*/  LDGSTS.E [R6+0xd00], desc[UR10][R188.64], P0 ;  /* 0x00d00000bc067fae */ /* 0x0003e2000812184a */
[----:B------:R-:W-:Y:S01]  /*43ed0*/  IADD3 R4, P2, R4, R3, RZ ;  /* 0x0000000304047210 */ /* 0x000fe20007f5e0ff */
[----:B-1----:R-:W-:Y:S02]  /*43ee0*/  IMAD.MOV.U32 R188, RZ, RZ, R5 ;  /* 0x000000ffffbc7224 */ /* 0x002fe400078e0005 */
[----:B------:R-:W-:Y:S01]  /*43ef0*/  IMAD.MOV.U32 R189, RZ, RZ, R114 ;  /* 0x000000ffffbd7224 */ /* 0x000fe200078e0072 */
[----:B------:R-:W4:Y:S04]  /*43f00*/  LDL.LU R5, [R1+0x1f04] ;  /* 0x001f040001057983 */ /* 0x000f280000300800 */
[----:B------:R-:W4:Y:S04]  /*43f10*/  LDL.LU R114, [R1+0x1f0c] ;  /* 0x001f0c0001727983 */ /* 0x000f280000300800 */
        /* <DEDUP_REMOVED lines=11> */
[----:B------:R1:W-:Y:S02]  /*43fd0*/  LDGSTS.E [R6+0xe00], desc[UR10][R188.64], P0 ;  /* 0x00e00000bc067fae */ /* 0x0003e4000812184a */
[----:B-1----:R-:W-:-:S02]  /*43fe0*/  IMAD.MOV.U32 R188, RZ, RZ, R4 ;  /* 0x000000ffffbc7224 */ /* 0x002fc400078e0004 */
[----:B------:R-:W-:Y:S02]  /*43ff0*/  IMAD.MOV.U32 R189, RZ, RZ, R7 ;  /* 0x000000ffffbd7224 */ /* 0x000fe400078e0007 */
[----:B------:R-:W2:Y:S04]  /*44000*/  LDL.LU R7, [R1+0x1f14] ;  /* 0x001f140001077983 */ /* 0x000ea80000300800 */
[----:B------:R-:W2:Y:S04]  /*44010*/  LDL.LU R4, [R1+0x1f1c] ;  /* 0x001f1c0001047983 */ /* 0x000ea80000300800 */
[----:B------:R1:W-:Y:S01]  /*44020*/  LDGSTS.E [R6+0xe80], desc[UR10][R188.64], P0 ;  /* 0x00e80000bc067fae */ /* 0x0003e2000812184a */
[----:B------:R-:W-:-:S05]  /*44030*/  IADD3 R109, P1, R109, R3, RZ ;  /* 0x000000036d6d7210 */ /* 0x000fca0007f3e0ff */
[----:B---3--:R-:W-:Y:S01]  /*44040*/  IMAD.X R113, R113, 0x1, R2, P1 ;  /* 0x0000000171717824 */ /* 0x008fe200008e0602 */
[----:B------:R3:W-:Y:S01]  /*44050*/  STL [R1+0x1d6c], R109 ;  /* 0x001d6c6d01007387 */ /* 0x0007e20000100800 */
[----:B-1----:R-:W-:-:S03]  /*44060*/  IMAD.MOV.U32 R188, RZ, RZ, R109 ;  /* 0x000000ffffbc7224 */ /* 0x002fc600078e006d */
[----:B------:R1:W-:Y:S01]  /*44070*/  STL [R1+0x1d68], R113 ;  /* 0x001d687101007387 */ /* 0x0003e20000100800 */
[----:B------:R-:W-:-:S03]  /*44080*/  MOV R189, R113 ;  /* 0x0000007100bd7202 */ /* 0x000fc60000000f00 */
[----:B---3--:R-:W3:Y:S04]  /*44090*/  LDL.LU R109, [R1+0x1f10] ;  /* 0x001f1000016d7983 */ /* 0x008ee80000300800 */
[----:B-1----:R-:W3:Y:S01]  /*440a0*/  LDL.LU R113, [R1+0x1f18] ;  /* 0x001f180001717983 */ /* 0x002ee20000300800 */
[----:B----4-:R-:W-:-:S03]  /*440b0*/  IADD3 R108, P2, R108, R3, RZ ;  /* 0x000000036c6c7210 */ /* 0x010fc60007f5e0ff */
[----:B------:R1:W-:Y:S01]  /*440c0*/  LDGSTS.E [R6+0xf00], desc[UR10][R188.64], P0 ;  /* 0x00f00000bc067fae */ /* 0x0003e2000812184a */
[----:B------:R-:W-:-:S03]  /*440d0*/  IADD3 R111, P3, R111, R3, RZ ;  /* 0x000000036f6f7210 */ /* 0x000fc60007f7e0ff */
[----:B------:R4:W-:Y:S01]  /*440e0*/  STL [R1+0x1d74], R108 ;  /* 0x001d746c01007387 */ /* 0x0009e20000100800 */
[----:B-1----:R-:W-:Y:S02]  /*440f0*/  IMAD.MOV.U32 R188, RZ, RZ, R108 ;  /* 0x000000ffffbc7224 */ /* 0x002fe400078e006c */
[----:B------:R-:W-:-:S04]  /*44100*/  IMAD.X R110, R110, 0x1, R2, P2 ;  /* 0x000000016e6e7824 */ /* 0x000fc800010e0602 */
[----:B------:R-:W-:Y:S01]  /*44110*/  IMAD.MOV.U32 R189, RZ, RZ, R110 ;  /* 0x000000ffffbd7224 */ /* 0x000fe200078e006e */
[----:B------:R1:W-:Y:S01]  /*44120*/  STL [R1+0x1d70], R110 ;  /* 0x001d706e01007387 */ /* 0x0003e20000100800 */
[----:B------:R-:W-:-:S03]  /*44130*/  IMAD.X R115, R115, 0x1, R2, P3 ;  /* 0x0000000173737824 */ /* 0x000fc600018e0602 */
[----:B------:R-:W-:Y:S04]  /*44140*/  STL [R1+0x1efc], R111 ;  /* 0x001efc6f01007387 */ /* 0x000fe80000100800 */
[----:B----4-:R-:W4:Y:S04]  /*44150*/  LDL.LU R108, [R1+0x1f24] ;  /* 0x001f2400016c7983 */ /* 0x010f280000300800 */
[----:B------:R1:W-:Y:S04]  /*44160*/  STL [R1+0x1ef8], R115 ;  /* 0x001ef87301007387 */ /* 0x0003e80000100800 */
[----:B------:R1:W-:Y:S04]  /*44170*/  LDGSTS.E [R6+0xf80], desc[UR10][R188.64], P0 ;  /* 0x00f80000bc067fae */ /* 0x0003e8000812184a */
[----:B-1----:R-:W4:Y:S01]  /*44180*/  LDL.LU R110, [R1+0x1f2c] ;  /* 0x001f2c00016e7983 */ /* 0x002f220000300800 */
[----:B------:R-:W-:-:S03]  /*44190*/  IMAD.MOV.U32 R189, RZ, RZ, R115 ;  /* 0x000000ffffbd7224 */ /* 0x000fc600078e0073 */
[----:B------:R-:W4:Y:S01]  /*441a0*/  LDL.LU R115, [R1+0x1f20] ;  /* 0x001f200001737983 */ /* 0x000f220000300800 */
[----:B------:R-:W-:-:S03]  /*441b0*/  IMAD.MOV.U32 R188, RZ, RZ, R111 ;  /* 0x000000ffffbc7224 */ /* 0x000fc600078e006f */
[----:B------:R-:W4:Y:S01]  /*441c0*/  LDL.LU R111, [R1+0x1f28] ;  /* 0x001f2800016f7983 */ /* 0x000f220000300800 */
        /* <DEDUP_REMOVED lines=18> */
[----:B--2---:R-:W-:-:S03]  /*442f0*/  IMAD.MOV.U32 R189, RZ, RZ, R116 ;  /* 0x000000ffffbd7224 */ /* 0x004fc600078e0074 */
[----:B-1----:R-:W2:Y:S04]  /*44300*/  LDL.LU R116, [R1+0x1f30] ;  /* 0x001f300001747983 */ /* 0x002ea80000300800 */
[----:B------:R-:W2:Y:S01]  /*44310*/  LDL.LU R118, [R1+0x1f38] ;  /* 0x001f380001767983 */ /* 0x000ea20000300800 */
[-C--:B------:R-:W-:Y:S02]  /*44320*/  IADD3 R7, P0, R7, R3.reuse, RZ ;  /* 0x0000000307077210 */ /* 0x080fe40007f1e0ff */
[----:B------:R-:W-:Y:S02]  /*44330*/  MOV R188, R114 ;  /* 0x0000007200bc7202 */ /* 0x000fe40000000f00 */
[----:B------:R-:W-:Y:S01]  /*44340*/  IADD3 R4, P2, R4, R3, RZ ;  /* 0x0000000304047210 */ /* 0x000fe20007f5e0ff */
[----:B------:R-:W-:Y:S04]  /*44350*/  STL [R1+0x1f14], R7 ;  /* 0x001f140701007387 */ /* 0x000fe80000100800 */
[----:B------:R1:W-:Y:S02]  /*44360*/  LDGSTS.E [R6+0x2900], desc[UR10][R188.64], P1 ;  /* 0x02900000bc067fae */ /* 0x0003e4000892184a */
[----:B-1----:R-:W-:-:S02]  /*44370*/  IMAD.MOV.U32 R188, RZ, RZ, R7 ;  /* 0x000000ffffbc7224 */ /* 0x002fc400078e0007 */
[--C-:B---3--:R-:W-:Y:S02]  /*44380*/  IMAD.X R109, R109, 0x1, R2.reuse, P0 ;  /* 0x000000016d6d7824 */ /* 0x108fe400000e0602 */
[----:B------:R-:W-:-:S03]  /*44390*/  IMAD.X R113, R113, 0x1, R2, P2 ;  /* 0x0000000171717824 */ /* 0x000fc600010e0602 */
[----:B------:R1:W-:Y:S01]  /*443a0*/  STL [R1+0x1f10], R109 ;  /* 0x001f106d01007387 */ /* 0x0003e20000100800 */
[----:B------:R-:W-:-:S03]  /*443b0*/  IMAD.MOV.U32 R189, RZ, RZ, R109 ;  /* 0x000000ffffbd7224 */ /* 0x000fc600078e006d */
[----:B------:R-:W-:Y:S04]  /*443c0*/  STL [R1+0x1f1c], R4 ;  /* 0x001f1c0401007387 */ /* 0x000fe80000100800 */
[----:B------:R3:W-:Y:S04]  /*443d0*/  LDGSTS.E [R6+0x2980], desc[UR10][R188.64], P1 ;  /* 0x02980000bc067fae */ /* 0x0007e8000892184a */
[----:B-1----:R-:W2:Y:S04]  /*443e0*/  LDL.LU R109, [R1+0x1f44] ;  /* 0x001f4400016d7983 */ /* 0x002ea80000300800 */
[----:B------:R1:W-:Y:S04]  /*443f0*/  STL [R1+0x1f18], R113 ;  /* 0x001f187101007387 */ /* 0x0003e80000100800 */
[----:B------:R-:W2:Y:S04]  /*44400*/  LDL.LU R7, [R1+0x1f4c] ;  /* 0x001f4c0001077983 */ /* 0x000ea80000300800 */
[----:B------:R-:W2:Y:S01]  /*44410*/  LDL.LU R117, [R1+0x1f40] ;  /* 0x001f400001757983 */ /* 0x000ea20000300800 */
[----:B---3--:R-:W-:-:S02]  /*44420*/  IMAD.MOV.U32 R188, RZ, RZ, R4 ;  /* 0x000000ffffbc7224 */ /* 0x008fc400078e0004 */
[----:B------:R-:W-:Y:S01]  /*44430*/  IMAD.MOV.U32 R189, RZ, RZ, R113 ;  /* 0x000000ffffbd7224 */ /* 0x000fe200078e0071 */
[----:B------:R-:W3:Y:S04]  /*44440*/  LDL.LU R114, [R1+0x1f48] ;  /* 0x001f480001727983 */ /* 0x000ee80000300800 */
[----:B-1----:R-:W3:Y:S04]  /*44450*/  LDL.LU R113, [R1+0x1f54] ;  /* 0x001f540001717983 */ /* 0x002ee80000300800 */
[----:B------:R-:W3:Y:S04]  /*44460*/  LDL.LU R4, [R1+0x1f5c] ;  /* 0x001f5c0001047983 */ /* 0x000ee80000300800 */
[----:B------:R1:W-:Y:S01]  /*44470*/  LDGSTS.E [R6+0x2a00], desc[UR10][R188.64], P1 ;  /* 0x02a00000bc067fae */ /* 0x0003e2000892184a */
[----:B----4-:R-:W-:-:S05]  /*44480*/  IADD3 R108, P0, R108, R3, RZ ;  /* 0x000000036c6c7210 */ /* 0x010fca0007f1e0ff */
[----:B------:R-:W-:Y:S01]  /*44490*/  STL [R1+0x1f24], R108 ;  /* 0x001f246c01007387 */ /* 0x000fe20000100800 */
[----:B------:R-:W-:Y:S01]  /*444a0*/  IADD3 R110, P2, R110, R3, RZ ;  /* 0x000000036e6e7210 */ /* 0x000fe20007f5e0ff */
[----:B------:R-:W-:-:S05]  /*444b0*/  IMAD.X R115, R115, 0x1, R2, P0 ;  /* 0x0000000173737824 */ /* 0x000fca00000e0602 */
[----:B------:R4:W-:Y:S01]  /*444c0*/  STL [R1+0x1f20], R115 ;  /* 0x001f207301007387 */ /* 0x0009e20000100800 */
[----:B-1----:R-:W-:Y:S01]  /*444d0*/  MOV R189, R115 ;  /* 0x0000007300bd7202 */ /* 0x002fe20000000f00 */
[----:B------:R-:W-:Y:S02]  /*444e0*/  IMAD.X R111, R111, 0x1, R2, P2 ;  /* 0x000000016f6f7824 */ /* 0x000fe400010e0602 */
[----:B------:R1:W-:Y:S01]  /*444f0*/  STL [R1+0x1f2c], R110 ;  /* 0x001f2c6e01007387 */ /* 0x0003e20000100800 */
[----:B------:R-:W-:-:S03]  /*44500*/  IMAD.MOV.U32 R188, RZ, RZ, R108 ;  /* 0x000000ffffbc7224 */ /* 0x000fc600078e006c */
[----:B----4-:R-:W4:Y:S04]  /*44510*/  LDL.LU R115, [R1+0x1f50] ;  /* 0x001f500001737983 */ /* 0x010f280000300800 */
[----:B------:R1:W-:Y:S04]  /*44520*/  STL [R1+0x1f28], R111 ;  /* 0x001f286f01007387 */ /* 0x0003e80000100800 */
[----:B------:R-:W4:Y:S04]  /*44530*/  LDL.LU R108, [R1+0x1f58] ;  /* 0x001f5800016c7983 */ /* 0x000f280000300800 */
[----:B------:R1:W-:Y:S02]  /*44540*/  LDGSTS.E [R6+0x2a80], desc[UR10][R188.64], P1 ;  /* 0x02a80000bc067fae */ /* 0x0003e4000892184a */
[----:B-1----:R-:W-:-:S02]  /*44550*/  IMAD.MOV.U32 R188, RZ, RZ, R110 ;  /* 0x000000ffffbc7224 */ /* 0x002fc400078e006e */
[----:B------:R-:W-:Y:S01]  /*44560*/  IMAD.MOV.U32 R189, RZ, RZ, R111 ;  /* 0x000000ffffbd7224 */ /* 0x000fe200078e006f */
[----:B------:R-:W4:Y:S04]  /*44570*/  LDL.LU R110, [R1+0x1f64] ;  /* 0x001f6400016e7983 */ /* 0x000f280000300800 */
[----:B------:R-:W4:Y:S04]  /*44580*/  LDL.LU R111, [R1+0x1f6c] ;  /* 0x001f6c00016f7983 */ /* 0x000f280000300800 */
[----:B------:R1:W-:Y:S01]  /*44590*/  LDGSTS.E [R6+0x2b00], desc[UR10][R188.64], P1 ;  /* 0x02b00000bc067fae */ /* 0x0003e2000892184a */
[----:B------:R-:W-:-:S05]  /*445a0*/  IADD3 R112, P0, R112, R3, RZ ;  /* 0x0000000370707210 */ /* 0x000fca0007f1e0ff */
[----:B------:R1:W-:Y:S01]  /*445b0*/  STL [R1+0x1f34], R112 ;  /* 0x001f347001007387 */ /* 0x0003e20000100800 */
[----:B------:R-:W-:Y:S01]  /*445c0*/  IADD3 R5, P2, R5, R3, RZ ;  /* 0x0000000305057210 */ /* 0x000fe20007f5e0ff */
[----:B--2---:R-:W-:Y:S02]  /*445d0*/  IMAD.X R116, R116, 0x1, R2, P0 ;  /* 0x0000000174747824 */ /* 0x004fe400000e0602 */
[----:B-1----:R-:W-:-:S03]  /*445e0*/  IMAD.MOV.U32 R188, RZ, RZ, R112 ;  /* 0x000000ffffbc7224 */ /* 0x002fc600078e0070 */
[----:B------:R1:W-:Y:S01]  /*445f0*/  STL [R1+0x1f30], R116 ;  /* 0x001f307401007387 */ /* 0x0003e20000100800 */
[----:B------:R-:W-:-:S03]  /*44600*/  IMAD.X R118, R118, 0x1, R2, P2 ;  /* 0x0000000176767824 */ /* 0x000fc600010e0602 */
[----:B------:R2:W-:Y:S04]  /*44610*/  STL [R1+0x1f3c], R5 ;  /* 0x001f3c0501007387 */ /* 0x0005e80000100800 */
[----:B------:R-:W4:Y:S01]  /*44620*/  LDL.LU R112, [R1+0x1f60] ;  /* 0x001f600001707983 */ /* 0x000f220000300800 */
[----:B------:R-:W-:-:S03]  /*44630*/  IMAD.MOV.U32 R189, RZ, RZ, R116 ;  /* 0x000000ffffbd7224 */ /* 0x000fc600078e0074 */
[----:B------:R-:W-:Y:S04]  /*44640*/  STL [R1+0x1f38], R118 ;  /* 0x001f387601007387 */ /* 0x000fe80000100800 */
[----:B-1----:R-:W4:Y:S04]  /*44650*/  LDL.LU R116, [R1+0x1f68] ;  /* 0x001f680001747983 */ /* 0x002f280000300800 */
[----:B------:R1:W-:Y:S02]  /*44660*/  LDGSTS.E [R6+0x2b80], desc[UR10][R188.64], P1 ;  /* 0x02b80000bc067fae */ /* 0x0003e4000892184a */
[----:B-1----:R-:W-:-:S02]  /*44670*/  IMAD.MOV.U32 R188, RZ, RZ, R5 ;  /* 0x000000ffffbc7224 */ /* 0x002fc400078e0005 */
[----:B------:R-:W-:Y:S01]  /*44680*/  IMAD.MOV.U32 R189, RZ, RZ, R118 ;  /* 0x000000ffffbd7224 */ /* 0x000fe200078e0076 */
[----:B--2---:R-:W2:Y:S04]  /*44690*/  LDL.LU R5, [R1+0x1f74] ;  /* 0x001f740001057983 */ /* 0x004ea80000300800 */
[----:B------:R1:W-:Y:S01]  /*446a0*/  LDGSTS.E [R6+0x2c00], desc[UR10][R188.64], P1 ;  /* 0x02c00000bc067fae */ /* 0x0003e2000892184a */
[----:B------:R-:W-:-:S05]  /*446b0*/  IADD3 R109, P0, R109, R3, RZ ;  /* 0x000000036d6d7210 */ /* 0x000fca0007f1e0ff */
[----:B------:R3:W-:Y:S01]  /*446c0*/  STL [R1+0x1f44], R109 ;  /* 0x001f446d01007387 */ /* 0x0007e20000100800 */
[----:B------:R-:W-:Y:S01]  /*446d0*/  IADD3 R7, P2, R7, R3, RZ ;  /* 0x0000000307077210 */ /* 0x000fe20007f5e0ff */
[----:B------:R-:W-:Y:S01]  /*446e0*/  IMAD.X R117, R117, 0x1, R2, P0 ;  /* 0x0000000175757824 */ /* 0x000fe200000e0602 */
[----:B-1----:R-:W-:-:S04]  /*446f0*/  MOV R188, R109 ;  /* 0x0000006d00bc7202 */ /* 0x002fc80000000f00 */
[----:B------:R-:W-:Y:S01]  /*44700*/  STL [R1+0x1f40], R117 ;  /* 0x001f407501007387 */ /* 0x000fe20000100800 */
[----:B------:R-:W-:-:S03]  /*44710*/  IMAD.MOV.U32 R189, RZ, RZ, R117 ;  /* 0x000000ffffbd7224 */ /* 0x000fc600078e0075 */
[----:B------:R1:W-:Y:S01]  /*44720*/  STL [R1+0x1f4c], R7 ;  /* 0x001f4c0701007387 */ /* 0x0003e20000100800 */
[----:B---3--:R-:W-:-:S03]  /*44730*/  IADD3 R113, P0, R113, R3, RZ ;  /* 0x0000000371717210 */ /* 0x008fc60007f1e0ff */
[----:B------:R-:W3:Y:S01]  /*44740*/  LDL.LU R109, [R1+0x1f70] ;  /* 0x001f7000016d7983 */ /* 0x000ee20000300800 */
[----:B------:R-:W-:Y:S01]  /*44750*/  IMAD.X R114, R114, 0x1, R2, P2 ;  /* 0x0000000172727824 */ /* 0x000fe200010e0602 */
[----:B------:R-:W-:Y:S02]  /*44760*/  IADD3 R4, P2, R4, R3, RZ ;  /* 0x0000000304047210 */ /* 0x000fe40007f5e0ff */
[----:B------:R1:W-:Y:S04]  /*44770*/  LDGSTS.E [R6+0x2c80], desc[UR10][R188.64], P1 ;  /* 0x02c80000bc067fae */ /* 0x0003e8000892184a */
[----:B------:R1:W-:Y:S02]  /*44780*/  STL [R1+0x1f48], R114 ;  /* 0x001f487201007387 */ /* 0x0003e40000100800 */
[----:B-1----:R-:W-:-:S02]  /*44790*/  IMAD.MOV.U32 R188, RZ, RZ, R7 ;  /* 0x000000ffffbc7224 */ /* 0x002fc400078e0007 */
[----:B------:R-:W-:Y:S01]  /*447a0*/  IMAD.MOV.U32 R189, RZ, RZ, R114 ;  /* 0x000000ffffbd7224 */ /* 0x000fe200078e0072 */
[----:B------:R-:W3:Y:S04]  /*447b0*/  LDL.LU R7, [R1+0x20fc] ;  /* 0x0020fc0001077983 */ /* 0x000ee80000300800 */
[----:B------:R-:W3:Y:S04]  /*447c0*/  LDL.LU R114, [R1+0x2104] ;  /* 0x0021040001727983 */ /* 0x000ee80000300800 */
[----:B------:R1:W-:Y:S04]  /*447d0*/  STL [R1+0x1f54], R113 ;  /* 0x001f547101007387 */ /* 0x0003e80000100800 */
[----:B------:R1:W-:Y:S01]  /*447e0*/  LDGSTS.E [R6+0x2d00], desc[UR10][R188.64], P1 ;  /* 0x02d00000bc067fae */ /* 0x0003e2000892184a */
[----:B----4-:R-:W-:-:S02]  /*447f0*/  IMAD.X R115, R115, 0x1, R2, P0 ;  /* 0x0000000173737824 */ /* 0x010fc400000e0602 */
[----:B-1----:R-:W-:-:S03]  /*44800*/  IMAD.MOV.U32 R188, RZ, RZ, R113 ;  /* 0x000000ffffbc7224 */ /* 0x002fc600078e0071 */
[----:B------:R1:W-:Y:S01]  /*44810*/  STL [R1+0x1f50], R115 ;  /* 0x001f507301007387 */ /* 0x0003e20000100800 */
[----:B------:R-:W-:-:S03]  /*44820*/  IMAD.X R108, R108, 0x1, R2, P2 ;  /* 0x000000016c6c7824 */ /* 0x000fc600010e0602 */
[----:B------:R-:W-:Y:S04]  /*44830*/  STL [R1+0x1f5c], R4 ;  /* 0x001f5c0401007387 */ /* 0x000fe80000100800 */
[----:B------:R-:W4:Y:S01]  /*44840*/  LDL.LU R113, [R1+0x20f8] ;  /* 0x0020f80001717983 */ /* 0x000f220000300800 */
[----:B------:R-:W-:-:S03]  /*44850*/  IMAD.MOV.U32 R189, RZ, RZ, R115 ;  /* 0x000000ffffbd7224 */ /* 0x000fc600078e0073 */
[----:B------:R1:W-:Y:S04]  /*44860*/  STL [R1+0x1f58], R108 ;  /* 0x001f586c01007387 */ /* 0x0003e80000100800 */
[----:B-1----:R-:W4:Y:S04]  /*44870*/  LDL.LU R115, [R1+0x2100] ;  /* 0x0021000001737983 */ /* 0x002f280000300800 */
[----:B------:R1:W-:Y:S01]  /*44880*/  LDGSTS.E [R6+0x2d80], desc[UR10][R188.64], P1 ;  /* 0x02d80000bc067fae */ /* 0x0003e2000892184a */
[-C--:B------:R-:W-:Y:S02]  /*44890*/  IADD3 R110, P0, R110, R3.reuse, RZ ;  /* 0x000000036e6e7210 */ /* 0x080fe40007f1e0ff */
[----:B------:R-:W-:Y:S01]  /*448a0*/  IADD3 R111, P2, R111, R3, RZ ;  /* 0x000000036f6f7210 */ /* 0x000fe20007f5e0ff */
[----:B-1----:R-:W-:-:S02]  /*448b0*/  IMAD.MOV.U32 R188, RZ, RZ, R4 ;  /* 0x000000ffffbc7224 */ /* 0x002fc400078e0004 */
[----:B------:R-:W-:Y:S02]  /*448c0*/  IMAD.MOV.U32 R189, RZ, RZ, R108 ;  /* 0x000000ffffbd7224 */ /* 0x000fe400078e006c */
[----:B------:R-:W4:Y:S04]  /*448d0*/  LDL.LU R108, [R1+0x210c] ;  /* 0x00210c00016c7983 */ /* 0x000f280000300800 */
[----:B------:R-:W4:Y:S04]  /*448e0*/  LDL.LU R4, [R1+0x2114] ;  /* 0x0021140001047983 */ /* 0x000f280000300800 */
[----:B------:R1:W-:Y:S04]  /*448f0*/  STL [R1+0x1f64], R110 ;  /* 0x001f646e01007387 */ /* 0x0003e80000100800 */
[----:B------:R1:W-:Y:S02]  /*44900*/  LDGSTS.E [R6+0x2e00], desc[UR10][R188.64], P1 ;  /* 0x02e00000bc067fae */ /* 0x0003e4000892184a */
[----:B-1----:R-:W-:Y:S01]  /*44910*/  IMAD.MOV.U32 R188, RZ, RZ, R110 ;  /* 0x000000ffffbc7224 */ /* 0x002fe200078e006e */
[----:B------:R-:W-:-:S04]  /*44920*/  UISETP.GT.AND UP1, UPT, UR16, 0x9, UPT ;  /* 0x000000091000788c */ /* 0x000fc8000bf24270 */
[----:B------:R-:W-:-:S04]  /*44930*/  USEL UR12, URZ, 0x4, !UP1 ;  /* 0x000000043f0c7887 */ /* 0x000fc8000c800000 */
[----:B------:R-:W-:Y:S01]  /*44940*/  USEL UR12, UR12, URZ, !UP0 ;  /* 0x0000003f0c0c7287 */ /* 0x000fe2000c000000 */
[----:B------:R-:W-:-:S05]  /*44950*/  IMAD.X R112, R112, 0x1, R2, P0 ;  /* 0x0000000170707824 */ /* 0x000fca00000e0602 */
[----:B------:R1:W-:Y:S01]  /*44960*/  STL [R1+0x1f60], R112 ;  /* 0x001f607001007387 */ /* 0x0003e20000100800 */
[----:B------:R-:W-:-:S03]  /*44970*/  IADD3.X R116, R116, R2, RZ, P2, !PT ;  /* 0x0000000274747210 */ /* 0x000fc600017fe4ff */
[----:B------:R-:W-:Y:S04]  /*44980*/  STL [R1+0x1f6c], R111 ;  /* 0x001f6c6f01007387 */ /* 0x000fe80000100800 */
[----:B------:R-:W4:Y:S01]  /*44990*/  LDL.LU R110, [R1+0x2108] ;  /* 0x00210800016e7983 */ /* 0x000f220000300800 */
[----:B------:R-:W-:-:S03]  /*449a0*/  IMAD.MOV.U32 R189, RZ, RZ, R112 ;  /* 0x000000ffffbd7224 */ /* 0x000fc600078e0070 */
[----:B------:R3:W-:Y:S04]  /*449b0*/  STL [R1+0x1f68], R116 ;  /* 0x001f687401007387 */ /* 0x0007e80000100800 */
[----:B-1----:R-:W4:Y:S04]  /*449c0*/  LDL.LU R112, [R1+0x2110] ;  /* 0x0021100001707983 */ /* 0x002f280000300800 */
[----:B------:R1:W-:Y:S01]  /*449d0*/  LDGSTS.E [R6+0x2e80], desc[UR10][R188.64], P1 ;  /* 0x02e80000bc067fae */ /* 0x0003e2000892184a */
[----:B--2---:R-:W-:Y:S01]  /*449e0*/  IADD3 R5, P0, R5, R3, RZ ;  /* 0x0000000305057210 */ /* 0x004fe20007f1e0ff */
[----:B-1----:R-:W-:-:S02]  /*449f0*/  IMAD.MOV.U32 R188, RZ, RZ, R111 ;  /* 0x000000ffffbc7224 */ /* 0x002fc400078e006f */
[----:B------:R-:W-:Y:S02]  /*44a00*/  IMAD.MOV.U32 R189, RZ, RZ, R116 ;  /* 0x000000ffffbd7224 */ /* 0x000fe400078e0074 */
[----:B------:R-:W-:Y:S04]  /*44a10*/  STL [R1+0x1f74], R5 ;  /* 0x001f740501007387 */ /* 0x000fe80000100800 */
[----:B------:R1:W-:Y:S02]  /*44a20*/  LDGSTS.E [R6+0x2f00], desc[UR10][R188.64], P1 ;  /* 0x02f00000bc067fae */ /* 0x0003e4000892184a */
[----:B-1----:R-:W-:Y:S02]  /*44a30*/  IMAD.MOV.U32 R188, RZ, RZ, R5 ;  /* 0x000000ffffbc7224 */ /* 0x002fe400078e0005 */
[----:B---3--:R-:W-:-:S04]  /*44a40*/  IMAD.X R109, R109, 0x1, R2, P0 ;  /* 0x000000016d6d7824 */ /* 0x008fc800000e0602 */
[----:B------:R-:W-:Y:S01]  /*44a50*/  IMAD.MOV.U32 R189, RZ, RZ, R109 ;  /* 0x000000ffffbd7224 */ /* 0x000fe200078e006d */
[----:B------:R1:W-:Y:S04]  /*44a60*/  STL [R1+0x1f70], R109 ;  /* 0x001f706d01007387 */ /* 0x0003e80000100800 */
[----:B------:R-:W2:Y:S04]  /*44a70*/  LDL.LU R116, [R1+0x2118] ;  /* 0x0021180001747983 */ /* 0x000ea80000300800 */
[----:B------:R-:W3:Y:S01]  /*44a80*/  LDL.LU R111, [R1+0x211c] ;  /* 0x00211c00016f7983 */ /* 0x000ee20000300800 */
[----:B------:R-:W-:-:S03]  /*44a90*/  ISETP.NE.U32.AND P0, PT, RZ, UR12, PT ;  /* 0x0000000cff007c0c */ /* 0x000fc6000bf05070 */
[----:B------:R1:W-:Y:S01]  /*44aa0*/  LDGSTS.E [R6+0x2f80], desc[UR10][R188.64], P1 ;  /* 0x02f80000bc067fae */ /* 0x0003e2000892184a */
[----:B------:R-:W-:-:S03]  /*44ab0*/  IADD3 R7, P1, R7, R3, RZ ;  /* 0x0000000307077210 */ /* 0x000fc60007f3e0ff */
[----:B-1----:R-:W2:Y:S01]  /*44ac0*/  LDL.LU R109, [R1+0x2120] ;  /* 0x00212000016d7983 */ /* 0x002ea20000300800 */
[----:B------:R-:W-:-:S03]  /*44ad0*/  IADD3 R114, P2, R114, R3, RZ ;  /* 0x0000000372727210 */ /* 0x000fc60007f5e0ff */
[----:B------:R-:W2:Y:S04]  /*44ae0*/  LDL.LU R5, [R1+0x2124] ;  /* 0x0021240001057983 */ /* 0x000ea80000300800 */
[----:B------:R-:W-:Y:S01]  /*44af0*/  STL [R1+0x20fc], R7 ;  /* 0x0020fc0701007387 */ /* 0x000fe20000100800 */
[----:B------:R-:W-:Y:S02]  /*44b00*/  IMAD.MOV.U32 R188, RZ, RZ, R7 ;  /* 0x000000ffffbc7224 */ /* 0x000fe400078e0007 */
[----:B----4-:R-:W-:-:S05]  /*44b10*/  IMAD.X R113, R113, 0x1, R2, P1 ;  /* 0x0000000171717824 */ /* 0x010fca00008e0602 */
[----:B------:R1:W-:Y:S01]  /*44b20*/  STL [R1+0x20f8], R113 ;  /* 0x0020f87101007387 */ /* 0x0003e20000100800 */
[----:B------:R-:W-:Y:S01]  /*44b30*/  MOV R189, R113 ;  /* 0x0000007100bd7202 */ /* 0x000fe20000000f00 */
[----:B------:R-:W-:Y:S02]  /*44b40*/  IMAD.X R115, R115, 0x1, R2, P2 ;  /* 0x0000000173737824 */ /* 0x000fe400010e0602 */
[----:B------:R4:W-:Y:S04]  /*44b50*/  STL [R1+0x2104], R114 ;  /* 0x0021047201007387 */ /* 0x0009e80000100800 */
[----:B------:R4:W-:Y:S04]  /*44b60*/  LDGSTS.E [R6+0x4800], desc[UR10][R188.64], P0 ;  /* 0x04800000bc067fae */ /* 0x0009e8000812184a */
[----:B-1----:R-:W2:Y:S04]  /*44b70*/  LDL.LU R113, [R1+0x212c] ;  /* 0x00212c0001717983 */ /* 0x002ea80000300800 */
[----:B------:R-:W-:Y:S04]  /*44b80*/  STL [R1+0x2100], R115 ;  /* 0x0021007301007387 */ /* 0x000fe80000100800 */
[----:B------:R-:W2:Y:S01]  /*44b90*/  LDL.LU R7, [R1+0x2134] ;  /* 0x0021340001077983 */ /* 0x000ea20000300800 */
[----:B----4-:R-:W-:-:S03]  /*44ba0*/  IMAD.MOV.U32 R188, RZ, RZ, R114 ;  /* 0x000000ffffbc7224 */ /* 0x010fc600078e0072 */
[----:B------:R-:W4:Y:S04]  /*44bb0*/  LDL.LU R114, [R1+0x2128] ;  /* 0x0021280001727983 */ /* 0x000f280000300800 */
[----:B------:R-:W4:Y:S01]  /*44bc0*/  LDL.LU R118, [R1+0x2130] ;  /* 0x0021300001767983 */ /* 0x000f220000300800 */
[-C--:B------:R-:W-:Y:S01]  /*44bd0*/  IADD3 R108, P1, R108, R3.reuse, RZ ;  /* 0x000000036c6c7210 */ /* 0x080fe20007f3e0ff */
[----:B------:R-:W-:Y:S01]  /*44be0*/  IMAD.MOV.U32 R189, RZ, RZ, R115 ;  /* 0x000000ffffbd7224 */ /* 0x000fe200078e0073 */
[----:B------:R-:W-:-:S03]  /*44bf0*/  IADD3 R4, P2, R4, R3, RZ ;  /* 0x0000000304047210 */ /* 0x000fc60007f5e0ff */
[----:B------:R1:W-:Y:S04]  /*44c00*/  STL [R1+0x210c], R108 ;  /* 0x00210c6c01007387 */ /* 0x0003e80000100800 */
[----:B------:R1:W-:Y:S02]  /*44c10*/  LDGSTS.E [R6+0x4880], desc[UR10][R188.64], P0 ;  /* 0x04880000bc067fae */ /* 0x0003e4000812184a */
[----:B-1----:R-:W-:Y:S02]  /*44c20*/  IMAD.MOV.U32 R188, RZ, RZ, R108 ;  /* 0x000000ffffbc7224 */ /* 0x002fe400078e006c */
[----:B------:R-:W-:-:S05]  /*44c30*/  IMAD.X R110, R110, 0x1, R2, P1 ;  /* 0x000000016e6e7824 */ /* 0x000fca00008e0602 */
[----:B------:R1:W-:Y:S01]  /*44c40*/  STL [R1+0x2108], R110 ;  /* 0x0021086e01007387 */ /* 0x0003e20000100800 */
[----:B------:R-:W-:-:S03]  /*44c50*/  IMAD.X R112, R112, 0x1, R2, P2 ;  /* 0x0000000170707824 */ /* 0x000fc600010e0602 */
[----:B------:R-:W-:Y:S01]  /*44c60*/  STL [R1+0x2114], R4 ;  /* 0x0021140401007387 */ /* 0x000fe20000100800 */
[----:B------:R-:W-:-:S03]  /*44c70*/  IMAD.MOV.U32 R189, RZ, RZ, R110 ;  /* 0x000000ffffbd7224 */ /* 0x000fc600078e006e */
[----:B------:R-:W4:Y:S04]  /*44c80*/  LDL.LU R108, [R1+0x213c] ;  /* 0x00213c00016c7983 */ /* 0x000f280000300800 */
[----:B------:R1:W-:Y:S04]  /*44c90*/  STL [R1+0x2110], R112 ;  /* 0x0021107001007387 */ /* 0x0003e80000100800 */
[----:B-1----:R-:W4:Y:S04]  /*44ca0*/  LDL.LU R110, [R1+0x2144] ;  /* 0x00214400016e7983 */ /* 0x002f280000300800 */
[----:B------:R-:W4:Y:S04]  /*44cb0*/  LDL.LU R117, [R1+0x2138] ;  /* 0x0021380001757983 */ /* 0x000f280000300800 */
[----:B------:R1:W-:Y:S04]  /*44cc0*/  LDGSTS.E [R6+0x4900], desc[UR10][R188.64], P0 ;  /* 0x04900000bc067fae */ /* 0x0003e8000812184a */
[----:B------:R-:W4:Y:S01]  /*44cd0*/  LDL.LU R115, [R1+0x2140] ;  /* 0x0021400001737983 */ /* 0x000f220000300800 */
[----:B-1----:R-:W-:-:S02]  /*44ce0*/  IMAD.MOV.U32 R188, RZ, RZ, R4 ;  /* 0x000000ffffbc7224 */ /* 0x002fc400078e0004 */
[----:B------:R-:W-:Y:S02]  /*44cf0*/  IMAD.MOV.U32 R189, RZ, RZ, R112 ;  /* 0x000000ffffbd7224 */ /* 0x000fe400078e0070 */
[----:B------:R-:W4:Y:S04]  /*44d00*/  LDL.LU R112, [R1+0x214c] ;  /* 0x00214c0001707983 */ /* 0x000f280000300800 */
[----:B------:R-:W4:Y:S04]  /*44d10*/  LDL.LU R4, [R1+0x2154] ;  /* 0x0021540001047983 */ /* 0x000f280000300800 */
[----:B------:R1:W-:Y:S01]  /*44d20*/  LDGSTS.E [R6+0x4980], desc[UR10][R188.64], P0 ;  /* 0x04980000bc067fae */ /* 0x0003e2000812184a */
[----:B---3--:R-:W-:-:S05]  /*44d30*/  IADD3 R111, P1, R111, R3, RZ ;  /* 0x000000036f6f7210 */ /* 0x008fca0007f3e0ff */
[----:B--2---:R-:W-:Y:S01]  /*44d40*/  IMAD.X R116, R116, 0x1, R2, P1 ;  /* 0x0000000174747824 */ /* 0x004fe200008e0602 */
[----:B------:R-:W-:Y:S01]  /*44d50*/  STL [R1+0x211c], R111 ;  /* 0x00211c6f01007387 */ /* 0x000fe20000100800 */
[----:B------:R-:W-:-:S03]  /*44d60*/  IADD3 R5, P2, R5, R3, RZ ;  /* 0x0000000305057210 */ /* 0x000fc60007f5e0ff */
[----:B------:R2:W-:Y:S01]  /*44d70*/  STL [R1+0x2118], R116 ;  /* 0x0021187401007387 */ /* 0x0005e20000100800 */
[----:B-1----:R-:W-:Y:S02]  /*44d80*/  IMAD.MOV.U32 R189, RZ, RZ, R116 ;  /* 0x000000ffffbd7224 */ /* 0x002fe400078e0074 */
[----:B------:R-:W-:Y:S01]  /*44d90*/  IMAD.X R109, R109, 0x1, R2, P2 ;  /* 0x000000016d6d7824 */ /* 0x000fe200010e0602 */
[----:B------:R1:W-:Y:S01]  /*44da0*/  STL [R1+0x2124], R5 ;  /* 0x0021240501007387 */ /* 0x0003e20000100800 */
[----:B------:R-:W-:-:S03]  /*44db0*/  MOV R188, R111 ;  /* 0x0000006f00bc7202 */ /* 0x000fc60000000f00 */
[----:B--2---:R-:W2:Y:S04]  /*44dc0*/  LDL.LU R116, [R1+0x2148] ;  /* 0x0021480001747983 */ /* 0x004ea80000300800 */
[----:B------:R3:W-:Y:S04]  /*44dd0*/  STL [R1+0x2120], R109 ;  /* 0x0021206d01007387 */ /* 0x0007e80000100800 */
[----:B------:R-:W2:Y:S04]  /*44de0*/  LDL.LU R111, [R1+0x2150] ;  /* 0x00215000016f7983 */ /* 0x000ea80000300800 */
[----:B------:R1:W-:Y:S02]  /*44df0*/  LDGSTS.E [R6+0x4a00], desc[UR10][R188.64], P0 ;  /* 0x04a00000bc067fae */ /* 0x0003e4000812184a */
[----:B-1----:R-:W-:-:S02]  /*44e00*/  IMAD.MOV.U32 R188, RZ, RZ, R5 ;  /* 0x000000ffffbc7224 */ /* 0x002fc400078e0005 */
[----:B------:R-:W-:Y:S01]  /*44e10*/  IMAD.MOV.U32 R189, RZ, RZ, R109 ;  /* 0x000000ffffbd7224 */ /* 0x000fe200078e006d */
[----:B------:R-:W2:Y:S04]  /*44e20*/  LDL.LU R5, [R1+0x215c] ;  /* 0x00215c0001057983 */ /* 0x000ea80000300800 */
[----:B---3--:R-:W3:Y:S04]  /*44e30*/  LDL.LU R109, [R1+0x2164] ;  /* 0x00216400016d7983 */ /* 0x008ee80000300800 */
[----:B------:R1:W-:Y:S01]  /*44e40*/  LDGSTS.E [R6+0x4a80], desc[UR10][R188.64], P0 ;  /* 0x04a80000bc067fae */ /* 0x0003e2000812184a */
[----:B------:R-:W-:-:S05]  /*44e50*/  IADD3 R113, P1, R113, R3, RZ ;  /* 0x0000000371717210 */ /* 0x000fca0007f3e0ff */
[----:B------:R1:W-:Y:S01]  /*44e60*/  STL [R1+0x212c], R113 ;  /* 0x00212c7101007387 */ /* 0x0003e20000100800 */
[----:B------:R-:W-:Y:S01]  /*44e70*/  IADD3 R7, P2, R7, R3, RZ ;  /* 0x0000000307077210 */ /* 0x000fe20007f5e0ff */
[--C-:B----4-:R-:W-:Y:S02]  /*44e80*/  IMAD.X R114, R114, 0x1, R2.reuse, P1 ;  /* 0x0000000172727824 */ /* 0x110fe400008e0602 */
[----:B-1----:R-:W-:Y:S02]  /*44e90*/  IMAD.MOV.U32 R188, RZ, RZ, R113 ;  /* 0x000000ffffbc7224 */ /* 0x002fe400078e0071 */
[----:B------:R-:W-:Y:S01]  /*44ea0*/  IMAD.X R118, R118, 0x1, R2, P2 ;  /* 0x0000000176767824 */ /* 0x000fe200010e0602 */
[----:B------:R1:W-:Y:S04]  /*44eb0*/  STL [R1+0x2128], R114 ;  /* 0x0021287201007387 */ /* 0x0003e80000100800 */
[----:B------:R4:W-:Y:S04]  /*44ec0*/  STL [R1+0x2134], R7 ;  /* 0x0021340701007387 */ /* 0x0009e80000100800 */
[----:B------:R-:W3:Y:S01]  /*44ed0*/  LDL.LU R113, [R1+0x2158] ;  /* 0x0021580001717983 */ /* 0x000ee20000300800 */
[----:B------:R-:W-:-:S03]  /*44ee0*/  IMAD.MOV.U32 R189, RZ, RZ, R114 ;  /* 0x000000ffffbd7224 */ /* 0x000fc600078e0072 */
[----:B------:R-:W-:Y:S04]  /*44ef0*/  STL [R1+0x2130], R118 ;  /* 0x0021307601007387 */ /* 0x000fe80000100800 */
[----:B-1----:R-:W3:Y:S04]  /*44f00*/  LDL.LU R114, [R1+0x2160] ;  /* 0x0021600001727983 */ /* 0x002ee80000300800 */
[----:B------:R1:W-:Y:S02]  /*44f10*/  LDGSTS.E [R6+0x4b00], desc[UR10][R188.64], P0 ;  /* 0x04b00000bc067fae */ /* 0x0003e4000812184a */
[----:B-1----:R-:W-:-:S02]  /*44f20*/  IMAD.MOV.U32 R188, RZ, RZ, R7 ;  /* 0x000000ffffbc7224 */ /* 0x002fc400078e0007 */
[----:B------:R-:W-:Y:S01]  /*44f30*/  IMAD.MOV.U32 R189, RZ, RZ, R118 ;  /* 0x000000ffffbd7224 */ /* 0x000fe200078e0076 */
[----:B----4-:R-:W4:Y:S04]  /*44f40*/  LDL.LU R7, [R1+0x216c] ;  /* 0x00216c0001077983 */ /* 0x010f280000300800 */
[----:B------:R1:W-:Y:S01]  /*44f50*/  LDGSTS.E [R6+0x4b80], desc[UR10][R188.64], P0 ;  /* 0x04b80000bc067fae */ /* 0x0003e2000812184a */
[----:B------:R-:W-:-:S05]  /*44f60*/  IADD3 R108, P1, R108, R3, RZ ;  /* 0x000000036c6c7210 */ /* 0x000fca0007f3e0ff */
[----:B------:R1:W-:Y:S01]  /*44f70*/  STL [R1+0x213c], R108 ;  /* 0x00213c6c01007387 */ /* 0x0003e20000100800 */
[----:B------:R-:W-:Y:S01]  /*44f80*/  IADD3 R110, P2, R110, R3, RZ ;  /* 0x000000036e6e7210 */ /* 0x000fe20007f5e0ff */
[----:B------:R-:W-:Y:S02]  /*44f90*/  IMAD.X R117, R117, 0x1, R2, P1 ;  /* 0x0000000175757824 */ /* 0x000fe400008e0602 */
[----:B-1----:R-:W-:-:S03]  /*44fa0*/  IMAD.MOV.U32 R188, RZ, RZ, R108 ;  /* 0x000000ffffbc7224 */ /* 0x002fc600078e006c */
[----:B------:R-:W-:Y:S04]  /*44fb0*/  STL [R1+0x2138], R117 ;  /* 0x0021387501007387 */ /* 0x000fe80000100800 */
[----:B------:R-:W-:Y:S04]  /*44fc0*/  STL [R1+0x2144], R110 ;  /* 0x0021446e01007387 */ /* 0x000fe80000100800 */
[----:B------:R-:W4:Y:S01]  /*44fd0*/  LDL.LU R108, [R1+0x2168] ;  /* 0x00216800016c7983 */ /* 0x000f220000300800 */
[----:B------:R-:W-:Y:S01]  /*44fe0*/  IMAD.MOV.U32 R189, RZ, RZ, R117 ;  /* 0x000000ffffbd7224 */ /* 0x000fe200078e0075 */
[----:B------:R-:W-:-:S04]  /*44ff0*/  IADD3.X R115, R115, R2, RZ, P2, !PT ;  /* 0x0000000273737210 */ /* 0x000fc800017fe4ff */
[----:B------:R1:W-:Y:S01]  /*45000*/  LDGSTS.E [R6+0x4c00], desc[UR10][R188.64], P0 ;  /* 0x04c00000bc067fae */ /* 0x0003e2000812184a */
[----:B------:R-:W-:-:S03]  /*45010*/  IADD3 R112, P1, R112, R3, RZ ;  /* 0x0000000370707210 */ /* 0x000fc60007f3e0ff */
[----:B------:R1:W-:Y:S01]  /*45020*/  STL [R1+0x2140], R115 ;  /* 0x0021407301007387 */ /* 0x0003e20000100800 */
[----:B------:R-:W-:Y:S01]  /*45030*/  IADD3 R4, P2, R4, R3, RZ ;  /* 0x0000000304047210 */ /* 0x000fe20007f5e0ff */
[----:B-1----:R-:W-:Y:S02]  /*45040*/  IMAD.MOV.U32 R188, RZ, RZ, R110 ;  /* 0x000000ffffbc7224 */ /* 0x002fe400078e006e */
[----:B------:R-:W-:Y:S02]  /*45050*/  IMAD.MOV.U32 R189, RZ, RZ, R115 ;  /* 0x000000ffffbd7224 */ /* 0x000fe400078e0073 */
        /* <DEDUP_REMOVED lines=14> */
[----:B------:R-:W-:Y:S01]  /*45140*/  IADD3 R5, P1, R5, R3, RZ ;  /* 0x0000000305057210 */ /* 0x000fe20007f3e0ff */
[----:B--2---:R-:W-:-:S02]  /*45150*/  IMAD.MOV.U32 R188, RZ, RZ, R4 ;  /* 0x000000ffffbc7224 */ /* 0x004fc400078e0004 */
[----:B------:R-:W-:Y:S01]  /*45160*/  IMAD.MOV.U32 R189, RZ, RZ, R111 ;  /* 0x000000ffffbd7224 */ /* 0x000fe200078e006f */
[----:B---3--:R-:W-:Y:S01]  /*45170*/  IADD3 R109, P2, R109, R3, RZ ;  /* 0x000000036d6d7210 */ /* 0x008fe20007f5e0ff */
[----:B-1----:R-:W2:Y:S04]  /*45180*/  LDL.LU R111, [R1+0x2308] ;  /* 0x00230800016f7983 */ /* 0x002ea80000300800 */
[----:B------:R-:W3:Y:S04]  /*45190*/  LDL.LU R4, [R1+0x2310] ;  /* 0x0023100001047983 */ /* 0x000ee80000300800 */
[----:B------:R-:W-:Y:S04]  /*451a0*/  STL [R1+0x215c], R5 ;  /* 0x00215c0501007387 */ /* 0x000fe80000100800 */
[----:B------:R1:W-:Y:S01]  /*451b0*/  LDGSTS.E [R6+0x4d80], desc[UR10][R188.64], P0 ;  /* 0x04d80000bc067fae */ /* 0x0003e2000812184a */
[----:B------:R-:W-:-:S05]  /*451c0*/  IADD3.X R113, R113, R2, RZ, P1, !PT ;  /* 0x0000000271717210 */ /* 0x000fca0000ffe4ff */
[----:B------:R1:W-:Y:S02]  /*451d0*/  STL [R1+0x2158], R113 ;  /* 0x0021587101007387 */ /* 0x0003e40000100800 */
[----:B-1----:R-:W-:Y:S02]  /*451e0*/  IMAD.MOV.U32 R189, RZ, RZ, R113 ;  /* 0x000000ffffbd7224 */ /* 0x002fe400078e0071 */
[----:B------:R-:W-:Y:S01]  /*451f0*/  IMAD.X R114, R114, 0x1, R2, P2 ;  /* 0x0000000172727824 */ /* 0x000fe200010e0602 */
[----:B------:R-:W-:Y:S01]  /*45200*/  STL [R1+0x2164], R109 ;  /* 0x0021646d01007387 */ /* 0x000fe20000100800 */
[----:B------:R-:W-:-:S03]  /*45210*/  IMAD.MOV.U32 R188, RZ, RZ, R5 ;  /* 0x000000ffffbc7224 */ /* 0x000fc600078e0005 */
[----:B------:R-:W3:Y:S04]  /*45220*/  LDL.LU R113, [R1+0x2304] ;  /* 0x0023040001717983 */ /* 0x000ee80000300800 */
[----:B------:R1:W-:Y:S04]  /*45230*/  STL [R1+0x2160], R114 ;  /* 0x0021607201007387 */ /* 0x0003e80000100800 */
[----:B------:R-:W3:Y:S01]  /*45240*/  LDL.LU R5, [R1+0x230c] ;  /* 0x00230c0001057983 */ /* 0x000ee20000300800 */
[----:B----4-:R-:W-:-:S03]  /*45250*/  IADD3 R7, P1, R7, R3, RZ ;  /* 0x0000000307077210 */ /* 0x010fc60007f3e0ff */
[----:B------:R4:W-:Y:S04]  /*45260*/  LDGSTS.E [R6+0x4e00], desc[UR10][R188.64], P0 ;  /* 0x04e00000bc067fae */ /* 0x0009e8000812184a */
[----:B------:R-:W-:Y:S01]  /*45270*/  STL [R1+0x216c], R7 ;  /* 0x00216c0701007387 */ /* 0x000fe20000100800 */
[----:B----4-:R-:W-:Y:S02]  /*45280*/  IMAD.MOV.U32 R188, RZ, RZ, R109 ;  /* 0x000000ffffbc7224 */ /* 0x010fe400078e006d */
[----:B------:R-:W-:-:S05]  /*45290*/  IMAD.MOV.U32 R189, RZ, RZ, R114 ;  /* 0x000000ffffbd7224 */ /* 0x000fca00078e0072 */
[----:B------:R4:W-:Y:S02]  /*452a0*/  LDGSTS.E [R6+0x4e80], desc[UR10][R188.64], P0 ;  /* 0x04e80000bc067fae */ /* 0x0009e4000812184a */
[----:B----4-:R-:W-:Y:S01]  /*452b0*/  IMAD.MOV.U32 R188, RZ, RZ, R7 ;  /* 0x000000ffffbc7224 */ /* 0x010fe200078e0007 */
[----:B------:R-:W-:-:S04]  /*452c0*/  UISETP.GT.AND UP1, UPT, UR16, 0xd, UPT ;  /* 0x0000000d1000788c */ /* 0x000fc8000bf24270 */
[----:B------:R-:W-:-:S04]  /*452d0*/  USEL UR12, URZ, 0x4, !UP1 ;  /* 0x000000043f0c7887 */ /* 0x000fc8000c800000 */
[----:B------:R-:W-:Y:S01]  /*452e0*/  USEL UR12, UR12, URZ, !UP0 ;  /* 0x0000003f0c0c7287 */ /* 0x000fe2000c000000 */
[----:B------:R-:W-:-:S05]  /*452f0*/  IMAD.X R108, R108, 0x1, R2, P1 ;  /* 0x000000016c6c7824 */ /* 0x000fca00008e0602 */
[----:B------:R4:W-:Y:S04]  /*45300*/  STL [R1+0x2168], R108 ;  /* 0x0021686c01007387 */ /* 0x0009e80000100800 */
[----:B-1----:R-:W3:Y:S04]  /*45310*/  LDL.LU R114, [R1+0x2314] ;  /* 0x0023140001727983 */ /* 0x002ee80000300800 */
[----:B------:R-:W3:Y:S01]  /*45320*/  LDL.LU R109, [R1+0x2318] ;  /* 0x00231800016d7983 */ /* 0x000ee20000300800 */
[----:B------:R-:W-:-:S03]  /*45330*/  IMAD.MOV.U32 R189, RZ, RZ, R108 ;  /* 0x000000ffffbd7224 */ /* 0x000fc600078e006c */
[----:B----4-:R-:W4:Y:S04]  /*45340*/  LDL.LU R108, [R1+0x231c] ;  /* 0x00231c00016c7983 */ /* 0x010f280000300800 */
[----:B------:R-:W4:Y:S01]  /*45350*/  LDL.LU R7, [R1+0x2320] ;  /* 0x0023200001077983 */ /* 0x000f220000300800 */
[----:B------:R-:W-:-:S03]  /*45360*/  IADD3 R115, P2, R115, R3, RZ ;  /* 0x0000000373737210 */ /* 0x000fc60007f5e0ff */
[----:B------:R1:W-:Y:S01]  /*45370*/  LDGSTS.E [R6+0x4f00], desc[UR10][R188.64], P0 ;  /* 0x04f00000bc067fae */ /* 0x0003e2000812184a */
[----:B------:R-:W-:Y:S02]  /*45380*/  IADD3 R110, P3, R110, R3, RZ ;  /* 0x000000036e6e7210 */ /* 0x000fe40007f7e0ff */
[----:B------:R-:W-:Y:S01]  /*45390*/  ISETP.NE.U32.AND P1, PT, RZ, UR12, PT ;  /* 0x0000000cff007c0c */ /* 0x000fe2000bf25070 */
[----:B------:R-:W-:Y:S01]  /*453a0*/  STL [R1+0x2174], R115 ;  /* 0x0021747301007387 */ /* 0x000fe20000100800 */
[----:B-1----:R-:W-:Y:S01]  /*453b0*/  MOV R188, R115 ;  /* 0x0000007300bc7202 */ /* 0x002fe20000000f00 */
[----:B------:R-:W-:-:S04]  /*453c0*/  IMAD.X R116, R116, 0x1, R2, P2 ;  /* 0x0000000174747824 */ /* 0x000fc800010e0602 */
[----:B------:R-:W-:Y:S01]  /*453d0*/  IMAD.MOV.U32 R189, RZ, RZ, R116 ;  /* 0x000000ffffbd7224 */ /* 0x000fe200078e0074 */
[----:B------:R-:W-:Y:S01]  /*453e0*/  STL [R1+0x2170], R116 ;  /* 0x0021707401007387 */ /* 0x000fe20000100800 */
[----:B------:R-:W-:-:S03]  /*453f0*/  IMAD.X R112, R112, 0x1, R2, P3 ;  /* 0x0000000170707824 */ /* 0x000fc600018e0602 */
[----:B------:R-:W-:Y:S04]  /*45400*/  STL [R1+0x2300], R110 ;  /* 0x0023006e01007387 */ /* 0x000fe80000100800 */
[----:B------:R1:W-:Y:S01]  /*45410*/  LDGSTS.E [R6+0x4f80], desc[UR10][R188.64], P0 ;  /* 0x04f80000bc067fae */ /* 0x0003e2000812184a */
[----:B--2---:R-:W-:-:S03]  /*45420*/  IADD3 R111, P0, R111, R3, RZ ;  /* 0x000000036f6f7210 */ /* 0x004fc60007f1e0ff */
[----:B------:R2:W-:Y:S04]  /*45430*/  STL [R1+0x22fc], R112 ;  /* 0x0022fc7001007387 */ /* 0x0005e80000100800 */
[----:B------:R-:W4:Y:S01]  /*45440*/  LDL.LU R120, [R1+0x2324] ;  /* 0x0023240001787983 */ /* 0x000f220000300800 */
[----:B---3--:R-:W-:-:S03]  /*45450*/  IADD3 R4, P2, R4, R3, RZ ;  /* 0x0000000304047210 */ /* 0x008fc60007f5e0ff */
[----:B------:R-:W3:Y:S01]  /*45460*/  LDL.LU R119, [R1+0x2328] ;  /* 0x0023280001777983 */ /* 0x000ee20000300800 */
[----:B-1----:R-:W-:Y:S02]  /*45470*/  IMAD.MOV.U32 R188, RZ, RZ, R110 ;  /* 0x000000ffffbc7224 */ /* 0x002fe400078e006e */
[----:B------:R-:W-:Y:S02]  /*45480*/  IMAD.MOV.U32 R189, RZ, RZ, R112 ;  /* 0x000000ffffbd7224 */ /* 0x000fe400078e0070 */
[----:B--2---:R-:W2:Y:S04]  /*45490*/  LDL.LU R112, [R1+0x232c] ;  /* 0x00232c0001707983 */ /* 0x004ea80000300800 */
[----:B------:R-:W2:Y:S04]  /*454a0*/  LDL.LU R110, [R1+0x2330] ;  /* 0x00233000016e7983 */ /* 0x000ea80000300800 */
[----:B------:R1:W-:Y:S04]  /*454b0*/  STL [R1+0x2308], R111 ;  /* 0x0023086f01007387 */ /* 0x0003e80000100800 */
[----:B------:R1:W-:Y:S01]  /*454c0*/  LDGSTS.E [R6+0x6800], desc[UR10][R188.64], P1 ;  /* 0x06800000bc067fae */ /* 0x0003e2000892184a */
[----:B------:R-:W-:-:S02]  /*454d0*/  IMAD.X R113, R113, 0x1, R2, P0 ;  /* 0x0000000171717824 */ /* 0x000fc400000e0602 */
[----:B-1----:R-:W-:-:S03]  /*454e0*/  IMAD.MOV.U32 R188, RZ, RZ, R111 ;  /* 0x000000ffffbc7224 */ /* 0x002fc600078e006f */
[----:B------:R1:W-:Y:S01]  /*454f0*/  STL [R1+0x2304], R113 ;  /* 0x0023047101007387 */ /* 0x0003e20000100800 */
[----:B------:R-:W-:-:S03]  /*45500*/  IMAD.X R5, R5, 0x1, R2, P2 ;  /* 0x0000000105057824 */ /* 0x000fc600010e0602 */
[----:B------:R1:W-:Y:S01]  /*45510*/  STL [R1+0x2310], R4 ;  /* 0x0023100401007387 */ /* 0x0003e20000100800 */
[----:B------:R-:W-:-:S03]  /*45520*/  IMAD.MOV.U32 R189, RZ, RZ, R113 ;  /* 0x000000ffffbd7224 */ /* 0x000fc600078e0071 */
[----:B------:R-:W2:Y:S04]  /*45530*/  LDL.LU R111, [R1+0x2338] ;  /* 0x00233800016f7983 */ /* 0x000ea80000300800 */
[----:B------:R1:W-:Y:S04]  /*45540*/  STL [R1+0x230c], R5 ;  /* 0x00230c0501007387 */ /* 0x0003e80000100800 */
[----:B------:R-:W2:Y:S04]  /*45550*/  LDL.LU R117, [R1+0x2340] ;  /* 0x0023400001757983 */ /* 0x000ea80000300800 */
[----:B-1----:R-:W2:Y:S04]  /*45560*/  LDL.LU R113, [R1+0x2334] ;  /* 0x0023340001717983 */ /* 0x002ea80000300800 */
[----:B------:R-:W2:Y:S04]  /*45570*/  LDL.LU R118, [R1+0x233c] ;  /* 0x00233c0001767983 */ /* 0x000ea80000300800 */
[----:B------:R1:W-:Y:S02]  /*45580*/  LDGSTS.E [R6+0x6880], desc[UR10][R188.64], P1 ;  /* 0x06880000bc067fae */ /* 0x0003e4000892184a */
[----:B-1----:R-:W-:-:S02]  /*45590*/  IMAD.MOV.U32 R188, RZ, RZ, R4 ;  /* 0x000000ffffbc7224 */ /* 0x002fc400078e0004 */
[----:B------:R-:W-:Y:S01]  /*455a0*/  IMAD.MOV.U32 R189, RZ, RZ, R5 ;  /* 0x000000ffffbd7224 */ /* 0x000fe200078e0005 */
[----:B------:R-:W2:Y:S04]  /*455b0*/  LDL.LU R4, [R1+0x2348] ;  /* 0x0023480001047983 */ /* 0x000ea80000300800 */
[----:B------:R-:W2:Y:S04]  /*455c0*/  LDL.LU R5, [R1+0x2350] ;  /* 0x0023500001057983 */ /* 0x000ea80000300800 */
[----:B------:R1:W-:Y:S01]  /*455d0*/  LDGSTS.E [R6+0x6900], desc[UR10][R188.64], P1 ;  /* 0x06900000bc067fae */ /* 0x0003e2000892184a */
[----:B------:R-:W-:-:S05]  /*455e0*/  IADD3 R109, P0, R109, R3, RZ ;  /* 0x000000036d6d7210 */ /* 0x000fca0007f1e0ff */
[----:B------:R-:W-:Y:S01]  /*455f0*/  IMAD.X R114, R114, 0x1, R2, P0 ;  /* 0x0000000172727824 */ /* 0x000fe200000e0602 */
[----:B----4-:R-:W-:Y:S01]  /*45600*/  IADD3 R7, P2, R7, R3, RZ ;  /* 0x0000000307077210 */ /* 0x010fe20007f5e0ff */
[----:B------:R-:W-:Y:S04]  /*45610*/  STL [R1+0x2318], R109 ;  /* 0x0023186d01007387 */ /* 0x000fe80000100800 */
[----:B------:R4:W-:Y:S01]  /*45620*/  STL [R1+0x2314], R114 ;  /* 0x0023147201007387 */ /* 0x0009e20000100800 */
[----:B------:R-:W-:-:S03]  /*45630*/  IADD3.X R108, R108, R2, RZ, P2, !PT ;  /* 0x000000026c6c7210 */ /* 0x000fc600017fe4ff */
[----:B------:R4:W-:Y:S04]  /*45640*/  STL [R1+0x2320], R7 ;  /* 0x0023200701007387 */ /* 0x0009e80000100800 */
[----:B------:R-:W2:Y:S04]  /*45650*/  LDL.LU R116, [R1+0x2344] ;  /* 0x0023440001747983 */ /* 0x000ea80000300800 */
[----:B------:R4:W-:Y:S04]  /*45660*/  STL [R1+0x231c], R108 ;  /* 0x00231c6c01007387 */ /* 0x0009e80000100800 */
[----:B------:R-:W2:Y:S01]  /*45670*/  LDL.LU R115, [R1+0x234c] ;  /* 0x00234c0001737983 */ /* 0x000ea20000300800 */
[----:B-1----:R-:W-:-:S02]  /*45680*/  IMAD.MOV.U32 R188, RZ, RZ, R109 ;  /* 0x000000ffffbc7224 */ /* 0x002fc400078e006d */
[----:B------:R-:W-:Y:S02]  /*45690*/  IMAD.MOV.U32 R189, RZ, RZ, R114 ;  /* 0x000000ffffbd7224 */ /* 0x000fe400078e0072 */
[----:B----4-:R-:W4:Y:S04]  /*456a0*/  LDL.LU R114, [R1+0x2354] ;  /* 0x0023540001727983 */ /* 0x010f280000300800 */
[----:B------:R1:W-:Y:S02]  /*456b0*/  LDGSTS.E [R6+0x6980], desc[UR10][R188.64], P1 ;  /* 0x06980000bc067fae */ /* 0x0003e4000892184a */
[----:B-1----:R-:W-:Y:S02]  /*456c0*/  IMAD.MOV.U32 R188, RZ, RZ, R7 ;  /* 0x000000ffffbc7224 */ /* 0x002fe400078e0007 */
[----:B------:R-:W4:Y:S01]  /*456d0*/  LDL.LU R7, [R1+0x2358] ;  /* 0x0023580001077983 */ /* 0x000f220000300800 */
[----:B------:R-:W-:-:S03]  /*456e0*/  IMAD.MOV.U32 R189, RZ, RZ, R108 ;  /* 0x000000ffffbd7224 */ /* 0x000fc600078e006c */
[----:B------:R-:W4:Y:S04]  /*456f0*/  LDL.LU R109, [R1+0x235c] ;  /* 0x00235c00016d7983 */ /* 0x000f280000300800 */
[----:B------:R-:W4:Y:S04]  /*45700*/  LDL.LU R108, [R1+0x2360] ;  /* 0x00236000016c7983 */ /* 0x000f280000300800 */
[----:B------:R1:W-:Y:S01]  /*45710*/  LDGSTS.E [R6+0x6a00], desc[UR10][R188.64], P1 ;  /* 0x06a00000bc067fae */ /* 0x0003e2000892184a */
[----:B---3--:R-:W-:-:S05]  /*45720*/  IADD3 R119, P0, R119, R3, RZ ;  /* 0x0000000377777210 */ /* 0x008fca0007f1e0ff */
[----:B------:R-:W-:Y:S01]  /*45730*/  IMAD.X R120, R120, 0x1, R2, P0 ;  /* 0x0000000178787824 */ /* 0x000fe200000e0602 */
[----:B--2---:R-:W-:Y:S01]  /*45740*/  IADD3 R110, P2, R110, R3, RZ ;  /* 0x000000036e6e7210 */ /* 0x004fe20007f5e0ff */
[----:B-1----:R-:W-:Y:S02]  /*45750*/  IMAD.MOV.U32 R188, RZ, RZ, R119 ;  /* 0x000000ffffbc7224 */ /* 0x002fe400078e0077 */
[----:B------:R-:W-:Y:S02]  /*45760*/  IMAD.MOV.U32 R189, RZ, RZ, R120 ;  /* 0x000000ffffbd7224 */ /* 0x000fe400078e0078 */
[----:B------:R-:W-:Y:S01]  /*45770*/  IMAD.X R112, R112, 0x1, R2, P2 ;  /* 0x0000000170707824 */ /* 0x000fe200010e0602 */
[----:B------:R-:W-:Y:S04]  /*45780*/  STL [R1+0x2328], R119 ;  /* 0x0023287701007387 */ /* 0x000fe80000100800 */
[----:B------:R-:W-:Y:S04]  /*45790*/  STL [R1+0x2324], R120 ;  /* 0x0023247801007387 */ /* 0x000fe80000100800 */
[----:B------:R1:W-:Y:S04]  /*457a0*/  LDGSTS.E [R6+0x6a80], desc[UR10][R188.64], P1 ;  /* 0x06a80000bc067fae */ /* 0x0003e8000892184a */
[----:B------:R-:W-:Y:S04]  /*457b0*/  STL [R1+0x2330], R110 ;  /* 0x0023306e01007387 */ /* 0x000fe80000100800 */
[----:B------:R2:W-:Y:S01]  /*457c0*/  STL [R1+0x232c], R112 ;  /* 0x00232c7001007387 */ /* 0x0005e20000100800 */
[----:B-1----:R-:W-:-:S02]  /*457d0*/  IMAD.MOV.U32 R188, RZ, RZ, R110 ;  /* 0x000000ffffbc7224 */ /* 0x002fc400078e006e */
[----:B------:R-:W-:Y:S02]  /*457e0*/  IMAD.MOV.U32 R189, RZ, RZ, R112 ;  /* 0x000000ffffbd7224 */ /* 0x000fe400078e0070 */
[----:B--2---:R-:W2:Y:S04]  /*457f0*/  LDL.LU R112, [R1+0x2368] ;  /* 0x0023680001707983 */ /* 0x004ea80000300800 */
[----:B------:R-:W3:Y:S01]  /*45800*/  LDL.LU R110, [R1+0x2370] ;  /* 0x00237000016e7983 */ /* 0x000ee20000300800 */
[----:B------:R-:W-:-:S03]  /*45810*/  IADD3 R111, P0, R111, R3, RZ ;  /* 0x000000036f6f7210 */ /* 0x000fc60007f1e0ff */
[----:B------:R1:W-:Y:S01]  /*45820*/  LDGSTS.E [R6+0x6b00], desc[UR10][R188.64], P1 ;  /* 0x06b00000bc067fae */ /* 0x0003e2000892184a */
[----:B------:R-:W-:Y:S02]  /*45830*/  IADD3 R117, P2, R117, R3, RZ ;  /* 0x0000000375757210 */ /* 0x000fe40007f5e0ff */
[----:B------:R-:W-:Y:S01]  /*45840*/  IADD3.X R113, R113, R2, RZ, P0, !PT ;  /* 0x0000000271717210 */ /* 0x000fe200007fe4ff */
[----:B------:R-:W-:Y:S04]  /*45850*/  STL [R1+0x2338], R111 ;  /* 0x0023386f01007387 */ /* 0x000fe80000100800 */
[----:B------:R1:W-:Y:S02]  /*45860*/  STL [R1+0x2334], R113 ;  /* 0x0023347101007387 */ /* 0x0003e40000100800 */
[----:B-1----:R-:W-:-:S02]  /*45870*/  IMAD.MOV.U32 R189, RZ, RZ, R113 ;  /* 0x000000ffffbd7224 */ /* 0x002fc400078e0071 */
[----:B------:R-:W-:Y:S01]  /*45880*/  IMAD.X R118, R118, 0x1, R2, P2 ;  /* 0x0000000176767824 */ /* 0x000fe200010e0602 */
[----:B------:R-:W-:Y:S01]  /*45890*/  STL [R1+0x2340], R117 ;  /* 0x0023407501007387 */ /* 0x000fe20000100800 */
[----:B------:R-:W-:-:S03]  /*458a0*/  IMAD.MOV.U32 R188, RZ, RZ, R111 ;  /* 0x000000ffffbc7224 */ /* 0x000fc600078e006f */
[----:B------:R-:W3:Y:S04]  /*458b0*/  LDL.LU R113, [R1+0x2364] ;  /* 0x0023640001717983 */ /* 0x000ee80000300800 */
[----:B------:R-:W-:Y:S04]  /*458c0*/  STL [R1+0x233c], R118 ;  /* 0x00233c7601007387 */ /* 0x000fe80000100800 */
[----:B------:R-:W3:Y:S01]  /*458d0*/  LDL.LU R111, [R1+0x236c] ;  /* 0x00236c00016f7983 */ /* 0x000ee20000300800 */
[----:B------:R-:W-:-:S03]  /*458e0*/  IADD3 R4, P0, R4, R3, RZ ;  /* 0x0000000304047210 */ /* 0x000fc60007f1e0ff */
[----:B------:R1:W-:Y:S01]  /*458f0*/  LDGSTS.E [R6+0x6b80], desc[UR10][R188.64], P1 ;  /* 0x06b80000bc067fae */ /* 0x0003e2000892184a */
[----:B------:R-:W-:-:S03]  /*45900*/  IADD3 R5, P2, R5, R3, RZ ;  /* 0x0000000305057210 */ /* 0x000fc60007f5e0ff */
[----:B------:R1:W-:Y:S02]  /*45910*/  STL [R1+0x2348], R4 ;  /* 0x0023480401007387 */ /* 0x0003e40000100800 */
[----:B-1----:R-:W-:Y:S02]  /*45920*/  IMAD.MOV.U32 R188, RZ, RZ, R117 ;  /* 0x000000ffffbc7224 */ /* 0x002fe400078e0075 */
[----:B------:R-:W-:-:S05]  /*45930*/  IMAD.MOV.U32 R189, RZ, RZ, R118 ;  /* 0x000000ffffbd7224 */ /* 0x000fca00078e0076 */
[----:B------:R1:W-:Y:S02]  /*45940*/  LDGSTS.E [R6+0x6c00], desc[UR10][R188.64], P1 ;  /* 0x06c00000bc067fae */ /* 0x0003e4000892184a */
[----:B-1----:R-:W-:Y:S02]  /*45950*/  IMAD.MOV.U32 R188, RZ, RZ, R4 ;  /* 0x000000ffffbc7224 */ /* 0x002fe400078e0004 */
[----:B------:R-:W-:-:S04]  /*45960*/  IMAD.X R116, R116, 0x1, R2, P0 ;  /* 0x0000000174747824 */ /* 0x000fc800000e0602 */
[----:B------:R-:W-:Y:S01]  /*45970*/  IMAD.MOV.U32 R189, RZ, RZ, R116 ;  /* 0x000000ffffbd7224 */ /* 0x000fe200078e0074 */
[----:B------:R-:W-:Y:S01]  /*45980*/  STL [R1+0x2344], R116 ;  /* 0x0023447401007387 */ /* 0x000fe20000100800 */
[----:B------:R-:W-:-:S03]  /*45990*/  IMAD.X R115, R115, 0x1, R2, P2 ;  /* 0x0000000173737824 */ /* 0x000fc600010e0602 */
[----:B------:R1:W-:Y:S04]  /*459a0*/  STL [R1+0x2350], R5 ;  /* 0x0023500501007387 */ /* 0x0003e80000100800 */
[----:B------:R-:W3:Y:S04]  /*459b0*/  LDL.LU R4, [R1+0x2378] ;  /* 0x0023780001047983 */ /* 0x000ee80000300800 */
[----:B------:R1:W-:Y:S04]  /*459c0*/  LDGSTS.E [R6+0x6c80], desc[UR10][R188.64], P1 ;  /* 0x06c80000bc067fae */ /* 0x0003e8000892184a */
[----:B------:R-:W-:Y:S01]  /*459d0*/  STL [R1+0x234c], R115 ;  /* 0x00234c7301007387 */ /* 0x000fe20000100800 */
[----:B-1----:R-:W-:-:S03]  /*459e0*/  IMAD.MOV.U32 R188, RZ, RZ, R5 ;  /* 0x000000ffffbc7224 */ /* 0x002fc600078e0005 */
[----:B------:R-:W3:Y:S01]  /*459f0*/  LDL.LU R5, [R1+0x2374] ;  /* 0x0023740001057983 */ /* 0x000ee20000300800 */
[----:B----4-:R-:W-:Y:S02]  /*45a00*/  IADD3 R7, P0, R7, R3, RZ ;  /* 0x0000000307077210 */ /* 0x010fe40007f1e0ff */
[----:B------:R-:W-:-:S03]  /*45a10*/  MOV R189, R115 ;  /* 0x0000007300bd7202 */ /* 0x000fc60000000f00 */
[--C-:B------:R-:W-:Y:S01]  /*45a20*/  IMAD.X R114, R114, 0x1, R2.reuse, P0 ;  /* 0x0000000172727824 */ /* 0x100fe200000e0602 */
[----:B------:R-:W-:Y:S01]  /*45a30*/  IADD3 R108, P2, R108, R3, RZ ;  /* 0x000000036c6c7210 */ /* 0x000fe20007f5e0ff */
[----:B------:R1:W-:Y:S04]  /*45a40*/  STL [R1+0x2358], R7 ;  /* 0x0023580701007387 */ /* 0x0003e80000100800 */
[----:B------:R4:W-:Y:S01]  /*45a50*/  LDGSTS.E [R6+0x6d00], desc[UR10][R188.64], P1 ;  /* 0x06d00000bc067fae */ /* 0x0009e2000892184a */
[----:B------:R-:W-:-:S03]  /*45a60*/  IMAD.X R109, R109, 0x1, R2, P2 ;  /* 0x000000016d6d7824 */ /* 0x000fc600010e0602 */
[----:B------:R1:W-:Y:S04]  /*45a70*/  STL [R1+0x2354], R114 ;  /* 0x0023547201007387 */ /* 0x0003e80000100800 */
[----:B------:R1:W-:Y:S01]  /*45a80*/  STL [R1+0x2360], R108 ;  /* 0x0023606c01007387 */ /* 0x0003e20000100800 */
[----:B----4-:R-:W-:-:S03]  /*45a90*/  IMAD.MOV.U32 R188, RZ, RZ, R7 ;  /* 0x000000ffffbc7224 */ /* 0x010fc600078e0007 */
[----:B-1----:R-:W4:Y:S01]  /*45aa0*/  LDL.LU R7, [R1+0x2504] ;  /* 0x0025040001077983 */ /* 0x002f220000300800 */
[----:B------:R-:W-:-:S03]  /*45ab0*/  IMAD.MOV.U32 R189, RZ, RZ, R114 ;  /* 0x000000ffffbd7224 */ /* 0x000fc600078e0072 */
[----:B------:R1:W-:Y:S04]  /*45ac0*/  STL [R1+0x235c], R109 ;  /* 0x00235c6d01007387 */ /* 0x0003e80000100800 */
[----:B------:R-:W4:Y:S04]  /*45ad0*/  LDL.LU R117, [R1+0x2510] ;  /* 0x0025100001757983 */ /* 0x000f280000300800 */
[----:B------:R-:W4:Y:S04]  /*45ae0*/  LDL.LU R114, [R1+0x2500] ;  /* 0x0025000001727983 */ /* 0x000f280000300800 */
[----:B------:R-:W4:Y:S04]  /*45af0*/  LDL.LU R118, [R1+0x2508] ;  /* 0x0025080001767983 */ /* 0x000f280000300800 */
[----:B------:R1:W-:Y:S02]  /*45b00*/  LDGSTS.E [R6+0x6d80], desc[UR10][R188.64], P1 ;  /* 0x06d80000bc067fae */ /* 0x0003e4000892184a */
[----:B-1----:R-:W-:-:S02]  /*45b10*/  IMAD.MOV.U32 R188, RZ, RZ, R108 ;  /* 0x000000ffffbc7224 */ /* 0x002fc400078e006c */
[----:B------:R-:W-:Y:S01]  /*45b20*/  IMAD.MOV.U32 R189, RZ, RZ, R109 ;  /* 0x000000ffffbd7224 */ /* 0x000fe200078e006d */
[----:B------:R-:W4:Y:S04]  /*45b30*/  LDL.LU R108, [R1+0x2518] ;  /* 0x00251800016c7983 */ /* 0x000f280000300800 */
[----:B------:R-:W4:Y:S04]  /*45b40*/  LDL.LU R109, [R1+0x2520] ;  /* 0x00252000016d7983 */ /* 0x000f280000300800 */
[----:B------:R1:W-:Y:S01]  /*45b50*/  LDGSTS.E [R6+0x6e00], desc[UR10][R188.64], P1 ;  /* 0x06e00000bc067fae */ /* 0x0003e2000892184a */
[----:B--2---:R-:W-:-:S02]  /*45b60*/  IADD3 R112, P0, R112, R3, RZ ;  /* 0x0000000370707210 */ /* 0x004fc40007f1e0ff */
[----:B---3--:R-:W-:-:S03]  /*45b70*/  IADD3 R110, P2, R110, R3, RZ ;  /* 0x000000036e6e7210 */ /* 0x008fc60007f5e0ff */
[----:B------:R-:W-:Y:S01]  /*45b80*/  STL [R1+0x2368], R112 ;  /* 0x0023687001007387 */ /* 0x000fe20000100800 */
[----:B------:R-:W-:-:S05]  /*45b90*/  IMAD.X R113, R113, 0x1, R2, P0 ;  /* 0x0000000171717824 */ /* 0x000fca00000e0602 */
[----:B------:R-:W-:Y:S01]  /*45ba0*/  STL [R1+0x2364], R113 ;  /* 0x0023647101007387 */ /* 0x000fe20000100800 */
[----:B------:R-:W-:-:S03]  /*45bb0*/  IMAD.X R111, R111, 0x1, R2, P2 ;  /* 0x000000016f6f7824 */ /* 0x000fc600010e0602 */
[----:B------:R2:W-:Y:S04]  /*45bc0*/  STL [R1+0x2370], R110 ;  /* 0x0023706e01007387 */ /* 0x0005e80000100800 */
[----:B------:R-:W3:Y:S04]  /*45bd0*/  LDL.LU R116, [R1+0x2514] ;  /* 0x0025140001747983 */ /* 0x000ee80000300800 */
[----:B------:R2:W-:Y:S04]  /*45be0*/  STL [R1+0x236c], R111 ;  /* 0x00236c6f01007387 */ /* 0x0005e80000100800 */
[----:B------:R-:W3:Y:S01]  /*45bf0*/  LDL.LU R115, [R1+0x251c] ;  /* 0x00251c0001737983 */ /* 0x000ee20000300800 */
[----:B-1----:R-:W-:-:S02]  /*45c00*/  IMAD.MOV.U32 R188, RZ, RZ, R112 ;  /* 0x000000ffffbc7224 */ /* 0x002fc400078e0070 */
[----:B------:R-:W-:-:S05]  /*45c10*/  IMAD.MOV.U32 R189, RZ, RZ, R113 ;  /* 0x000000ffffbd7224 */ /* 0x000fca00078e0071 */
[----:B------:R1:W-:Y:S02]  /*45c20*/  LDGSTS.E [R6+0x6e80], desc[UR10][R188.64], P1 ;  /* 0x06e80000bc067fae */ /* 0x0003e4000892184a */
[----:B-1----:R-:W-:Y:S01]  /*45c30*/  MOV R188, R110 ;  /* 0x0000006e00bc7202 */ /* 0x002fe20000000f00 */
[----:B------:R-:W-:Y:S01]  /*45c40*/  IMAD.MOV.U32 R189, RZ, RZ, R111 ;  /* 0x000000ffffbd7224 */ /* 0x000fe200078e006f */
[----:B--2---:R-:W2:Y:S04]  /*45c50*/  LDL.LU R110, [R1+0x2528] ;  /* 0x00252800016e7983 */ /* 0x004ea80000300800 */
[----:B------:R-:W2:Y:S04]  /*45c60*/  LDL.LU R111, [R1+0x2530] ;  /* 0x00253000016f7983 */ /* 0x000ea80000300800 */
[----:B------:R1:W-:Y:S01]  /*45c70*/  LDGSTS.E [R6+0x6f00], desc[UR10][R188.64], P1 ;  /* 0x06f00000bc067fae */ /* 0x0003e2000892184a */
[----:B------:R-:W-:-:S04]  /*45c80*/  UISETP.GT.AND UP1, UPT, UR16, 0x11, UPT ;  /* 0x000000111000788c */ /* 0x000fc8000bf24270 */
[----:B------:R-:W-:-:S04]  /*45c90*/  USEL UR12, URZ, 0x4, !UP1 ;  /* 0x000000043f0c7887 */ /* 0x000fc8000c800000 */
[----:B------:R-:W-:Y:S01]  /*45ca0*/  USEL UR12, UR12, URZ, !UP0 ;  /* 0x0000003f0c0c7287 */ /* 0x000fe2000c000000 */
[----:B------:R-:W-:-:S05]  /*45cb0*/  IADD3 R4, P0, R4, R3, RZ ;  /* 0x0000000304047210 */ /* 0x000fca0007f1e0ff */
[----:B------:R4:W-:Y:S01]  /*45cc0*/  STL [R1+0x2378], R4 ;  /* 0x0023780401007387 */ /* 0x0009e20000100800 */
[----:B-1----:R-:W-:Y:S02]  /*45cd0*/  IMAD.MOV.U32 R188, RZ, RZ, R4 ;  /* 0x000000ffffbc7224 */ /* 0x002fe400078e0004 */
[----:B------:R-:W-:-:S05]  /*45ce0*/  IMAD.X R5, R5, 0x1, R2, P0 ;  /* 0x0000000105057824 */ /* 0x000fca00000e0602 */
[----:B------:R1:W-:Y:S04]  /*45cf0*/  STL [R1+0x2374], R5 ;  /* 0x0023740501007387 */ /* 0x0003e80000100800 */
[----:B------:R-:W2:Y:S01]  /*45d00*/  LDL.LU R112, [R1+0x2524] ;  /* 0x0025240001707983 */ /* 0x000ea20000300800 */
[----:B------:R-:W-:-:S03]  /*45d10*/  IMAD.MOV.U32 R189, RZ, RZ, R5 ;  /* 0x000000ffffbd7224 */ /* 0x000fc600078e0005 */
[----:B------:R-:W2:Y:S04]  /*45d20*/  LDL.LU R113, [R1+0x252c] ;  /* 0x00252c0001717983 */ /* 0x000ea80000300800 */
[----:B------:R1:W-:Y:S04]  /*45d30*/  LDGSTS.E [R6+0x6f80], desc[UR10][R188.64], P1 ;  /* 0x06f80000bc067fae */ /* 0x0003e8000892184a */
[----:B----4-:R-:W4:Y:S04]  /*45d40*/  LDL.LU R4, [R1+0x2538] ;  /* 0x0025380001047983 */ /* 0x010f280000300800 */
[----:B-1----:R-:W4:Y:S01]  /*45d50*/  LDL.LU R5, [R1+0x2540] ;  /* 0x0025400001057983 */ /* 0x002f220000300800 */
[----:B------:R-:W-:-:S05]  /*45d60*/  IADD3 R7, P1, R7, R3, RZ ;  /* 0x0000000307077210 */ /* 0x000fca0007f3e0ff */
[----:B------:R-:W-:Y:S01]  /*45d70*/  STL [R1+0x2504], R7 ;  /* 0x0025040701007387 */ /* 0x000fe20000100800 */
[----:B------:R-:W-:Y:S01]  /*45d80*/  IADD3 R117, P2, R117, R3, RZ ;  /* 0x0000000375757210 */ /* 0x000fe20007f5e0ff */
[----:B------:R-:W-:-:S04]  /*45d90*/  IMAD.X R114, R114, 0x1, R2, P1 ;  /* 0x0000000172727824 */ /* 0x000fc800008e0602 */
[----:B------:R-:W-:Y:S01]  /*45da0*/  IMAD.X R118, R118, 0x1, R2, P2 ;  /* 0x0000000176767824 */ /* 0x000fe200010e0602 */
[----:B------:R1:W-:Y:S01]  /*45db0*/  STL [R1+0x2500], R114 ;  /* 0x0025007201007387 */ /* 0x0003e20000100800 */
[----:B------:R-:W-:-:S03]  /*45dc0*/  IMAD.MOV.U32 R189, RZ, RZ, R114 ;  /* 0x000000ffffbd7224 */ /* 0x000fc600078e0072 */
[----:B------:R-:W-:Y:S01]  /*45dd0*/  STL [R1+0x2510], R117 ;  /* 0x0025107501007387 */ /* 0x000fe20000100800 */
[----:B------:R-:W-:-:S03]  /*45de0*/  IMAD.MOV.U32 R188, RZ, RZ, R7 ;  /* 0x000000ffffbc7224 */ /* 0x000fc600078e0007 */
[----:B-1----:R-:W4:Y:S04]  /*45df0*/  LDL.LU R114, [R1+0x2534] ;  /* 0x0025340001727983 */ /* 0x002f280000300800 */
[----:B------:R-:W-:Y:S04]  /*45e00*/  STL [R1+0x2508], R118 ;  /* 0x0025087601007387 */ /* 0x000fe80000100800 */
[----:B------:R-:W4:Y:S01]  /*45e10*/  LDL.LU R7, [R1+0x253c] ;  /* 0x00253c0001077983 */ /* 0x000f220000300800 */
[----:B------:R-:W-:Y:S02]  /*45e20*/  ISETP.NE.U32.AND P0, PT, RZ, UR12, PT ;  /* 0x0000000cff007c0c */ /* 0x000fe4000bf05070 */
[----:B------:R-:W-:-:S02]  /*45e30*/  IADD3 R108, P1, R108, R3, RZ ;  /* 0x000000036c6c7210 */ /* 0x000fc40007f3e0ff */
[----:B------:R-:W-:-:S03]  /*45e40*/  IADD3 R109, P2, R109, R3, RZ ;  /* 0x000000036d6d7210 */ /* 0x000fc60007f5e0ff */
[----:B------:R-:W-:Y:S06]  /*45e50*/  STL [R1+0x2518], R108 ;  /* 0x0025186c01007387 */ /* 0x000fec0000100800 */
[----:B------:R1:W-:Y:S02]  /*45e60*/  LDGSTS.E [R6+0x8800], desc[UR10][R188.64], P0 ;  /* 0x08800000bc067fae */ /* 0x0003e4000812184a */
[----:B-1----:R-:W-:Y:S02]  /*45e70*/  IMAD.MOV.U32 R188, RZ, RZ, R117 ;  /* 0x000000ffffbc7224 */ /* 0x002fe400078e0075 */
[----:B------:R-:W-:-:S05]  /*45e80*/  IMAD.MOV.U32 R189, RZ, RZ, R118 ;  /* 0x000000ffffbd7224 */ /* 0x000fca00078e0076 */
[----:B------:R1:W-:Y:S02]  /*45e90*/  LDGSTS.E [R6+0x8880], desc[UR10][R188.64], P0 ;  /* 0x08880000bc067fae */ /* 0x0003e4000812184a */
[----:B-1----:R-:W-:Y:S01]  /*45ea0*/  IMAD.MOV.U32 R188, RZ, RZ, R108 ;  /* 0x000000ffffbc7224 */ /* 0x002fe200078e006c */
[----:B---3--:R-:W-:-:S05]  /*45eb0*/  IADD3.X R116, R116, R2, RZ, P1, !PT ;  /* 0x0000000274747210 */ /* 0x008fca0000ffe4ff */
[----:B------:R1:W-:Y:S01]  /*45ec0*/  STL [R1+0x2514], R116 ;  /* 0x0025147401007387 */ /* 0x0003e20000100800 */
[----:B------:R-:W-:Y:S02]  /*45ed0*/  IMAD.MOV.U32 R189, RZ, RZ, R116 ;  /* 0x000000ffffbd7224 */ /* 0x000fe400078e0074 */
[----:B------:R-:W-:Y:S01]  /*45ee0*/  IMAD.X R115, R115, 0x1, R2, P2 ;  /* 0x0000000173737824 */ /* 0x000fe200010e0602 */
[----:B------:R3:W-:Y:S04]  /*45ef0*/  STL [R1+0x2520], R109 ;  /* 0x0025206d01007387 */ /* 0x0007e80000100800 */
[----:B------:R3:W-:Y:S04]  /*45f00*/  LDGSTS.E [R6+0x8900], desc[UR10][R188.64], P0 ;  /* 0x08900000bc067fae */ /* 0x0007e8000812184a */
[----:B-1----:R-:W4:Y:S04]  /*45f10*/  LDL.LU R116, [R1+0x2548] ;  /* 0x0025480001747983 */ /* 0x002f280000300800 */
[----:B------:R-:W-:Y:S04]  /*45f20*/  STL [R1+0x251c], R115 ;  /* 0x00251c7301007387 */ /* 0x000fe80000100800 */
[----:B------:R-:W4:Y:S04]  /*45f30*/  LDL.LU R108, [R1+0x2550] ;  /* 0x00255000016c7983 */ /* 0x000f280000300800 */
[----:B------:R-:W4:Y:S01]  /*45f40*/  LDL.LU R118, [R1+0x2544] ;  /* 0x0025440001767983 */ /* 0x000f220000300800 */
[----:B---3--:R-:W-:-:S03]  /*45f50*/  IMAD.MOV.U32 R188, RZ, RZ, R109 ;  /* 0x000000ffffbc7224 */ /* 0x008fc600078e006d */
[----:B------:R-:W3:Y:S01]  /*45f60*/  LDL.LU R109, [R1+0x254c] ;  /* 0x00254c00016d7983 */ /* 0x000ee20000300800 */
[-C--:B--2---:R-:W-:Y:S01]  /*45f70*/  IADD3 R110, P1, R110, R3.reuse, RZ ;  /* 0x000000036e6e7210 */ /* 0x084fe20007f3e0ff */
[----:B------:R-:W-:Y:S01]  /*45f80*/  IMAD.MOV.U32 R189, RZ, RZ, R115 ;  /* 0x000000ffffbd7224 */ /* 0x000fe200078e0073 */
[----:B------:R-:W-:-:S03]  /*45f90*/  IADD3 R111, P2, R111, R3, RZ ;  /* 0x000000036f6f7210 */ /* 0x000fc60007f5e0ff */
[----:B------:R-:W-:Y:S04]  /*45fa0*/  STL [R1+0x2528], R110 ;  /* 0x0025286e01007387 */ /* 0x000fe80000100800 */
[----:B------:R1:W-:Y:S02]  /*45fb0*/  LDGSTS.E [R6+0x8980], desc[UR10][R188.64], P0 ;  /* 0x08980000bc067fae */ /* 0x0003e4000812184a */
[----:B-1----:R-:W-:Y:S02]  /*45fc0*/  IMAD.MOV.U32 R188, RZ, RZ, R110 ;  /* 0x000000ffffbc7224 */ /* 0x002fe400078e006e */
[--C-:B------:R-:W-:Y:S02]  /*45fd0*/  IMAD.X R112, R112, 0x1, R2.reuse, P1 ;  /* 0x0000000170707824 */ /* 0x100fe400008e0602 */
[----:B------:R-:W-:-:S03]  /*45fe0*/  IMAD.X R113, R113, 0x1, R2, P2 ;  /* 0x0000000171717824 */ /* 0x000fc600010e0602 */
[----:B------:R1:W-:Y:S01]  /*45ff0*/  STL [R1+0x2524], R112 ;  /* 0x0025247001007387 */ /* 0x0003e20000100800 */
[----:B------:R-:W-:-:S03]  /*46000*/  IMAD.MOV.U32 R189, RZ, RZ, R112 ;  /* 0x000000ffffbd7224 */ /* 0x000fc600078e0070 */
[----:B------:R-:W-:Y:S04]  /*46010*/  STL [R1+0x2530], R111 ;  /* 0x0025306f01007387 */ /* 0x000fe80000100800 */
[----:B------:R2:W-:Y:S04]  /*46020*/  LDGSTS.E [R6+0x8a00], desc[UR10][R188.64], P0 ;  /* 0x08a00000bc067fae */ /* 0x0005e8000812184a */
[----:B-1----:R-:W3:Y:S04]  /*46030*/  LDL.LU R112, [R1+0x2558] ;  /* 0x0025580001707983 */ /* 0x002ee80000300800 */
[----:B------:R1:W-:Y:S04]  /*46040*/  STL [R1+0x252c], R113 ;  /* 0x00252c7101007387 */ /* 0x0003e80000100800 */
[----:B------:R-:W3:Y:S01]  /*46050*/  LDL.LU R110, [R1+0x2560] ;  /* 0x00256000016e7983 */ /* 0x000ee20000300800 */
[----:B--2---:R-:W-:-:S03]  /*46060*/  MOV R189, R113 ;  /* 0x0000007100bd7202 */ /* 0x004fc60000000f00 */
[----:B-1----:R-:W2:Y:S01]  /*46070*/  LDL.LU R113, [R1+0x2554] ;  /* 0x0025540001717983 */ /* 0x002ea20000300800 */
[----:B------:R-:W-:Y:S01]  /*46080*/  IMAD.MOV.U32 R188, RZ, RZ, R111 ;  /* 0x000000ffffbc7224 */ /* 0x000fe200078e006f */
[-C--:B----4-:R-:W-:Y:S02]  /*46090*/  IADD3 R4, P1, R4, R3.reuse, RZ ;  /* 0x0000000304047210 */ /* 0x090fe40007f3e0ff */
[----:B------:R-:W4:Y:S01]  /*460a0*/  LDL.LU R111, [R1+0x255c] ;  /* 0x00255c00016f7983 */ /* 0x000f220000300800 */
[----:B------:R-:W-:-:S03]  /*460b0*/  IADD3 R5, P2, R5, R3, RZ ;  /* 0x0000000305057210 */ /* 0x000fc60007f5e0ff */
[----:B------:R-:W-:Y:S04]  /*460c0*/  STL [R1+0x2538], R4 ;  /* 0x0025380401007387 */ /* 0x000fe80000100800 */
[----:B------:R1:W-:Y:S01]  /*460d0*/  LDGSTS.E [R6+0x8a80], desc[UR10][R188.64], P0 ;  /* 0x08a80000bc067fae */ /* 0x0003e2000812184a */
[----:B------:R-:W-:-:S05]  /*460e0*/  IMAD.X R114, R114, 0x1, R2, P1 ;  /* 0x0000000172727824 */ /* 0x000fca00008e0602 */
[----:B------:R1:W-:Y:S01]  /*460f0*/  STL [R1+0x2534], R114 ;  /* 0x0025347201007387 */ /* 0x0003e20000100800 */
[----:B------:R-:W-:-:S03]  /*46100*/  IMAD.X R7, R7, 0x1, R2, P2 ;  /* 0x0000000107077824 */ /* 0x000fc600010e0602 */
[----:B------:R1:W-:Y:S02]  /*46110*/  STL [R1+0x2540], R5 ;  /* 0x0025400501007387 */ /* 0x0003e40000100800 */
[----:B-1----:R-:W-:Y:S02]  /*46120*/  IMAD.MOV.U32 R189, RZ, RZ, R114 ;  /* 0x000000ffffbd7224 */ /* 0x002fe400078e0072 */
[----:B------:R-:W-:Y:S01]  /*46130*/  IMAD.MOV.U32 R188, RZ, RZ, R4 ;  /* 0x000000ffffbc7224 */ /* 0x000fe200078e0004 */
[----:B------:R-:W4:Y:S04]  /*46140*/  LDL.LU R114, [R1+0x2568] ;  /* 0x0025680001727983 */ /* 0x000f280000300800 */
[----:B------:R1:W-:Y:S04]  /*46150*/  STL [R1+0x253c], R7 ;  /* 0x00253c0701007387 */ /* 0x0003e80000100800 */
[----:B------:R-:W4:Y:S04]  /*46160*/  LDL.LU R4, [R1+0x2570] ;  /* 0x0025700001047983 */ /* 0x000f280000300800 */
[----:B------:R-:W4:Y:S04]  /*46170*/  LDL.LU R115, [R1+0x2564] ;  /* 0x0025640001737983 */ /* 0x000f280000300800 */
[----:B------:R1:W-:Y:S02]  /*46180*/  LDGSTS.E [R6+0x8b00], desc[UR10][R188.64], P0 ;  /* 0x08b00000bc067fae */ /* 0x0003e4000812184a */
[----:B-1----:R-:W-:-:S02]  /*46190*/  IMAD.MOV.U32 R188, RZ, RZ, R5 ;  /* 0x000000ffffbc7224 */ /* 0x002fc400078e0005 */
[----:B------:R-:W4:Y:S01]  /*461a0*/  LDL.LU R5, [R1+0x256c] ;  /* 0x00256c0001057983 */ /* 0x000f220000300800 */
[----:B------:R-:W-:-:S03]  /*461b0*/  IMAD.MOV.U32 R189, RZ, RZ, R7 ;  /* 0x000000ffffbd7224 */ /* 0x000fc600078e0007 */
        /* <DEDUP_REMOVED lines=8> */
[----:B------:R1:W-:Y:S04]  /*46240*/  STL [R1+0x2544], R118 ;  /* 0x0025447601007387 */ /* 0x0003e80000100800 */
[----:B------:R-:W-:Y:S01]  /*46250*/  STL [R1+0x2550], R108 ;  /* 0x0025506c01007387 */ /* 0x000fe20000100800 */
[----:B---3--:R-:W-:-:S03]  /*46260*/  IMAD.X R109, R109, 0x1, R2, P2 ;  /* 0x000000016d6d7824 */ /* 0x008fc600010e0602 */
[----:B-1----:R-:W3:Y:S01]  /*46270*/  LDL.LU R118, [R1+0x2578] ;  /* 0x0025780001767983 */ /* 0x002ee20000300800 */
[----:B------:R-:W-:-:S03]  /*46280*/  IMAD.MOV.U32 R188, RZ, RZ, R116 ;  /* 0x000000ffffbc7224 */ /* 0x000fc600078e0074 */
[----:B------:R1:W-:Y:S04]  /*46290*/  STL [R1+0x254c], R109 ;  /* 0x00254c6d01007387 */ /* 0x0003e80000100800 */
[----:B------:R-:W3:Y:S04]  /*462a0*/  LDL.LU R116, [R1+0x2580] ;  /* 0x0025800001747983 */ /* 0x000ee80000300800 */
[----:B------:R1:W-:Y:S02]  /*462b0*/  LDGSTS.E [R6+0x8c00], desc[UR10][R188.64], P0 ;  /* 0x08c00000bc067fae */ /* 0x0003e4000812184a */
[----:B-1----:R-:W-:Y:S01]  /*462c0*/  MOV R188, R108 ;  /* 0x0000006c00bc7202 */ /* 0x002fe20000000f00 */
[----:B------:R-:W-:-:S02]  /*462d0*/  IMAD.MOV.U32 R189, RZ, RZ, R109 ;  /* 0x000000ffffbd7224 */ /* 0x000fc400078e006d */
[----:B------:R-:W3:Y:S04]  /*462e0*/  LDL.LU.64 R108, [R1+0x1be0] ;  /* 0x001be000016c7983 */ /* 0x000ee80000300a00 */
[----:B------:R1:W-:Y:S01]  /*462f0*/  LDGSTS.E [R6+0x8c80], desc[UR10][R188.64], P0 ;  /* 0x08c80000bc067fae */ /* 0x0003e2000812184a */
[----:B------:R-:W-:-:S05]  /*46300*/  IADD3 R112, P1, R112, R3, RZ ;  /* 0x0000000370707210 */ /* 0x000fca0007f3e0ff */
[----:B------:R-:W-:Y:S01]  /*46310*/  STL [R1+0x2558], R112 ;  /* 0x0025587001007387 */ /* 0x000fe20000100800 */
[----:B------:R-:W-:Y:S01]  /*46320*/  IADD3 R110, P2, R110, R3, RZ ;  /* 0x000000036e6e7210 */ /* 0x000fe20007f5e0ff */
[----:B--2---:R-:W-:-:S05]  /*46330*/  IMAD.X R113, R113, 0x1, R2, P1 ;  /* 0x0000000171717824 */ /* 0x004fca00008e0602 */
[----:B------:R2:W-:Y:S01]  /*46340*/  STL [R1+0x2554], R113 ;  /* 0x0025547101007387 */ /* 0x0005e20000100800 */
[----:B----4-:R-:W-:-:S03]  /*46350*/  IMAD.X R111, R111, 0x1, R2, P2 ;  /* 0x000000016f6f7824 */ /* 0x010fc600010e0602 */
[----:B------:R-:W-:Y:S04]  /*46360*/  STL [R1+0x2560], R110 ;  /* 0x0025606e01007387 */ /* 0x000fe80000100800 */
[----:B------:R-:W4:Y:S04]  /*46370*/  LDL.LU.64 R124, [R1+0x1bd8] ;  /* 0x001bd800017c7983 */ /* 0x000f280000300a00 */
[----:B------:R2:W-:Y:S01]  /*46380*/  STL [R1+0x255c], R111 ;  /* 0x00255c6f01007387 */ /* 0x0005e20000100800 */
[----:B-1----:R-:W-:-:S03]  /*46390*/  IMAD.MOV.U32 R188, RZ, RZ, R112 ;  /* 0x000000ffffbc7224 */ /* 0x002fc600078e0070 */
[----:B------:R-:W4:Y:S01]  /*463a0*/  LDL.LU.64 R120, [R1+0x1bd0] ;  /* 0x001bd00001787983 */ /* 0x000f220000300a00 */
[----:B------:R-:W-:-:S03]  /*463b0*/  IMAD.MOV.U32 R189, RZ, RZ, R113 ;  /* 0x000000ffffbd7224 */ /* 0x000fc600078e0071 */
[----:B--2---:R-:W2:Y:S01]  /*463c0*/  LDL.LU.64 R112, [R1+0x1bc8] ;  /* 0x001bc80001707983 */ /* 0x004ea20000300a00 */
[----:B------:R-:W-:-:S03]  /*463d0*/  IADD3 R114, P1, R114, R3, RZ ;  /* 0x0000000372727210 */ /* 0x000fc60007f3e0ff */
[----:B------:R1:W-:Y:S01]  /*463e0*/  LDGSTS.E [R6+0x8d00], desc[UR10][R188.64], P0 ;  /* 0x08d00000bc067fae */ /* 0x0003e2000812184a */
[----:B------:R-:W-:Y:S01]  /*463f0*/  IADD3 R4, P2, R4, R3, RZ ;  /* 0x0000000304047210 */ /* 0x000fe20007f5e0ff */
[----:B------:R-:W-:Y:S02]  /*46400*/  IMAD.X R115, R115, 0x1, R2, P1 ;  /* 0x0000000173737824 */ /* 0x000fe400008e0602 */
[----:B-1----:R-:W-:Y:S02]  /*46410*/  IMAD.MOV.U32 R188, RZ, RZ, R110 ;  /* 0x000000ffffbc7224 */ /* 0x002fe400078e006e */
[----:B------:R-:W-:Y:S02]  /*46420*/  IMAD.MOV.U32 R189, RZ, RZ, R111 ;  /* 0x000000ffffbd7224 */ /* 0x000fe400078e006f */
[----:B------:R-:W2:Y:S04]  /*46430*/  LDL.LU.64 R110, [R1+0x1bc0] ;  /* 0x001bc000016e7983 */ /* 0x000ea80000300a00 */
[----:B------:R1:W-:Y:S04]  /*46440*/  LDGSTS.E [R6+0x8d80], desc[UR10][R188.64], P0 ;  /* 0x08d80000bc067fae */ /* 0x0003e8000812184a */
[----:B------:R-:W-:Y:S01]  /*46450*/  STL [R1+0x2568], R114 ;  /* 0x0025687201007387 */ /* 0x000fe20000100800 */
[----:B------:R-:W-:-:S02]  /*46460*/  IMAD.X R5, R5, 0x1, R2, P2 ;  /* 0x0000000105057824 */ /* 0x000fc400010e0602 */
[----:B-1----:R-:W-:Y:S01]  /*46470*/  IMAD.MOV.U32 R188, RZ, RZ, R114 ;  /* 0x000000ffffbc7224 */ /* 0x002fe200078e0072 */
[----:B------:R-:W-:Y:S01]  /*46480*/  MOV R189, R115 ;  /* 0x0000007300bd7202 */ /* 0x000fe20000000f00 */
[----:B------:R-:W-:Y:S04]  /*46490*/  STL [R1+0x2564], R115 ;  /* 0x0025647301007387 */ /* 0x000fe80000100800 */
[----:B------:R-:W-:Y:S04]  /*464a0*/  STL [R1+0x2570], R4 ;  /* 0x0025700401007387 */ /* 0x000fe80000100800 */
[----:B------:R1:W-:Y:S04]  /*464b0*/  LDGSTS.E [R6+0x8e00], desc[UR10][R188.64], P0 ;  /* 0x08e00000bc067fae */ /* 0x0003e8000812184a */
[----:B------:R1:W-:Y:S02]  /*464c0*/  STL [R1+0x256c], R5 ;  /* 0x00256c0501007387 */ /* 0x0003e40000100800 */
[----:B-1----:R-:W-:-:S02]  /*464d0*/  IMAD.MOV.U32 R188, RZ, RZ, R4 ;  /* 0x000000ffffbc7224 */ /* 0x002fc400078e0004 */
[----:B------:R-:W-:Y:S02]  /*464e0*/  IMAD.MOV.U32 R189, RZ, RZ, R5 ;  /* 0x000000ffffbd7224 */ /* 0x000fe400078e0005 */
[----:B------:R-:W2:Y:S04]  /*464f0*/  LDL.LU.64 R4, [R1+0x1bb8] ;  /* 0x001bb80001047983 */ /* 0x000ea80000300a00 */
[----:B------:R-:W2:Y:S04]  /*46500*/  LDL.LU.64 R126, [R1+0x1bb0] ;  /* 0x001bb000017e7983 */ /* 0x000ea80000300a00 */
[----:B------:R-:W2:Y:S01]  /*46510*/  LDL.LU.64 R114, [R1+0x1ba8] ;  /* 0x001ba80001727983 */ /* 0x000ea20000300a00 */
[----:B------:R-:W-:-:S02]  /*46520*/  IADD3 R117, P1, R117, R3, RZ ;  /* 0x0000000375757210 */ /* 0x000fc40007f3e0ff */
[----:B------:R-:W-:Y:S01]  /*46530*/  IADD3 R7, P2, R7, R3, RZ ;  /* 0x0000000307077210 */ /* 0x000fe20007f5e0ff */
[----:B------:R1:W-:Y:S04]  /*46540*/  LDGSTS.E [R6+0x8e80], desc[UR10][R188.64], P0 ;  /* 0x08e80000bc067fae */ /* 0x0003e8000812184a */
[----:B------:R-:W-:Y:S01]  /*46550*/  STL [R1+0x257c], R117 ;  /* 0x00257c7501007387 */ /* 0x000fe20000100800 */
[----:B-1----:R-:W-:Y:S02]  /*46560*/  IMAD.MOV.U32 R188, RZ, RZ, R117 ;  /* 0x000000ffffbc7224 */ /* 0x002fe400078e0075 */
[----:B---3--:R-:W-:-:S04]  /*46570*/  IMAD.X R118, R118, 0x1, R2, P1 ;  /* 0x0000000176767824 */ /* 0x008fc800008e0602 */
[----:B------:R-:W-:Y:S01]  /*46580*/  IMAD.MOV.U32 R189, RZ, RZ, R118 ;  /* 0x000000ffffbd7224 */ /* 0x000fe200078e0076 */
[----:B------:R1:W-:Y:S04]  /*46590*/  STL [R1+0x2578], R118 ;  /* 0x0025787601007387 */ /* 0x0003e80000100800 */
[----:B------:R-:W-:Y:S01]  /*465a0*/  STL [R1+0x2584], R7 ;  /* 0x0025840701007387 */ /* 0x000fe20000100800 */
[----:B------:R-:W-:-:S03]  /*465b0*/  IMAD.X R116, R116, 0x1, R2, P2 ;  /* 0x0000000174747824 */ /* 0x000fc600010e0602 */
[----:B------:R3:W-:Y:S04]  /*465c0*/  LDGSTS.E [R6+0x8f00], desc[UR10][R188.64], P0 ;  /* 0x08f00000bc067fae */ /* 0x0007e8000812184a */
[----:B-1----:R-:W2:Y:S01]  /*465d0*/  LDL.LU.64 R118, [R1+0x1ba0] ;  /* 0x001ba00001767983 */ /* 0x002ea20000300a00 */
[----:B---3--:R-:W-:Y:S02]  /*465e0*/  IMAD.MOV.U32 R188, RZ, RZ, R7 ;  /* 0x000000ffffbc7224 */ /* 0x008fe400078e0007 */
[----:B------:R-:W-:Y:S01]  /*465f0*/  IMAD.MOV.U32 R189, RZ, RZ, R116 ;  /* 0x000000ffffbd7224 */ /* 0x000fe200078e0074 */
[----:B------:R1:W-:Y:S04]  /*46600*/  STL [R1+0x2580], R116 ;  /* 0x0025807401007387 */ /* 0x0003e80000100800 */
[----:B------:R3:W-:Y:S04]  /*46610*/  LDGSTS.E [R6+0x8f80], desc[UR10][R188.64], P0 ;  /* 0x08f80000bc067fae */ /* 0x0007e8000812184a */
[----:B-1----:R-:W2:Y:S01]  /*46620*/  LDL.LU.64 R116, [R1+0x1b98] ;  /* 0x001b980001747983 */ /* 0x002ea20000300a00 */
[----:B---3--:R-:W-:-:S05]  /*46630*/  IADD3 R188, P0, R108, R3, RZ ;  /* 0x000000036cbc7210 */ /* 0x008fca0007f1e0ff */
[----:B------:R-:W-:Y:S02]  /*46640*/  IMAD.X R7, R109, 0x1, R2, P0 ;  /* 0x000000016d077824 */ /* 0x000fe400000e0602 */
[----:B------:R-:W3:Y:S01]  /*46650*/  LDL.LU.64 R108, [R1+0x1b90] ;  /* 0x001b9000016c7983 */ /* 0x000ee20000300a00 */
[----:B----4-:R-:W-:-:S05]  /*46660*/  IADD3 R190, P0, R124, R3, RZ ;  /* 0x000000037cbe7210 */ /* 0x010fca0007f1e0ff */
[----:B------:R-:W-:Y:S02]  /*46670*/  IMAD.X R189, R125, 0x1, R2, P0 ;  /* 0x000000017dbd7824 */ /* 0x000fe400000e0602 */
[----:B------:R-:W4:Y:S01]  /*46680*/  LDL.LU.64 R124, [R1+0x1b88] ;  /* 0x001b8800017c7983 */ /* 0x000f220000300a00 */
[----:B------:R-:W-:-:S04]  /*46690*/  IADD3 R192, P0, R120, R3, RZ ;  /* 0x0000000378c07210 */ /* 0x000fc80007f1e0ff */
[----:B------:R-:W-:Y:S02]  /*466a0*/  IADD3.X R191, R121, R2, RZ, P0, !PT ;  /* 0x0000000279bf7210 */ /* 0x000fe400007fe4ff */
[----:B------:R-:W4:Y:S01]  /*466b0*/  LDL.LU.64 R120, [R1+0x1b80] ;  /* 0x001b800001787983 */ /* 0x000f220000300a00 */
[----:B--2---:R-:W-:-:S05]  /*466c0*/  IADD3 R194, P0, R112, R3, RZ ;  /* 0x0000000370c27210 */ /* 0x004fca0007f1e0ff */
[----:B------:R-:W-:Y:S02]  /*466d0*/  IMAD.X R193, R113, 0x1, R2, P0 ;  /* 0x0000000171c17824 */ /* 0x000fe400000e0602 */
[----:B------:R-:W2:Y:S04]  /*466e0*/  LDL.LU.64 R112, [R1+0x1b78] ;  /* 0x001b780001707983 */ /* 0x000ea80000300a00 */
[----:B------:R-:W2:Y:S01]  /*466f0*/  LDL.LU.64 R130, [R1+0x1b70] ;  /* 0x001b700001827983 */ /* 0x000ea20000300a00 */
[----:B------:R-:W-:-:S05]  /*46700*/  IADD3 R196, P0, R110, R3, RZ ;  /* 0x000000036ec47210 */ /* 0x000fca0007f1e0ff */
[----:B------:R-:W-:Y:S02]  /*46710*/  IMAD.X R195, R111, 0x1, R2, P0 ;  /* 0x000000016fc37824 */ /* 0x000fe400000e0602 */
[----:B------:R-:W2:Y:S01]  /*46720*/  LDL.LU.64 R110, [R1+0x1b68] ;  /* 0x001b6800016e7983 */ /* 0x000ea20000300a00 */
[----:B------:R-:W-:-:S05]  /*46730*/  IADD3 R198, P0, R4, R3, RZ ;  /* 0x0000000304c67210 */ /* 0x000fca0007f1e0ff */
[--C-:B------:R-:W-:Y:S01]  /*46740*/  IMAD.X R197, R5, 0x1, R2.reuse, P0 ;  /* 0x0000000105c57824 */ /* 0x100fe200000e0602 */
[-C--:B------:R-:W-:Y:S01]  /*46750*/  IADD3 R200, P0, R126, R3.reuse, RZ ;  /* 0x000000037ec87210 */ /* 0x080fe20007f1e0ff */
[----:B------:R-:W2:Y:S04]  /*46760*/  LDL.LU.64 R4, [R1+0x19e0] ;  /* 0x0019e00001047983 */ /* 0x000ea80000300a00 */
[----:B------:R-:W-:Y:S01]  /*46770*/  IMAD.X R199, R127, 0x1, R2, P0 ;  /* 0x000000017fc77824 */ /* 0x000fe200000e0602 */
[----:B------:R-:W2:Y:S01]  /*46780*/  LDL.LU.64 R128, [R1+0x19d8] ;  /* 0x0019d80001807983 */ /* 0x000ea20000300a00 */
[----:B------:R-:W-:-:S05]  /*46790*/  IADD3 R202, P0, R114, R3, RZ ;  /* 0x0000000372ca7210 */ /* 0x000fca0007f1e0ff */
[----:B------:R-:W-:Y:S02]  /*467a0*/  IMAD.X R201, R115, 0x1, R2, P0 ;  /* 0x0000000173c97824 */ /* 0x000fe400000e0602 */
[----:B------:R-:W2:Y:S01]  /*467b0*/  LDL.LU.64 R114, [R1+0x19d0] ;  /* 0x0019d00001727983 */ /* 0x000ea20000300a00 */
[----:B------:R-:W-:-:S05]  /*467c0*/  IADD3 R204, P0, R118, R3, RZ ;  /* 0x0000000376cc7210 */ /* 0x000fca0007f1e0ff */
[----:B------:R-:W-:Y:S02]  /*467d0*/  IMAD.X R203, R119, 0x1, R2, P0 ;  /* 0x0000000177cb7824 */ /* 0x000fe400000e0602 */
[----:B------:R-:W2:Y:S04]  /*467e0*/  LDL.LU.64 R118, [R1+0x19c8] ;  /* 0x0019c80001767983 */ /* 0x000ea80000300a00 */
[----:B------:R-:W2:Y:S01]  /*467f0*/  LDL.LU.64 R126, [R1+0x19c0] ;  /* 0x0019c000017e7983 */ /* 0x000ea20000300a00 */
[----:B------:R-:W-:-:S05]  /*46800*/  IADD3 R206, P0, R116, R3, RZ ;  /* 0x0000000374ce7210 */ /* 0x000fca0007f1e0ff */
[----:B------:R-:W-:Y:S02]  /*46810*/  IMAD.X R205, R117, 0x1, R2, P0 ;  /* 0x0000000175cd7824 */ /* 0x000fe400000e0602 */
[----:B------:R-:W2:Y:S01]  /*46820*/  LDL.LU.64 R116, [R1+0x19b8] ;  /* 0x0019b80001747983 */ /* 0x000ea20000300a00 */
[----:B---3--:R-:W-:-:S05]  /*46830*/  IADD3 R208, P0, R108, R3, RZ ;  /* 0x000000036cd07210 */ /* 0x008fca0007f1e0ff */
[----:B------:R-:W-:Y:S02]  /*46840*/  IMAD.X R207, R109, 0x1, R2, P0 ;  /* 0x000000016dcf7824 */ /* 0x000fe400000e0602 */
[----:B------:R-:W3:Y:S01]  /*46850*/  LDL.LU.64 R108, [R1+0x19b0] ;  /* 0x0019b000016c7983 */ /* 0x000ee20000300a00 */
[----:B----4-:R-:W-:-:S05]  /*46860*/  IADD3 R210, P0, R124, R3, RZ ;  /* 0x000000037cd27210 */ /* 0x010fca0007f1e0ff */
[--C-:B------:R-:W-:Y:S01]  /*46870*/  IMAD.X R209, R125, 0x1, R2.reuse, P0 ;  /* 0x000000017dd17824 */ /* 0x100fe200000e0602 */
[-C--:B------:R-:W-:Y:S01]  /*46880*/  IADD3 R212, P0, R120, R3.reuse, RZ ;  /* 0x0000000378d47210 */ /* 0x080fe20007f1e0ff */
[----:B------:R-:W4:Y:S04]  /*46890*/  LDL.LU.64 R124, [R1+0x19a8] ;  /* 0x0019a800017c7983 */ /* 0x000f280000300a00 */
[----:B------:R-:W-:Y:S02]  /*468a0*/  IMAD.X R211, R121, 0x1, R2, P0 ;  /* 0x0000000179d37824 */ /* 0x000fe400000e0602 */
[----:B------:R-:W4:Y:S01]  /*468b0*/  LDL.LU.64 R120, [R1+0x19a0] ;  /* 0x0019a00001787983 */ /* 0x000f220000300a00 */
[----:B--2---:R-:W-:-:S04]  /*468c0*/  IADD3 R214, P0, R112, R3, RZ ;  /* 0x0000000370d67210 */ /* 0x004fc80007f1e0ff */
[----:B------:R-:W-:Y:S02]  /*468d0*/  IADD3.X R213, R113, R2, RZ, P0, !PT ;  /* 0x0000000271d57210 */ /* 0x000fe400007fe4ff */
[-C--:B------:R-:W-:Y:S01]  /*468e0*/  IADD3 R216, P0, R130, R3.reuse, RZ ;  /* 0x0000000382d87210 */ /* 0x080fe20007f1e0ff */
[----:B------:R-:W2:Y:S04]  /*468f0*/  LDL.LU.64 R112, [R1+0x1998] ;  /* 0x0019980001707983 */ /* 0x000ea80000300a00 */
[----:B------:R-:W-:Y:S01]  /*46900*/  IMAD.X R215, R131, 0x1, R2, P0 ;  /* 0x0000000183d77824 */ /* 0x000fe200000e0602 */
        /* <DEDUP_REMOVED lines=19> */
[----:B---3--:R-:W-:-:S05]  /*46a40*/  IADD3 R232, P0, R108, R3, RZ ;  /* 0x000000036ce87210 */ /* 0x008fca0007f1e0ff */
[----:B------:R-:W-:Y:S02]  /*46a50*/  IMAD.X R231, R109, 0x1, R2, P0 ;  /* 0x000000016de77824 */ /* 0x000fe400000e0602 */
[----:B------:R-:W3:Y:S04]  /*46a60*/  LDL.LU.64 R108, [R1+0x1968] ;  /* 0x00196800016c7983 */ /* 0x000ee80000300a00 */
[----:B------:R-:W3:Y:S04]  /*46a70*/  LDL.LU.64 R140, [R1+0x17e0] ;  /* 0x0017e000018c7983 */ /* 0x000ee80000300a00 */
[----:B------:R-:W3:Y:S04]  /*46a80*/  LDL.LU.64 R138, [R1+0x17d8] ;  /* 0x0017d800018a7983 */ /* 0x000ee80000300a00 */
[----:B------:R-:W3:Y:S04]  /*46a90*/  LDL.LU.64 R136, [R1+0x17d0] ;  /* 0x0017d00001887983 */ /* 0x000ee80000300a00 */
[----:B------:R-:W3:Y:S04]  /*46aa0*/  LDL.LU.64 R134, [R1+0x17c8] ;  /* 0x0017c80001867983 */ /* 0x000ee80000300a00 */
[----:B------:R-:W3:Y:S01]  /*46ab0*/  LDL.LU.64 R132, [R1+0x17c0] ;  /* 0x0017c00001847983 */ /* 0x000ee20000300a00 */
[----:B----4-:R-:W-:-:S05]  /*46ac0*/  IADD3 R234, P0, R124, R3, RZ ;  /* 0x000000037cea7210 */ /* 0x010fca0007f1e0ff */
[----:B------:R-:W-:Y:S01]  /*46ad0*/  IMAD.X R233, R125, 0x1, R2, P0 ;  /* 0x000000017de97824 */ /* 0x000fe200000e0602 */
[----:B------:R-:W-:-:S04]  /*46ae0*/  IADD3 R252, P0, R120, R3, RZ ;  /* 0x0000000378fc7210 */ /* 0x000fc80007f1e0ff */
[----:B------:R-:W-:Y:S02]  /*46af0*/  IADD3.X R235, R121, R2, RZ, P0, !PT ;  /* 0x0000000279eb7210 */ /* 0x000fe400007fe4ff */
[----:B--2---:R-:W-:-:S05]  /*46b00*/  IADD3 R153, P0, R112, R3, RZ ;  /* 0x0000000370997210 */ /* 0x004fca0007f1e0ff */
[----:B------:R-:W-:Y:S02]  /*46b10*/  IMAD.X R154, R113, 0x1, R2, P0 ;  /* 0x00000001719a7824 */ /* 0x000fe400000e0602 */
[----:B------:R-:W2:Y:S01]  /*46b20*/  LDL.LU.64 R112, [R1+0x17b8] ;  /* 0x0017b80001707983 */ /* 0x000ea20000300a00 */
[----:B------:R-:W-:-:S05]  /*46b30*/  IADD3 R151, P0, R110, R3, RZ ;  /* 0x000000036e977210 */ /* 0x000fca0007f1e0ff */
[----:B------:R-:W-:Y:S01]  /*46b40*/  IMAD.X R152, R111, 0x1, R2, P0 ;  /* 0x000000016f987824 */ /* 0x000fe200000e0602 */
[----:B------:R-:W-:-:S05]  /*46b50*/  IADD3 R149, P0, R4, R3, RZ ;  /* 0x0000000304957210 */ /* 0x000fca0007f1e0ff */
[----:B------:R-:W-:Y:S02]  /*46b60*/  IMAD.X R150, R5, 0x1, R2, P0 ;  /* 0x0000000105967824 */ /* 0x000fe400000e0602 */
[----:B------:R-:W4:Y:S04]  /*46b70*/  LDL.LU.64 R4, [R1+0x17b0] ;  /* 0x0017b00001047983 */ /* 0x000f280000300a00 */
[----:B------:R-:W4:Y:S01]  /*46b80*/  LDL.LU.64 R130, [R1+0x17a8] ;  /* 0x0017a80001827983 */ /* 0x000f220000300a00 */
[----:B------:R-:W-:-:S05]  /*46b90*/  IADD3 R110, P0, R114, R3, RZ ;  /* 0x00000003726e7210 */ /* 0x000fca0007f1e0ff */
[----:B------:R-:W-:Y:S02]  /*46ba0*/  IMAD.X R111, R115, 0x1, R2, P0 ;  /* 0x00000001736f7824 */ /* 0x000fe400000e0602 */
[----:B------:R-:W4:Y:S04]  /*46bb0*/  LDL.LU.64 R114, [R1+0x17a0] ;  /* 0x0017a00001727983 */ /* 0x000f280000300a00 */
[----:B------:R-:W4:Y:S04]  /*46bc0*/  LDL.LU.64 R128, [R1+0x1798] ;  /* 0x0017980001807983 */ /* 0x000f280000300a00 */
[----:B------:R-:W4:Y:S04]  /*46bd0*/  LDL.LU.64 R126, [R1+0x1790] ;  /* 0x00179000017e7983 */ /* 0x000f280000300a00 */
[----:B------:R-:W4:Y:S04]  /*46be0*/  LDL.LU.64 R124, [R1+0x1788] ;  /* 0x00178800017c7983 */ /* 0x000f280000300a00 */
[----:B------:R-:W4:Y:S04]  /*46bf0*/  LDL.LU.64 R156, [R1+0x1780] ;  /* 0x00178000019c7983 */ /* 0x000f280000300a00 */
[----:B------:R-:W4:Y:S01]  /*46c00*/  LDL.LU.64 R120, [R1+0x1778] ;  /* 0x0017780001787983 */ /* 0x000f220000300a00 */
[----:B------:R-:W-:-:S05]  /*46c10*/  IADD3 R147, P0, R118, R3, RZ ;  /* 0x0000000376937210 */ /* 0x000fca0007f1e0ff */
[----:B------:R-:W-:Y:S01]  /*46c20*/  IMAD.X R148, R119, 0x1, R2, P0 ;  /* 0x0000000177947824 */ /* 0x000fe200000e0602 */
[----:B------:R-:W-:-:S05]  /*46c30*/  IADD3 R118, P0, R116, R3, RZ ;  /* 0x0000000374767210 */ /* 0x000fca0007f1e0ff */
[----:B------:R-:W-:Y:S02]  /*46c40*/  IMAD.X R119, R117, 0x1, R2, P0 ;  /* 0x0000000175777824 */ /* 0x000fe400000e0602 */
[----:B------:R-:W4:Y:S01]  /*46c50*/  LDL.LU.64 R116, [R1+0x1770] ;  /* 0x0017700001747983 */ /* 0x000f220000300a00 */
[----:B---3--:R-:W-:-:S05]  /*46c60*/  IADD3 R145, P0, R108, R3, RZ ;  /* 0x000000036c917210 */ /* 0x008fca0007f1e0ff */
[----:B------:R-:W-:Y:S02]  /*46c70*/  IMAD.X R146, R109, 0x1, R2, P0 ;  /* 0x000000016d927824 */ /* 0x000fe400000e0602 */
[----:B------:R-:W3:Y:S01]  /*46c80*/  LDL.LU.64 R108, [R1+0x1768] ;  /* 0x00176800016c7983 */ /* 0x000ee20000300a00 */
[----:B------:R-:W-:-:S05]  /*46c90*/  IADD3 R143, P0, R140, R3, RZ ;  /* 0x000000038c8f7210 */ /* 0x000fca0007f1e0ff */
[----:B------:R-:W-:Y:S01]  /*46ca0*/  IMAD.X R144, R141, 0x1, R2, P0 ;  /* 0x000000018d907824 */ /* 0x000fe200000e0602 */
[----:B------:R-:W-:-:S05]  /*46cb0*/  IADD3 R141, P0, R138, R3, RZ ;  /* 0x000000038a8d7210 */ /* 0x000fca0007f1e0ff */
[----:B------:R-:W-:Y:S01]  /*46cc0*/  IMAD.X R142, R139, 0x1, R2, P0 ;  /* 0x000000018b8e7824 */ /* 0x000fe200000e0602 */
[----:B------:R-:W-:-:S05]  /*46cd0*/  IADD3 R139, P0, R136, R3, RZ ;  /* 0x00000003888b7210 */ /* 0x000fca0007f1e0ff */
[----:B------:R-:W-:Y:S01]  /*46ce0*/  IMAD.X R140, R137, 0x1, R2, P0 ;  /* 0x00000001898c7824 */ /* 0x000fe200000e0602 */
[----:B------:R-:W-:-:S04]  /*46cf0*/  IADD3 R137, P0, R134, R3, RZ ;  /* 0x0000000386897210 */ /* 0x000fc80007f1e0ff */
[----:B------:R-:W-:Y:S02]  /*46d00*/  IADD3.X R138, R135, R2, RZ, P0, !PT ;  /* 0x00000002878a7210 */ /* 0x000fe400007fe4ff */
[----:B------:R-:W-:-:S05]  /*46d10*/  IADD3 R135, P0, R132, R3, RZ ;  /* 0x0000000384877210 */ /* 0x000fca0007f1e0ff */
[----:B------:R-:W-:Y:S01]  /*46d20*/  IMAD.X R136, R133, 0x1, R2, P0 ;  /* 0x0000000185887824 */ /* 0x000fe200000e0602 */
[----:B------:R-:W-:Y:S01]  /*46d30*/  UISETP.GT.AND UP1, UPT, UR16, 0x15, UPT ;  /* 0x000000151000788c */ /* 0x000fe2000bf24270 */
[----:B------:R-:W-:Y:S02]  /*46d40*/  IMAD.MOV.U32 R250, RZ, RZ, R192 ;  /* 0x000000fffffa7224 */ /* 0x000fe400078e00c0 */
[----:B------:R-:W-:Y:S01]  /*46d50*/  IMAD.MOV.U32 R251, RZ, RZ, R191 ;  /* 0x000000fffffb7224 */ /* 0x000fe200078e00bf */
[----:B------:R-:W-:Y:S01]  /*46d60*/  USEL UR12, URZ, 0x4, !UP1 ;  /* 0x000000043f0c7887 */ /* 0x000fe2000c800000 */
[----:B------:R-:W-:Y:S02]  /*46d70*/  IMAD.MOV.U32 R246, RZ, RZ, R194 ;  /* 0x000000fffff67224 */ /* 0x000fe400078e00c2 */
[----:B------:R-:W-:Y:S01]  /*46d80*/  IMAD.MOV.U32 R247, RZ, RZ, R193 ;  /* 0x000000fffff77224 */ /* 0x000fe200078e00c1 */
[----:B------:R-:W-:Y:S01]  /*46d90*/  MOV R242, R198 ;  /* 0x000000c600f27202 */ /* 0x000fe20000000f00 */
[----:B------:R-:W-:-:S02]  /*46da0*/  IMAD.MOV.U32 R244, RZ, RZ, R196 ;  /* 0x000000fffff47224 */ /* 0x000fc400078e00c4 */
[----:B------:R-:W-:Y:S02]  /*46db0*/  IMAD.MOV.U32 R245, RZ, RZ, R195 ;  /* 0x000000fffff57224 */ /* 0x000fe400078e00c3 */
[----:B------:R-:W-:Y:S02]  /*46dc0*/  IMAD.MOV.U32 R243, RZ, RZ, R197 ;  /* 0x000000fffff37224 */ /* 0x000fe400078e00c5 */
[----:B------:R-:W-:Y:S02]  /*46dd0*/  IMAD.MOV.U32 R240, RZ, RZ, R200 ;  /* 0x000000fffff07224 */ /* 0x000fe400078e00c8 */
[----:B------:R-:W-:Y:S01]  /*46de0*/  IMAD.MOV.U32 R241, RZ, RZ, R199 ;  /* 0x000000fffff17224 */ /* 0x000fe200078e00c7 */
[----:B------:R-:W-:Y:S01]  /*46df0*/  USEL UR12, UR12, URZ, !UP0 ;  /* 0x0000003f0c0c7287 */ /* 0x000fe2000c000000 */
[----:B------:R-:W-:Y:S02]  /*46e00*/  IMAD.MOV.U32 R238, RZ, RZ, R202 ;  /* 0x000000ffffee7224 */ /* 0x000fe400078e00ca */
        /* <DEDUP_REMOVED lines=9> */
[----:B------:R-:W-:Y:S01]  /*46ea0*/  IMAD.MOV.U32 R180, RZ, RZ, R212 ;  /* 0x000000ffffb47224 */ /* 0x000fe200078e00d4 */
[----:B--2---:R-:W-:-:S05]  /*46eb0*/  IADD3 R133, P0, R112, R3, RZ ;  /* 0x0000000370857210 */ /* 0x004fca0007f1e0ff */
[----:B------:R-:W-:Y:S01]  /*46ec0*/  IMAD.X R134, R113, 0x1, R2, P0 ;  /* 0x0000000171867824 */ /* 0x000fe200000e0602 */
[----:B----4-:R-:W-:-:S05]  /*46ed0*/  IADD3 R112, P0, R4, R3, RZ ;  /* 0x0000000304707210 */ /* 0x010fca0007f1e0ff */
        /* <DEDUP_REMOVED lines=16> */
[----:B------:R-:W-:Y:S02]  /*46fe0*/  IMAD.MOV.U32 R178, RZ, RZ, R214 ;  /* 0x000000ffffb27224 */ /* 0x000fe400078e00d6 */
[----:B------:R-:W-:Y:S01]  /*46ff0*/  IMAD.MOV.U32 R179, RZ, RZ, R213 ;  /* 0x000000ffffb37224 */ /* 0x000fe200078e00d5 */
[----:B------:R-:W-:-:S04]  /*47000*/  IADD3 R120, P0, R116, R3, RZ ;  /* 0x0000000374787210 */ /* 0x000fc80007f1e0ff */
[----:B------:R-:W-:Y:S02]  /*47010*/  IADD3.X R121, R117, R2, RZ, P0, !PT ;  /* 0x0000000275797210 */ /* 0x000fe400007fe4ff */
[----:B---3--:R-:W-:Y:S01]  /*47020*/  IADD3 R116, P0, R108, R3, RZ ;  /* 0x000000036c747210 */ /* 0x008fe20007f1e0ff */
[----:B------:R-:W-:Y:S02]  /*47030*/  IMAD.MOV.U32 R108, RZ, RZ, R188 ;  /* 0x000000ffff6c7224 */ /* 0x000fe400078e00bc */
[----:B------:R-:W-:Y:S02]  /*47040*/  IMAD.MOV.U32 R188, RZ, RZ, R190 ;  /* 0x000000ffffbc7224 */ /* 0x000fe400078e00be */
[----:B------:R-:W-:Y:S02]  /*47050*/  IMAD.X R117, R109, 0x1, R2, P0 ;  /* 0x000000016d757824 */ /* 0x000fe400000e0602 */
[----:B------:R-:W-:-:S05]  /*47060*/  IMAD.MOV.U32 R109, RZ, RZ, R7 ;  /* 0x000000ffff6d7224 */ /* 0x000fca00078e0007 */
[----:B------:R1:W-:Y:S04]  /*47070*/  STL.64 [R1+0x1be0], R108 ;  /* 0x001be06c01007387 */ /* 0x0003e80000100a00 */
[----:B------:R-:W-:Y:S04]  /*47080*/  STL.64 [R1+0x1bd8], R188 ;  /* 0x001bd8bc01007387 */ /* 0x000fe80000100a00 */
[----:B------:R-:W-:Y:S04]  /*47090*/  STL.64 [R1+0x1bd0], R250 ;  /* 0x001bd0fa01007387 */ /* 0x000fe80000100a00 */
[----:B------:R-:W-:Y:S04]  /*470a0*/  STL.64 [R1+0x1bc8], R246 ;  /* 0x001bc8f601007387 */ /* 0x000fe80000100a00 */
[----:B------:R-:W-:Y:S04]  /*470b0*/  STL.64 [R1+0x1bc0], R244 ;  /* 0x001bc0f401007387 */ /* 0x000fe80000100a00 */
[----:B------:R-:W-:Y:S01]  /*470c0*/  STL.64 [R1+0x1bb8], R242 ;  /* 0x001bb8f201007387 */ /* 0x000fe20000100a00 */
[----:B------:R-:W-:-:S03]  /*470d0*/  IMAD.MOV.U32 R176, RZ, RZ, R216 ;  /* 0x000000ffffb07224 */ /* 0x000fc600078e00d8 */
[----:B------:R-:W-:Y:S01]  /*470e0*/  STL.64 [R1+0x1bb0], R240 ;  /* 0x001bb0f001007387 */ /* 0x000fe20000100a00 */
[----:B------:R-:W-:Y:S01]  /*470f0*/  IMAD.MOV.U32 R177, RZ, RZ, R215 ;  /* 0x000000ffffb17224 */ /* 0x000fe200078e00d7 */
[----:B------:R-:W-:Y:S02]  /*47100*/  ISETP.NE.U32.AND P0, PT, RZ, UR12, PT ;  /* 0x0000000cff007c0c */ /* 0x000fe4000bf05070 */
[----:B------:R-:W-:Y:S01]  /*47110*/  STL.64 [R1+0x1ba8], R238 ;  /* 0x001ba8ee01007387 */ /* 0x000fe20000100a00 */
[----:B------:R-:W-:-:S03]  /*47120*/  IMAD.MOV.U32 R155, RZ, RZ, R154 ;  /* 0x000000ffff9b7224 */ /* 0x000fc600078e009a */
[----:B------:R-:W-:Y:S01]  /*47130*/  STL.64 [R1+0x1ba0], R236 ;  /* 0x001ba0ec01007387 */ /* 0x000fe20000100a00 */
[----:B------:R-:W-:Y:S01]  /*47140*/  IMAD.MOV.U32 R174, RZ, RZ, R218 ;  /* 0x000000ffffae7224 */ /* 0x000fe200078e00da */
[----:B------:R-:W-:Y:S01]  /*47150*/  UISETP.GT.AND UP2, UPT, UR16, 0x19, UPT ;  /* 0x000000191000788c */ /* 0x000fe2000bf44270 */
        /* <DEDUP_REMOVED lines=33> */
[----:B------:R-:W-:Y:S01]  /*47370*/  IMAD.MOV.U32 R147, RZ, RZ, R146 ;  /* 0x000000ffff937224 */ /* 0x000fe200078e0092 */
[----:B------:R-:W-:Y:S01]  /*47380*/  USEL UR13, UR13, URZ, !UP0 ;  /* 0x0000003f0d0d7287 */ /* 0x000fe2000c000000 */
[----:B------:R-:W-:Y:S01]  /*47390*/  IMAD.MOV.U32 R158, RZ, RZ, R234 ;  /* 0x000000ffff9e7224 */ /* 0x000fe200078e00ea */
[----:B------:R-:W-:Y:S01]  /*473a0*/  STL.64 [R1+0x19c8], R166 ;  /* 0x0019c8a601007387 */ /* 0x000fe20000100a00 */
[----:B------:R-:W-:-:S02]  /*473b0*/  IMAD.MOV.U32 R159, RZ, RZ, R233 ;  /* 0x000000ffff9f7224 */ /* 0x000fc400078e00e9 */
[----:B------:R-:W-:Y:S01]  /*473c0*/  IMAD.MOV.U32 R146, RZ, RZ, R145 ;  /* 0x000000ffff927224 */ /* 0x000fe200078e0091 */
[----:B------:R-:W-:Y:S01]  /*473d0*/  STL.64 [R1+0x19c0], R164 ;  /* 0x0019c0a401007387 */ /* 0x000fe20000100a00 */
[----:B------:R-:W-:Y:S02]  /*473e0*/  IMAD.MOV.U32 R156, RZ, RZ, R252 ;  /* 0x000000ffff9c7224 */ /* 0x000fe400078e00fc */
[----:B------:R-:W-:Y:S01]  /*473f0*/  IMAD.MOV.U32 R157, RZ, RZ, R235 ;  /* 0x000000ffff9d7224 */ /* 0x000fe200078e00eb */
[----:B------:R-:W-:Y:S01]  /*47400*/  LDGSTS.E [R6+0xa800], desc[UR10][R108.64], P0 ;  /* 0x0a8000006c067fae */ /* 0x000fe2000812184a */
[----:B------:R-:W-:Y:S02]  /*47410*/  IMAD.MOV.U32 R145, RZ, RZ, R144 ;  /* 0x000000ffff917224 */ /* 0x000fe400078e0090 */
[----:B------:R-:W-:Y:S01]  /*47420*/  IMAD.MOV.U32 R144, RZ, RZ, R143 ;  /* 0x000000ffff907224 */ /* 0x000fe200078e008f */
[----:B------:R-:W-:Y:S01]  /*47430*/  STL.64 [R1+0x19b8], R162 ;  /* 0x0019b8a201007387 */ /* 0x000fe20000100a00 */
[----:B------:R-:W-:-:S02]  /*47440*/  IMAD.MOV.U32 R143, RZ, RZ, R142 ;  /* 0x000000ffff8f7224 */ /* 0x000fc400078e008e */
[----:B------:R-:W-:Y:S01]  /*47450*/  IMAD.MOV.U32 R142, RZ, RZ, R141 ;  /* 0x000000ffff8e7224 */ /* 0x000fe200078e008d */
[----:B------:R-:W-:Y:S01]  /*47460*/  STL.64 [R1+0x19b0], R160 ;  /* 0x0019b0a001007387 */ /* 0x000fe20000100a00 */
[----:B------:R-:W-:Y:S01]  /*47470*/  IMAD.MOV.U32 R141, RZ, RZ, R140 ;  /* 0x000000ffff8d7224 */ /* 0x000fe200078e008c */
[----:B------:R-:W-:Y:S02]  /*47480*/  MOV R140, R139 ;  /* 0x0000008b008c7202 */ /* 0x000fe40000000f00 */
[----:B------:R-:W-:Y:S01]  /*47490*/  STL.64 [R1+0x19a8], R158 ;  /* 0x0019a89e01007387 */ /* 0x000fe20000100a00 */
[----:B------:R-:W-:Y:S01]  /*474a0*/  IMAD.MOV.U32 R139, RZ, RZ, R138 ;  /* 0x000000ffff8b7224 */ /* 0x000fe200078e008a */
[----:B------:R-:W-:Y:S02]  /*474b0*/  ISETP.NE.U32.AND P1, PT, RZ, UR13, PT ;  /* 0x0000000dff007c0c */ /* 0x000fe4000bf25070 */
[----:B------:R-:W-:Y:S01]  /*474c0*/  LDGSTS.E [R6+0xa880], desc[UR10][R188.64], P0 ;  /* 0x0a880000bc067fae */ /* 0x000fe2000812184a */
[----:B------:R-:W-:-:S03]  /*474d0*/  IMAD.MOV.U32 R138, RZ, RZ, R137 ;  /* 0x000000ffff8a7224 */ /* 0x000fc600078e0089 */
[----:B------:R-:W-:Y:S01]  /*474e0*/  STL.64 [R1+0x19a0], R156 ;  /* 0x0019a09c01007387 */ /* 0x000fe20000100a00 */
[----:B------:R-:W-:-:S03]  /*474f0*/  IMAD.MOV.U32 R137, RZ, RZ, R136 ;  /* 0x000000ffff897224 */ /* 0x000fc600078e0088 */
[----:B------:R-:W-:Y:S01]  /*47500*/  LDGSTS.E [R6+0xa900], desc[UR10][R250.64], P0 ;  /* 0x0a900000fa067fae */ /* 0x000fe2000812184a */
[----:B------:R-:W-:-:S03]  /*47510*/  IMAD.MOV.U32 R136, RZ, RZ, R135 ;  /* 0x000000ffff887224 */ /* 0x000fc600078e0087 */
[----:B------:R-:W-:Y:S04]  /*47520*/  STL.64 [R1+0x1998], R154 ;  /* 0x0019989a01007387 */ /* 0x000fe80000100a00 */
        /* <DEDUP_REMOVED lines=8> */
[----:B------:R2:W-:Y:S04]  /*475b0*/  STL.64 [R1+0x1980], R110 ;  /* 0x0019806e01007387 */ /* 0x0005e80000100a00 */
        /* <DEDUP_REMOVED lines=10> */
[----:B------:R-:W-:-:S03]  /*47660*/  MOV R129, R128 ;  /* 0x0000008000817202 */ /* 0x000fc60000000f00 */
        /* <DEDUP_REMOVED lines=35> */
[----:B------:R4:W-:Y:S04]  /*478a0*/  STL.64 [R1+0x1768], R116 ;  /* 0x0017687401007387 */ /* 0x0009e80000100a00 */
[----:B------:R-:W-:Y:S04]  /*478b0*/  LDGSTS.E [R6+0xcc80], desc[UR10][R154.64], P1 ;  /* 0x0cc800009a067fae */ /* 0x000fe8000892184a */
[----:B-1----:R-:W5:Y:S04]  /*478c0*/  LDL.LU.64 R108, [R1+0x2c48] ;  /* 0x002c4800016c7983 */ /* 0x002f680000300a00 */
[----:B------:R-:W-:Y:S04]  /*478d0*/  LDGSTS.E [R6+0xcd00], desc[UR10][R152.64], P1 ;  /* 0x0cd0000098067fae */ /* 0x000fe8000892184a */
[----:B------:R-:W-:Y:S04]  /*478e0*/  LDGSTS.E [R6+0xcd80], desc[UR10][R150.64], P1 ;  /* 0x0cd8000096067fae */ /* 0x000fe8000892184a */
[----:B------:R-:W4:Y:S04]  /*478f0*/  LDL.LU R7, [R1+0x1d7c] ;  /* 0x001d7c0001077983 */ /* 0x000f280000300800 */
[----:B------:R-:W-:Y:S04]  /*47900*/  LDGSTS.E [R6+0xce00], desc[UR10][R110.64], P1 ;  /* 0x0ce000006e067fae */ /* 0x000fe8000892184a */
[----:B------:R-:W-:Y:S04]  /*47910*/  LDGSTS.E [R6+0xce80], desc[UR10][R148.64], P1 ;  /* 0x0ce8000094067fae */ /* 0x000fe8000892184a */
[----:B------:R1:W-:Y:S04]  /*47920*/  LDGSTS.E [R6+0xcf00], desc[UR10][R118.64], P1 ;  /* 0x0cf0000076067fae */ /* 0x0003e8000892184a */
[----:B--2---:R-:W2:Y:S01]  /*47930*/  LDL.LU R110, [R1+0x1d84] ;  /* 0x001d8400016e7983 */ /* 0x004ea20000300800 */
[----:B------:R-:W-:-:S03]  /*47940*/  UISETP.GT.AND UP4, UPT, UR16, 0x1d, UPT ;  /* 0x0000001d1000788c */ /* 0x000fc6000bf84270 */
[----:B------:R-:W-:Y:S04]  /*47950*/  LDGSTS.E [R6+0xcf80], desc[UR10][R146.64], P1 ;  /* 0x0cf8000092067fae */ /* 0x000fe8000892184a */
[----:B---3--:R-:W3:Y:S04]  /*47960*/  LDL.LU R118, [R1+0x1d78] ;  /* 0x001d780001767983 */ /* 0x008ee80000300800 */
[----:B------:R-:W3:Y:S01]  /*47970*/  LDL.LU R111, [R1+0x1d80] ;  /* 0x001d8000016f7983 */ /* 0x000ee20000300800 */
        /* <DEDUP_REMOVED lines=12> */
[----:B----4-:R-:W4:Y:S04]  /*47a40*/  LDL.LU R113, [R1+0x1d8c] ;  /* 0x001d8c0001717983 */ /* 0x010f280000300800 */
[----:B------:R-:W4:Y:S04]  /*47a50*/  LDL.LU R5, [R1+0x1d94] ;  /* 0x001d940001057983 */ /* 0x000f280000300800 */
        /* <DEDUP_REMOVED lines=13> */
[----:B------:R-:W-:-:S05]  /*47b30*/  IMAD.SHL.U32 R249, R249, 0x4, RZ ;  /* 0x00000004f9f97824 */ /* 0x000fca00078e00ff */
[----:B-1----:R-:W-:-:S05]  /*47b40*/  LOP3.LUT R119, R249, 0x40, RZ, 0x3c, !PT ;  /* 0x00000040f9777812 */ /* 0x002fca00078e3cff */
        /* <DEDUP_REMOVED lines=8> */
[----:B--2---:R-:W-:Y:S01]  /*47bd0*/  IADD3 R110, P2, R110, R3, RZ ;  /* 0x000000036e6e7210 */ /* 0x004fe20007f5e0ff */
[----:B---3--:R-:W-:-:S04]  /*47be0*/  IMAD.X R118, R118, 0x1, R2, P1 ;  /* 0x0000000176767824 */ /* 0x008fc800008e0602 */
[----:B------:R-:W-:Y:S01]  /*47bf0*/  IMAD.X R111, R111, 0x1, R2, P2 ;  /* 0x000000016f6f7824 */ /* 0x000fe200010e0602 */
[----:B------:R2:W-:Y:S04]  /*47c00*/  STL [R1+0x1d78], R118 ;  /* 0x001d787601007387 */ /* 0x0005e80000100800 */
[----:B------:R-:W-:Y:S04]  /*47c10*/  STL [R1+0x1d84], R110 ;  /* 0x001d846e01007387 */ /* 0x000fe80000100800 */
[----:B------:R3:W-:Y:S04]  /*47c20*/  STL [R1+0x1d80], R111 ;  /* 0x001d806f01007387 */ /* 0x0007e80000100800 */
[----:B-1----:R-:W4:Y:S01]  /*47c30*/  LDL.LU R7, [R1+0x1dac] ;  /* 0x001dac0001077983 */ /* 0x002f220000300800 */
[----:B------:R-:W-:-:S03]  /*47c40*/  MOV R189, R118 ;  /* 0x0000007600bd7202 */ /* 0x000fc60000000f00 */
[----:B------:R-:W4:Y:S04]  /*47c50*/  LDL.LU R119, [R1+0x1db4] ;  /* 0x001db40001777983 */ /* 0x000f280000300800 */
[----:B--2---:R-:W2:Y:S04]  /*47c60*/  LDL.LU R118, [R1+0x1da8] ;  /* 0x001da80001767983 */ /* 0x004ea80000300800 */
[----:B------:R-:W2:Y:S04]  /*47c70*/  LDL.LU R120, [R1+0x1db0] ;  /* 0x001db00001787983 */ /* 0x000ea80000300800 */
[----:B------:R1:W-:Y:S02]  /*47c80*/  LDGSTS.E [R6+0x1000], desc[UR10][R188.64], P0 ;  /* 0x01000000bc067fae */ /* 0x0003e4000812184a */
[----:B-1----:R-:W-:-:S02]  /*47c90*/  IMAD.MOV.U32 R188, RZ, RZ, R110 ;  /* 0x000000ffffbc7224 */ /* 0x002fc400078e006e */
[----:B------:R-:W-:Y:S02]  /*47ca0*/  IMAD.MOV.U32 R189, RZ, RZ, R111 ;  /* 0x000000ffffbd7224 */ /* 0x000fe400078e006f */
[----:B---3--:R-:W3:Y:S04]  /*47cb0*/  LDL.LU R111, [R1+0x1dbc] ;  /* 0x001dbc00016f7983 */ /* 0x008ee80000300800 */
[----:B------:R-:W3:Y:S04]  /*47cc0*/  LDL.LU R110, [R1+0x1dc4] ;  /* 0x001dc400016e7983 */ /* 0x000ee80000300800 */
[----:B------:R1:W-:Y:S01]  /*47cd0*/  LDGSTS.E [R6+0x1080], desc[UR10][R188.64], P0 ;  /* 0x01080000bc067fae */ /* 0x0003e2000812184a */
[----:B----4-:R-:W-:-:S02]  /*47ce0*/  IADD3 R113, P1, R113, R3, RZ ;  /* 0x0000000371717210 */ /* 0x010fc40007f3e0ff */
        /* <DEDUP_REMOVED lines=9> */
[----:B-1----:R-:W3:Y:S04]  /*47d80*/  LDL.LU R115, [R1+0x1db8] ;  /* 0x001db80001737983 */ /* 0x002ee80000300800 */
[----:B------:R1:W-:Y:S04]  /*47d90*/  STL [R1+0x1d90], R112 ;  /* 0x001d907001007387 */ /* 0x0003e80000100800 */
[----:B------:R-:W3:Y:S01]  /*47da0*/  LDL.LU R113, [R1+0x1dc0] ;  /* 0x001dc00001717983 */ /* 0x000ee20000300800 */
[----:B----4-:R-:W-:-:S02]  /*47db0*/  IMAD.MOV.U32 R188, RZ, RZ, R5 ;  /* 0x000000ffffbc7224 */ /* 0x010fc400078e0005 */
[----:B------:R-:W-:Y:S02]  /*47dc0*/  IMAD.MOV.U32 R189, RZ, RZ, R112 ;  /* 0x000000ffffbd7224 */ /* 0x000fe400078e0070 */
[----:B-1----:R-:W4:Y:S04]  /*47dd0*/  LDL.LU R112, [R1+0x1dcc] ;  /* 0x001dcc0001707983 */ /* 0x002f280000300800 */
[----:B------:R-:W4:Y:S01]  /*47de0*/  LDL.LU R5, [R1+0x1dd4] ;  /* 0x001dd40001057983 */ /* 0x000f220000300800 */
        /* <DEDUP_REMOVED lines=9> */
[----:B------:R-:W-:-:S03]  /*47e80*/  MOV R188, R116 ;  /* 0x0000007400bc7202 */ /* 0x000fc60000000f00 */
[----:B------:R-:W4:Y:S04]  /*47e90*/  LDL.LU R117, [R1+0x1dc8] ;  /* 0x001dc80001757983 */ /* 0x000f280000300800 */
        /* <DEDUP_REMOVED lines=8> */
[----:B------:R-:W-:-:S02]  /*47f20*/  IADD3 R7, P1, R7, R3, RZ ;  /* 0x0000000307077210 */ /* 0x000fc40007f3e0ff */
[----:B------:R-:W-:-:S03]  /*47f30*/  IADD3 R119, P2, R119, R3, RZ ;  /* 0x0000000377777210 */ /* 0x000fc60007f5e0ff */
[--C-:B--2---:R-:W-:Y:S01]  /*47f40*/  IMAD.X R118, R118, 0x1, R2.reuse, P1 ;  /* 0x0000000176767824 */ /* 0x104fe200008e0602 */
[----:B------:R-:W-:Y:S01]  /*47f50*/  STL [R1+0x1dac], R7 ;  /* 0x001dac0701007387 */ /* 0x000fe20000100800 */
[----:B------:R-:W-:-:S03]  /*47f60*/  IMAD.X R120, R120, 0x1, R2, P2 ;  /* 0x0000000178787824 */ /* 0x000fc600010e0602 */
[----:B------:R2:W-:Y:S01]  /*47f70*/  STL [R1+0x1da8], R118 ;  /* 0x001da87601007387 */ /* 0x0005e20000100800 */
[----:B-1----:R-:W-:-:S03]  /*47f80*/  IMAD.MOV.U32 R189, RZ, RZ, R118 ;  /* 0x000000ffffbd7224 */ /* 0x002fc600078e0076 */
[----:B------:R-:W-:Y:S01]  /*47f90*/  STL [R1+0x1db4], R119 ;  /* 0x001db47701007387 */ /* 0x000fe20000100800 */
[----:B------:R-:W-:-:S03]  /*47fa0*/  IMAD.MOV.U32 R188, RZ, RZ, R7 ;  /* 0x000000ffffbc7224 */ /* 0x000fc600078e0007 */
[----:B--2---:R-:W2:Y:S04]  /*47fb0*/  LDL.LU R118, [R1+0x1dd8] ;  /* 0x001dd80001767983 */ /* 0x004ea80000300800 */
[----:B------:R-:W-:Y:S04]  /*47fc0*/  STL [R1+0x1db0], R120 ;  /* 0x001db07801007387 */ /* 0x000fe80000100800 */
[----:B------:R-:W2:Y:S01]  /*47fd0*/  LDL.LU R7, [R1+0x1de0] ;  /* 0x001de00001077983 */ /* 0x000ea20000300800 */
[----:B---3--:R-:W-:-:S03]  /*47fe0*/  IADD3 R111, P1, R111, R3, RZ ;  /* 0x000000036f6f7210 */ /* 0x008fc60007f3e0ff */
[----:B------:R1:W-:Y:S01]  /*47ff0*/  LDGSTS.E [R6+0x1300], desc[UR10][R188.64], P0 ;  /* 0x01300000bc067fae */ /* 0x0003e2000812184a */
[----:B------:R-:W-:-:S03]  /*48000*/  IADD3 R110, P2, R110, R3, RZ ;  /* 0x000000036e6e7210 */ /* 0x000fc60007f5e0ff */
[----:B------:R3:W-:Y:S01]  /*48010*/  STL [R1+0x1dbc], R111 ;  /* 0x001dbc6f01007387 */ /* 0x0007e20000100800 */
[----:B-1----:R-:W-:Y:S02]  /*48020*/  IMAD.MOV.U32 R188, RZ, RZ, R119 ;  /* 0x000000ffffbc7224 */ /* 0x002fe400078e0077 */
[----:B------:R-:W-:-:S05]  /*48030*/  IMAD.MOV.U32 R189, RZ, RZ, R120 ;  /* 0x000000ffffbd7224 */ /* 0x000fca00078e0078 */
[----:B------:R1:W-:Y:S02]  /*48040*/  LDGSTS.E [R6+0x1380], desc[UR10][R188.64], P0 ;  /* 0x01380000bc067fae */ /* 0x0003e4000812184a */
[----:B-1----:R-:W-:Y:S02]  /*48050*/  IMAD.MOV.U32 R188, RZ, RZ, R111 ;  /* 0x000000ffffbc7224 */ /* 0x002fe400078e006f */
[----:B------:R-:W-:-:S04]  /*48060*/  IMAD.X R115, R115, 0x1, R2, P1 ;  /* 0x0000000173737824 */ /* 0x000fc800008e0602 */
[----:B------:R-:W-:Y:S01]  /*48070*/  IMAD.MOV.U32 R189, RZ, RZ, R115 ;  /* 0x000000ffffbd7224 */ /* 0x000fe200078e0073 */
[----:B------:R-:W-:Y:S01]  /*48080*/  STL [R1+0x1db8], R115 ;  /* 0x001db87301007387 */ /* 0x000fe20000100800 */
[----:B------:R-:W-:-:S03]  /*48090*/  IADD3.X R113, R113, R2, RZ, P2, !PT ;  /* 0x0000000271717210 */ /* 0x000fc600017fe4ff */
[----:B------:R-:W-:Y:S04]  /*480a0*/  STL [R1+0x1dc4], R110 ;  /* 0x001dc46e01007387 */ /* 0x000fe80000100800 */
[----:B---3--:R-:W3:Y:S04]  /*480b0*/  LDL.LU R111, [R1+0x1dec] ;  /* 0x001dec00016f7983 */ /* 0x008ee80000300800 */
[----:B------:R1:W-:Y:S01]  /*480c0*/  LDGSTS.E [R6+0x1400], desc[UR10][R188.64], P0 ;  /* 0x01400000bc067fae */ /* 0x0003e2000812184a */
[----:B----4-:R-:W-:-:S03]  /*480d0*/  IADD3 R112, P1, R112, R3, RZ ;  /* 0x0000000370707210 */ /* 0x010fc60007f3e0ff */
[----:B------:R4:W-:Y:S01]  /*480e0*/  STL [R1+0x1dc0], R113 ;  /* 0x001dc07101007387 */ /* 0x0009e20000100800 */
[----:B-1----:R-:W-:-:S03]  /*480f0*/  IMAD.MOV.U32 R189, RZ, RZ, R113 ;  /* 0x000000ffffbd7224 */ /* 0x002fc600078e0071 */
[----:B----4-:R-:W4:Y:S01]  /*48100*/  LDL.LU R113, [R1+0x1de8] ;  /* 0x001de80001717983 */ /* 0x010f220000300800 */
[----:B------:R-:W-:Y:S01]  /*48110*/  IMAD.MOV.U32 R188, RZ, RZ, R110 ;  /* 0x000000ffffbc7224 */ /* 0x000fe200078e006e */
[----:B------:R-:W-:Y:S02]  /*48120*/  IADD3 R5, P2, R5, R3, RZ ;  /* 0x0000000305057210 */ /* 0x000fe40007f5e0ff */
[----:B------:R-:W4:Y:S04]  /*48130*/  LDL.LU R110, [R1+0x1df4] ;  /* 0x001df400016e7983 */ /* 0x000f280000300800 */
[----:B------:R-:W4:Y:S01]  /*48140*/  LDL.LU R115, [R1+0x1f7c] ;  /* 0x001f7c0001737983 */ /* 0x000f220000300800 */
[----:B------:R-:W-:-:S03]  /*48150*/  IMAD.X R117, R117, 0x1, R2, P1 ;  /* 0x0000000175757824 */ /* 0x000fc600008e0602 */
[----:B------:R1:W-:Y:S04]  /*48160*/  STL [R1+0x1dcc], R112 ;  /* 0x001dcc7001007387 */ /* 0x0003e80000100800 */
[----:B------:R1:W-:Y:S01]  /*48170*/  LDGSTS.E [R6+0x1480], desc[UR10][R188.64], P0 ;  /* 0x01480000bc067fae */ /* 0x0003e2000812184a */
[----:B------:R-:W-:-:S03]  /*48180*/  IMAD.X R116, R116, 0x1, R2, P2 ;  /* 0x0000000174747824 */ /* 0x000fc600010e0602 */
[----:B------:R1:W-:Y:S04]  /*48190*/  STL [R1+0x1dc8], R117 ;  /* 0x001dc87501007387 */ /* 0x0003e80000100800 */
[----:B------:R1:W-:Y:S02]  /*481a0*/  STL [R1+0x1dd4], R5 ;  /* 0x001dd40501007387 */ /* 0x0003e40000100800 */
[----:B-1----:R-:W-:Y:S02]  /*481b0*/  IMAD.MOV.U32 R188, RZ, RZ, R112 ;  /* 0x000000ffffbc7224 */ /* 0x002fe400078e0070 */
[----:B------:R-:W4:Y:S01]  /*481c0*/  LDL.LU R112, [R1+0x1df0] ;  /* 0x001df00001707983 */ /* 0x000f220000300800 */
[----:B------:R-:W-:-:S03]  /*481d0*/  IMAD.MOV.U32 R189, RZ, RZ, R117 ;  /* 0x000000ffffbd7224 */ /* 0x000fc600078e0075 */
        /* <DEDUP_REMOVED lines=11> */
[----:B-1----:R-:W-:Y:S01]  /*48290*/  IMAD.MOV.U32 R188, RZ, RZ, R114 ;  /* 0x000000ffffbc7224 */ /* 0x002fe200078e0072 */
[----:B--2---:R-:W-:-:S05]  /*482a0*/  IADD3.X R118, R118, R2, RZ, P1, !PT ;  /* 0x0000000276767210 */ /* 0x004fca0000ffe4ff */
[----:B------:R1:W-:Y:S01]  /*482b0*/  STL [R1+0x1dd8], R118 ;  /* 0x001dd87601007387 */ /* 0x0003e20000100800 */
[----:B------:R-:W-:-:S03]  /*482c0*/  IMAD.X R7, R7, 0x1, R2, P2 ;  /* 0x0000000107077824 */ /* 0x000fc600010e0602 */
[----:B------:R-:W-:Y:S01]  /*482d0*/  STL [R1+0x1de4], R4 ;  /* 0x001de40401007387 */ /* 0x000fe20000100800 */
[----:B------:R-:W-:-:S03]  /*482e0*/  IMAD.MOV.U32 R189, RZ, RZ, R118 ;  /* 0x000000ffffbd7224 */ /* 0x000fc600078e0076 */
[----:B------:R-:W2:Y:S04]  /*482f0*/  LDL.LU R114, [R1+0x1f80] ;  /* 0x001f800001727983 */ /* 0x000ea80000300800 */
        /* <DEDUP_REMOVED lines=8> */
[----:B---3--:R-:W-:-:S05]  /*48380*/  IADD3 R111, P1, R111, R3, RZ ;  /* 0x000000036f6f7210 */ /* 0x008fca0007f3e0ff */
[----:B------:R3:W-:Y:S01]  /*48390*/  STL [R1+0x1dec], R111 ;  /* 0x001dec6f01007387 */ /* 0x0007e20000100800 */
[----:B-1----:R-:W-:Y:S02]  /*483a0*/  IMAD.MOV.U32 R188, RZ, RZ, R111 ;  /* 0x000000ffffbc7224 */ /* 0x002fe400078e006f */
[----:B----4-:R-:W-:-:S05]  /*483b0*/  IMAD.X R113, R113, 0x1, R2, P1 ;  /* 0x0000000171717824 */ /* 0x010fca00008e0602 */
[----:B------:R1:W-:Y:S01]  /*483c0*/  STL [R1+0x1de8], R113 ;  /* 0x001de87101007387 */ /* 0x0003e20000100800 */
[----:B------:R-:W-:-:S03]  /*483d0*/  IADD3 R110, P2, R110, R3, RZ ;  /* 0x000000036e6e7210 */ /* 0x000fc60007f5e0ff */
[----:B---3--:R-:W3:Y:S01]  /*483e0*/  LDL.LU R111, [R1+0x1f90] ;  /* 0x001f9000016f7983 */ /* 0x008ee20000300800 */
[----:B------:R-:W-:Y:S01]  /*483f0*/  IMAD.MOV.U32 R189, RZ, RZ, R113 ;  /* 0x000000ffffbd7224 */ /* 0x000fe200078e0071 */
[----:B------:R-:W-:Y:S02]  /*48400*/  IADD3 R115, P3, R115, R3, RZ ;  /* 0x0000000373737210 */ /* 0x000fe40007f7e0ff */
[----:B-1----:R-:W4:Y:S04]  /*48410*/  LDL.LU R113, [R1+0x1f98] ;  /* 0x001f980001717983 */ /* 0x002f280000300800 */
[----:B------:R1:W-:Y:S04]  /*48420*/  LDGSTS.E [R6+0x1700], desc[UR10][R188.64], P0 ;  /* 0x01700000bc067fae */ /* 0x0003e8000812184a */
[----:B------:R1:W-:Y:S01]  /*48430*/  STL [R1+0x1df4], R110 ;  /* 0x001df46e01007387 */ /* 0x0003e20000100800 */
[----:B------:R-:W-:Y:S01]  /*48440*/  IMAD.X R112, R112, 0x1, R2, P2 ;  /* 0x0000000170707824 */ /* 0x000fe200010e0602 */
[----:B-1----:R-:W-:-:S03]  /*48450*/  MOV R188, R110 ;  /* 0x0000006e00bc7202 */ /* 0x002fc60000000f00 */
[----:B------:R-:W-:Y:S01]  /*48460*/  IMAD.MOV.U32 R189, RZ, RZ, R112 ;  /* 0x000000ffffbd7224 */ /* 0x000fe200078e0070 */
[----:B------:R1:W-:Y:S01]  /*48470*/  STL [R1+0x1df0], R112 ;  /* 0x001df07001007387 */ /* 0x0003e20000100800 */
[----:B------:R-:W-:-:S03]  /*48480*/  IMAD.X R117, R117, 0x1, R2, P3 ;  /* 0x0000000175757824 */ /* 0x000fc600018e0602 */
[----:B------:R-:W-:Y:S04]  /*48490*/  STL [R1+0x1f7c], R115 ;  /* 0x001f7c7301007387 */ /* 0x000fe80000100800 */
[----:B------:R-:W4:Y:S04]  /*484a0*/  LDL.LU R110, [R1+0x1fa4] ;  /* 0x001fa400016e7983 */ /* 0x000f280000300800 */
        /* <DEDUP_REMOVED lines=28> */
[-C--:B------:R-:W-:Y:S01]  /*48670*/  IADD3 R7, P0, R7, R3.reuse, RZ ;  /* 0x0000000307077210 */ /* 0x080fe20007f1e0ff */
[----:B------:R-:W-:Y:S01]  /*48680*/  IMAD.MOV.U32 R188, RZ, RZ, R116 ;  /* 0x000000ffffbc7224 */ /* 0x000fe200078e0074 */
[----:B------:R-:W-:-:S03]  /*48690*/  IADD3 R4, P2, R4, R3, RZ ;  /* 0x0000000304047210 */ /* 0x000fc60007f5e0ff */
[----:B------:R-:W-:Y:S04]  /*486a0*/  STL [R1+0x1f94], R7 ;  /* 0x001f940701007387 */ /* 0x000fe80000100800 */
[----:B------:R1:W-:Y:S02]  /*486b0*/  LDGSTS.E [R6+0x3100], desc[UR10][R188.64], P1 ;  /* 0x03100000bc067fae */ /* 0x0003e4000892184a */
[----:B-1----:R-:W-:Y:S02]  /*486c0*/  IMAD.MOV.U32 R188, RZ, RZ, R7 ;  /* 0x000000ffffbc7224 */ /* 0x002fe400078e0007 */
[----:B---3--:R-:W-:-:S04]  /*486d0*/  IMAD.X R111, R111, 0x1, R2, P0 ;  /* 0x000000016f6f7824 */ /* 0x008fc800000e0602 */
[----:B------:R-:W-:Y:S01]  /*486e0*/  IMAD.MOV.U32 R189, RZ, RZ, R111 ;  /* 0x000000ffffbd7224 */ /* 0x000fe200078e006f */
[----:B------:R1:W-:Y:S01]  /*486f0*/  STL [R1+0x1f90], R111 ;  /* 0x001f906f01007387 */ /* 0x0003e20000100800 */
[----:B----4-:R-:W-:-:S03]  /*48700*/  IADD3.X R113, R113, R2, RZ, P2, !PT ;  /* 0x0000000271717210 */ /* 0x010fc600017fe4ff */
[----:B------:R-:W-:Y:S04]  /*48710*/  STL [R1+0x1f9c], R4 ;  /* 0x001f9c0401007387 */ /* 0x000fe80000100800 */
[----:B------:R3:W-:Y:S04]  /*48720*/  LDGSTS.E [R6+0x3180], desc[UR10][R188.64], P1 ;  /* 0x03180000bc067fae */ /* 0x0007e8000892184a */
[----:B-1----:R-:W4:Y:S04]  /*48730*/  LDL.LU R111, [R1+0x1fc4] ;  /* 0x001fc400016f7983 */ /* 0x002f280000300800 */
[----:B------:R1:W-:Y:S04]  /*48740*/  STL [R1+0x1f98], R113 ;  /* 0x001f987101007387 */ /* 0x0003e80000100800 */
[----:B------:R-:W4:Y:S04]  /*48750*/  LDL.LU R7, [R1+0x1fcc] ;  /* 0x001fcc0001077983 */ /* 0x000f280000300800 */
[----:B------:R-:W4:Y:S01]  /*48760*/  LDL.LU R119, [R1+0x1fc0] ;  /* 0x001fc00001777983 */ /* 0x000f220000300800 */
[----:B------:R-:W-:Y:S01]  /*48770*/  IADD3 R110, P0, R110, R3, RZ ;  /* 0x000000036e6e7210 */ /* 0x000fe20007f1e0ff */
[----:B---3--:R-:W-:-:S02]  /*48780*/  IMAD.MOV.U32 R188, RZ, RZ, R4 ;  /* 0x000000ffffbc7224 */ /* 0x008fc400078e0004 */
[----:B------:R-:W3:Y:S01]  /*48790*/  LDL.LU R116, [R1+0x1fc8] ;  /* 0x001fc80001747983 */ /* 0x000ee20000300800 */
[----:B------:R-:W-:-:S03]  /*487a0*/  IMAD.MOV.U32 R189, RZ, RZ, R113 ;  /* 0x000000ffffbd7224 */ /* 0x000fc600078e0071 */
[----:B-1----:R-:W3:Y:S04]  /*487b0*/  LDL.LU R113, [R1+0x1fd4] ;  /* 0x001fd40001717983 */ /* 0x002ee80000300800 */
[----:B------:R-:W3:Y:S01]  /*487c0*/  LDL.LU R4, [R1+0x1fdc] ;  /* 0x001fdc0001047983 */ /* 0x000ee20000300800 */
[----:B------:R-:W-:-:S03]  /*487d0*/  IADD3 R112, P2, R112, R3, RZ ;  /* 0x0000000370707210 */ /* 0x000fc60007f5e0ff */
[----:B------:R-:W-:Y:S04]  /*487e0*/  STL [R1+0x1fa4], R110 ;  /* 0x001fa46e01007387 */ /* 0x000fe80000100800 */
[----:B------:R1:W-:Y:S01]  /*487f0*/  LDGSTS.E [R6+0x3200], desc[UR10][R188.64], P1 ;  /* 0x03200000bc067fae */ /* 0x0003e2000892184a */
[----:B------:R-:W-:-:S05]  /*48800*/  IMAD.X R117, R117, 0x1, R2, P0 ;  /* 0x0000000175757824 */ /* 0x000fca00000e0602 */
[----:B------:R1:W-:Y:S01]  /*48810*/  STL [R1+0x1fa0], R117 ;  /* 0x001fa07501007387 */ /* 0x0003e20000100800 */
[----:B------:R-:W-:Y:S02]  /*48820*/  IMAD.X R115, R115, 0x1, R2, P2 ;  /* 0x0000000173737824 */ /* 0x000fe400010e0602 */
[----:B-1----:R-:W-:Y:S01]  /*48830*/  IMAD.MOV.U32 R189, RZ, RZ, R117 ;  /* 0x000000ffffbd7224 */ /* 0x002fe200078e0075 */
[----:B------:R1:W-:Y:S01]  /*48840*/  STL [R1+0x1fac], R112 ;  /* 0x001fac7001007387 */ /* 0x0003e20000100800 */
[----:B------:R-:W-:-:S03]  /*48850*/  IMAD.MOV.U32 R188, RZ, RZ, R110 ;  /* 0x000000ffffbc7224 */ /* 0x000fc600078e006e */
[----:B------:R-:W3:Y:S04]  /*48860*/  LDL.LU R117, [R1+0x1fd0] ;  /* 0x001fd00001757983 */ /* 0x000ee80000300800 */
[----:B------:R1:W-:Y:S04]  /*48870*/  STL [R1+0x1fa8], R115 ;  /* 0x001fa87301007387 */ /* 0x0003e80000100800 */
[----:B------:R-:W3:Y:S04]  /*48880*/  LDL.LU R110, [R1+0x1fd8] ;  /* 0x001fd800016e7983 */ /* 0x000ee80000300800 */
[----:B------:R1:W-:Y:S02]  /*48890*/  LDGSTS.E [R6+0x3280], desc[UR10][R188.64], P1 ;  /* 0x03280000bc067fae */ /* 0x0003e4000892184a */
[----:B-1----:R-:W-:-:S02]  /*488a0*/  IMAD.MOV.U32 R188, RZ, RZ, R112 ;  /* 0x000000ffffbc7224 */ /* 0x002fc400078e0070 */
[----:B------:R-:W-:Y:S01]  /*488b0*/  IMAD.MOV.U32 R189, RZ, RZ, R115 ;  /* 0x000000ffffbd7224 */ /* 0x000fe200078e0073 */
[----:B------:R-:W3:Y:S04]  /*488c0*/  LDL.LU R112, [R1+0x1fe4] ;  /* 0x001fe40001707983 */ /* 0x000ee80000300800 */
[----:B------:R-:W3:Y:S04]  /*488d0*/  LDL.LU R115, [R1+0x1fec] ;  /* 0x001fec0001737983 */ /* 0x000ee80000300800 */
[----:B------:R1:W-:Y:S01]  /*488e0*/  LDGSTS.E [R6+0x3300], desc[UR10][R188.64], P1 ;  /* 0x03300000bc067fae */ /* 0x0003e2000892184a */
[----:B------:R-:W-:-:S05]  /*488f0*/  IADD3 R114, P0, R114, R3, RZ ;  /* 0x0000000372727210 */ /* 0x000fca0007f1e0ff */
[----:B------:R1:W-:Y:S01]  /*48900*/  STL [R1+0x1fb4], R114 ;  /* 0x001fb47201007387 */ /* 0x0003e20000100800 */
[----:B------:R-:W-:Y:S02]  /*48910*/  IADD3 R5, P2, R5, R3, RZ ;  /* 0x0000000305057210 */ /* 0x000fe40007f5e0ff */
[----:B--2---:R-:W-:Y:S01]  /*48920*/  IADD3.X R118, R118, R2, RZ, P0, !PT ;  /* 0x0000000276767210 */ /* 0x004fe200007fe4ff */
[----:B-1----:R-:W-:-:S04]  /*48930*/  IMAD.MOV.U32 R188, RZ, RZ, R114 ;  /* 0x000000ffffbc7224 */ /* 0x002fc800078e0072 */
[----:B------:R1:W-:Y:S01]  /*48940*/  STL [R1+0x1fb0], R118 ;  /* 0x001fb07601007387 */ /* 0x0003e20000100800 */
[----:B------:R-:W-:-:S03]  /*48950*/  IMAD.X R120, R120, 0x1, R2, P2 ;  /* 0x0000000178787824 */ /* 0x000fc600010e0602 */
        /* <DEDUP_REMOVED lines=8> */
[----:B--2---:R-:W2:Y:S04]  /*489e0*/  LDL.LU R5, [R1+0x1ff4] ;  /* 0x001ff40001057983 */ /* 0x004ea80000300800 */
[----:B------:R1:W-:Y:S01]  /*489f0*/  LDGSTS.E [R6+0x3400], desc[UR10][R188.64], P1 ;  /* 0x03400000bc067fae */ /* 0x0003e2000892184a */
[----:B----4-:R-:W-:-:S05]  /*48a00*/  IADD3 R111, P0, R111, R3, RZ ;  /* 0x000000036f6f7210 */ /* 0x010fca0007f1e0ff */
[----:B------:R4:W-:Y:S01]  /*48a10*/  STL [R1+0x1fc4], R111 ;  /* 0x001fc46f01007387 */ /* 0x0009e20000100800 */
[----:B------:R-:W-:Y:S01]  /*48a20*/  IADD3 R7, P2, R7, R3, RZ ;  /* 0x0000000307077210 */ /* 0x000fe20007f5e0ff */
[----:B------:R-:W-:Y:S02]  /*48a30*/  IMAD.X R119, R119, 0x1, R2, P0 ;  /* 0x0000000177777824 */ /* 0x000fe400000e0602 */
[----:B-1----:R-:W-:-:S03]  /*48a40*/  IMAD.MOV.U32 R188, RZ, RZ, R111 ;  /* 0x000000ffffbc7224 */ /* 0x002fc600078e006f */
[----:B------:R-:W-:Y:S01]  /*48a50*/  STL [R1+0x1fc0], R119 ;  /* 0x001fc07701007387 */ /* 0x000fe20000100800 */
[----:B------:R-:W-:-:S03]  /*48a60*/  IMAD.MOV.U32 R189, RZ, RZ, R119 ;  /* 0x000000ffffbd7224 */ /* 0x000fc600078e0077 */
[----:B------:R1:W-:Y:S01]  /*48a70*/  STL [R1+0x1fcc], R7 ;  /* 0x001fcc0701007387 */ /* 0x0003e20000100800 */
[----:B---3--:R-:W-:-:S03]  /*48a80*/  IMAD.X R116, R116, 0x1, R2, P2 ;  /* 0x0000000174747824 */ /* 0x008fc600010e0602 */
[----:B----4-:R-:W3:Y:S01]  /*48a90*/  LDL.LU R111, [R1+0x1ff0] ;  /* 0x001ff000016f7983 */ /* 0x010ee20000300800 */
[----:B------:R-:W-:-:S03]  /*48aa0*/  IADD3 R113, P0, R113, R3, RZ ;  /* 0x0000000371717210 */ /* 0x000fc60007f1e0ff */
[----:B------:R4:W-:Y:S01]  /*48ab0*/  LDGSTS.E [R6+0x3480], desc[UR10][R188.64], P1 ;  /* 0x03480000bc067fae */ /* 0x0009e2000892184a */
[----:B------:R-:W-:-:S03]  /*48ac0*/  IADD3 R4, P2, R4, R3, RZ ;  /* 0x0000000304047210 */ /* 0x000fc60007f5e0ff */
[----:B------:R1:W-:Y:S01]  /*48ad0*/  STL [R1+0x1fc8], R116 ;  /* 0x001fc87401007387 */ /* 0x0003e20000100800 */
[----:B----4-:R-:W-:Y:S01]  /*48ae0*/  IMAD.MOV.U32 R188, RZ, RZ, R7 ;  /* 0x000000ffffbc7224 */ /* 0x010fe200078e0007 */
[----:B------:R-:W-:Y:S02]  /*48af0*/  MOV R189, R116 ;  /* 0x0000007400bd7202 */ /* 0x000fe40000000f00 */
[----:B-1----:R-:W4:Y:S04]  /*48b00*/  LDL.LU R7, [R1+0x217c] ;  /* 0x00217c0001077983 */ /* 0x002f280000300800 */
[----:B------:R-:W4:Y:S01]  /*48b10*/  LDL.LU R116, [R1+0x2184] ;  /* 0x0021840001747983 */ /* 0x000f220000300800 */
[----:B------:R-:W-:-:S03]  /*48b20*/  IMAD.X R117, R117, 0x1, R2, P0 ;  /* 0x0000000175757824 */ /* 0x000fc600000e0602 */
[----:B------:R1:W-:Y:S04]  /*48b30*/  STL [R1+0x1fd4], R113 ;  /* 0x001fd47101007387 */ /* 0x0003e80000100800 */
[----:B------:R1:W-:Y:S01]  /*48b40*/  LDGSTS.E [R6+0x3500], desc[UR10][R188.64], P1 ;  /* 0x03500000bc067fae */ /* 0x0003e2000892184a */
[----:B------:R-:W-:-:S03]  /*48b50*/  IMAD.X R110, R110, 0x1, R2, P2 ;  /* 0x000000016e6e7824 */ /* 0x000fc600010e0602 */
[----:B------:R1:W-:Y:S04]  /*48b60*/  STL [R1+0x1fd0], R117 ;  /* 0x001fd07501007387 */ /* 0x0003e80000100800 */
[----:B------:R-:W-:Y:S01]  /*48b70*/  STL [R1+0x1fdc], R4 ;  /* 0x001fdc0401007387 */ /* 0x000fe20000100800 */
[----:B-1----:R-:W-:-:S03]  /*48b80*/  IMAD.MOV.U32 R188, RZ, RZ, R113 ;  /* 0x000000ffffbc7224 */ /* 0x002fc600078e0071 */
        /* <DEDUP_REMOVED lines=26> */
[----:B--2---:R-:W-:Y:S02]  /*48d30*/  IADD3 R5, P0, R5, R3, RZ ;  /* 0x0000000305057210 */ /* 0x004fe40007f1e0ff */
[----:B-1----:R-:W-:Y:S01]  /*48d40*/  MOV R188, R115 ;  /* 0x0000007300bc7202 */ /* 0x002fe20000000f00 */
[----:B------:R-:W-:-:S02]  /*48d50*/  IMAD.MOV.U32 R189, RZ, RZ, R118 ;  /* 0x000000ffffbd7224 */ /* 0x000fc400078e0076 */
        /* <DEDUP_REMOVED lines=10> */
[----:B----4-:R-:W-:-:S03]  /*48e00*/  IADD3 R7, P1, R7, R3, RZ ;  /* 0x0000000307077210 */ /* 0x010fc60007f3e0ff */
[----:B-1----:R-:W4:Y:S01]  /*48e10*/  LDL.LU R111, [R1+0x21a0] ;  /* 0x0021a000016f7983 */ /* 0x002f220000300800 */
[----:B------:R-:W-:-:S03]  /*48e20*/  IADD3 R116, P2, R116, R3, RZ ;  /* 0x0000000374747210 */ /* 0x000fc60007f5e0ff */
[----:B------:R-:W4:Y:S04]  /*48e30*/  LDL.LU R5, [R1+0x21a4] ;  /* 0x0021a40001057983 */ /* 0x000f280000300800 */
[----:B------:R-:W-:Y:S01]  /*48e40*/  STL [R1+0x217c], R7 ;  /* 0x00217c0701007387 */ /* 0x000fe20000100800 */
[----:B------:R-:W-:Y:S02]  /*48e50*/  IMAD.MOV.U32 R188, RZ, RZ, R7 ;  /* 0x000000ffffbc7224 */ /* 0x000fe400078e0007 */
[----:B------:R-:W-:-:S04]  /*48e60*/  IMAD.X R113, R113, 0x1, R2, P1 ;  /* 0x0000000171717824 */ /* 0x000fc800008e0602 */
[----:B------:R-:W-:Y:S01]  /*48e70*/  IMAD.MOV.U32 R189, RZ, RZ, R113 ;  /* 0x000000ffffbd7224 */ /* 0x000fe200078e0071 */
[----:B------:R1:W-:Y:S01]  /*48e80*/  STL [R1+0x2178], R113 ;  /* 0x0021787101007387 */ /* 0x0003e20000100800 */
[----:B------:R-:W-:-:S03]  /*48e90*/  IMAD.X R117, R117, 0x1, R2, P2 ;  /* 0x0000000175757824 */ /* 0x000fc600010e0602 */
[----:B------:R1:W-:Y:S04]  /*48ea0*/  STL [R1+0x2184], R116 ;  /* 0x0021847401007387 */ /* 0x0003e80000100800 */
[----:B------:R1:W-:Y:S04]  /*48eb0*/  LDGSTS.E [R6+0x5000], desc[UR10][R188.64], P0 ;  /* 0x05000000bc067fae */ /* 0x0003e8000812184a */
[----:B-1----:R-:W4:Y:S04]  /*48ec0*/  LDL.LU R113, [R1+0x21ac] ;  /* 0x0021ac0001717983 */ /* 0x002f280000300800 */
[----:B------:R-:W-:Y:S04]  /*48ed0*/  STL [R1+0x2180], R117 ;  /* 0x0021807501007387 */ /* 0x000fe80000100800 */
[----:B------:R-:W4:Y:S01]  /*48ee0*/  LDL.LU R7, [R1+0x21b4] ;  /* 0x0021b40001077983 */ /* 0x000f220000300800 */
[----:B------:R-:W-:-:S03]  /*48ef0*/  IMAD.MOV.U32 R188, RZ, RZ, R116 ;  /* 0x000000ffffbc7224 */ /* 0x000fc600078e0074 */
[----:B------:R-:W4:Y:S04]  /*48f00*/  LDL.LU R116, [R1+0x21a8] ;  /* 0x0021a80001747983 */ /* 0x000f280000300800 */
[----:B------:R-:W4:Y:S01]  /*48f10*/  LDL.LU R120, [R1+0x21b0] ;  /* 0x0021b00001787983 */ /* 0x000f220000300800 */
[-C--:B------:R-:W-:Y:S01]  /*48f20*/  IADD3 R110, P1, R110, R3.reuse, RZ ;  /* 0x000000036e6e7210 */ /* 0x080fe20007f3e0ff */
[----:B------:R-:W-:Y:S01]  /*48f30*/  IMAD.MOV.U32 R189, RZ, RZ, R117 ;  /* 0x000000ffffbd7224 */ /* 0x000fe200078e0075 */
[----:B------:R-:W-:-:S03]  /*48f40*/  IADD3 R4, P2, R4, R3, RZ ;  /* 0x0000000304047210 */ /* 0x000fc60007f5e0ff */
[----:B------:R1:W-:Y:S04]  /*48f50*/  STL [R1+0x218c], R110 ;  /* 0x00218c6e01007387 */ /* 0x0003e80000100800 */
[----:B------:R1:W-:Y:S02]  /*48f60*/  LDGSTS.E [R6+0x5080], desc[UR10][R188.64], P0 ;  /* 0x05080000bc067fae */ /* 0x0003e4000812184a */
[----:B-1----:R-:W-:Y:S01]  /*48f70*/  IMAD.MOV.U32 R188, RZ, RZ, R110 ;  /* 0x000000ffffbc7224 */ /* 0x002fe200078e006e */
[----:B------:R-:W-:-:S05]  /*48f80*/  IADD3.X R112, R112, R2, RZ, P1, !PT ;  /* 0x0000000270707210 */ /* 0x000fca0000ffe4ff */
        /* <DEDUP_REMOVED lines=18> */
[----:B----4-:R-:W-:-:S03]  /*490b0*/  IADD3 R5, P2, R5, R3, RZ ;  /* 0x0000000305057210 */ /* 0x010fc60007f5e0ff */
[----:B------:R2:W-:Y:S01]  /*490c0*/  STL [R1+0x2198], R118 ;  /* 0x0021987601007387 */ /* 0x0005e20000100800 */
[----:B-1----:R-:W-:-:S03]  /*490d0*/  IMAD.MOV.U32 R189, RZ, RZ, R118 ;  /* 0x000000ffffbd7224 */ /* 0x002fc600078e0076 */
[----:B------:R1:W-:Y:S01]  /*490e0*/  STL [R1+0x21a4], R5 ;  /* 0x0021a40501007387 */ /* 0x0003e20000100800 */
[----:B------:R-:W-:Y:S02]  /*490f0*/  IMAD.X R111, R111, 0x1, R2, P2 ;  /* 0x000000016f6f7824 */ /* 0x000fe400010e0602 */
[----:B------:R-:W-:Y:S01]  /*49100*/  IMAD.MOV.U32 R188, RZ, RZ, R115 ;  /* 0x000000ffffbc7224 */ /* 0x000fe200078e0073 */
[----:B--2---:R-:W2:Y:S04]  /*49110*/  LDL.LU R118, [R1+0x21c8] ;  /* 0x0021c80001767983 */ /* 0x004ea80000300800 */
[----:B------:R3:W-:Y:S04]  /*49120*/  STL [R1+0x21a0], R111 ;  /* 0x0021a06f01007387 */ /* 0x0007e80000100800 */
[----:B------:R-:W4:Y:S04]  /*49130*/  LDL.LU R115, [R1+0x21d0] ;  /* 0x0021d00001737983 */ /* 0x000f280000300800 */
[----:B------:R1:W-:Y:S02]  /*49140*/  LDGSTS.E [R6+0x5200], desc[UR10][R188.64], P0 ;  /* 0x05200000bc067fae */ /* 0x0003e4000812184a */
[----:B-1----:R-:W-:Y:S01]  /*49150*/  IMAD.MOV.U32 R188, RZ, RZ, R5 ;  /* 0x000000ffffbc7224 */ /* 0x002fe200078e0005 */
[----:B------:R-:W-:Y:S01]  /*49160*/  IADD3 R113, P1, R113, R3, RZ ;  /* 0x0000000371717210 */ /* 0x000fe20007f3e0ff */
[----:B------:R-:W4:Y:S01]  /*49170*/  LDL.LU R5, [R1+0x21dc] ;  /* 0x0021dc0001057983 */ /* 0x000f220000300800 */
[----:B------:R-:W-:-:S03]  /*49180*/  MOV R189, R111 ;  /* 0x0000006f00bd7202 */ /* 0x000fc60000000f00 */
[----:B---3--:R-:W3:Y:S01]  /*49190*/  LDL.LU R111, [R1+0x21e4] ;  /* 0x0021e400016f7983 */ /* 0x008ee20000300800 */
[----:B------:R-:W-:Y:S01]  /*491a0*/  IADD3 R7, P2, R7, R3, RZ ;  /* 0x0000000307077210 */ /* 0x000fe20007f5e0ff */
[--C-:B------:R-:W-:Y:S02]  /*491b0*/  IMAD.X R116, R116, 0x1, R2.reuse, P1 ;  /* 0x0000000174747824 */ /* 0x100fe400008e0602 */
[----:B------:R-:W-:Y:S04]  /*491c0*/  STL [R1+0x21ac], R113 ;  /* 0x0021ac7101007387 */ /* 0x000fe80000100800 */
[----:B------:R1:W-:Y:S01]  /*491d0*/  LDGSTS.E [R6+0x5280], desc[UR10][R188.64], P0 ;  /* 0x05280000bc067fae */ /* 0x0003e2000812184a */
[----:B------:R-:W-:-:S03]  /*491e0*/  IMAD.X R120, R120, 0x1, R2, P2 ;  /* 0x0000000178787824 */ /* 0x000fc600010e0602 */
[----:B------:R1:W-:Y:S04]  /*491f0*/  STL [R1+0x21a8], R116 ;  /* 0x0021a87401007387 */ /* 0x0003e80000100800 */
[----:B------:R1:W-:Y:S02]  /*49200*/  STL [R1+0x21b4], R7 ;  /* 0x0021b40701007387 */ /* 0x0003e40000100800 */
[----:B-1----:R-:W-:Y:S02]  /*49210*/  IMAD.MOV.U32 R189, RZ, RZ, R116 ;  /* 0x000000ffffbd7224 */ /* 0x002fe400078e0074 */
[----:B------:R-:W3:Y:S01]  /*49220*/  LDL.LU R116, [R1+0x21d8] ;  /* 0x0021d80001747983 */ /* 0x000ee20000300800 */
[----:B------:R-:W-:-:S03]  /*49230*/  IMAD.MOV.U32 R188, RZ, RZ, R113 ;  /* 0x000000ffffbc7224 */ /* 0x000fc600078e0071 */
[----:B------:R-:W-:Y:S04]  /*49240*/  STL [R1+0x21b0], R120 ;  /* 0x0021b07801007387 */ /* 0x000fe80000100800 */
[----:B------:R-:W3:Y:S04]  /*49250*/  LDL.LU R113, [R1+0x21e0] ;  /* 0x0021e00001717983 */ /* 0x000ee80000300800 */
[----:B------:R1:W-:Y:S02]  /*49260*/  LDGSTS.E [R6+0x5300], desc[UR10][R188.64], P0 ;  /* 0x05300000bc067fae */ /* 0x0003e4000812184a */
[----:B-1----:R-:W-:-:S02]  /*49270*/  IMAD.MOV.U32 R188, RZ, RZ, R7 ;  /* 0x000000ffffbc7224 */ /* 0x002fc400078e0007 */
[----:B------:R-:W-:Y:S01]  /*49280*/  IMAD.MOV.U32 R189, RZ, RZ, R120 ;  /* 0x000000ffffbd7224 */ /* 0x000fe200078e0078 */
[----:B------:R-:W3:Y:S04]  /*49290*/  LDL.LU R7, [R1+0x21ec] ;  /* 0x0021ec0001077983 */ /* 0x000ee80000300800 */
        /* <DEDUP_REMOVED lines=8> */
[----:B------:R-:W3:Y:S01]  /*49320*/  LDL.LU R110, [R1+0x21e8] ;  /* 0x0021e800016e7983 */ /* 0x000ee20000300800 */
[----:B------:R-:W-:Y:S02]  /*49330*/  IMAD.MOV.U32 R189, RZ, RZ, R119 ;  /* 0x000000ffffbd7224 */ /* 0x000fe400078e0077 */
[----:B------:R-:W-:-:S03]  /*49340*/  IMAD.X R117, R117, 0x1, R2, P2 ;  /* 0x0000000175757824 */ /* 0x000fc600010e0602 */
[----:B------:R1:W-:Y:S01]  /*49350*/  LDGSTS.E [R6+0x5400], desc[UR10][R188.64], P0 ;  /* 0x05400000bc067fae */ /* 0x0003e2000812184a */
[----:B------:R-:W-:-:S03]  /*49360*/  IADD3 R114, P1, R114, R3, RZ ;  /* 0x0000000372727210 */ /* 0x000fc60007f3e0ff */
[----:B------:R1:W-:Y:S01]  /*49370*/  STL [R1+0x21c0], R117 ;  /* 0x0021c07501007387 */ /* 0x0003e20000100800 */
[----:B------:R-:W-:Y:S02]  /*49380*/  IADD3 R4, P2, R4, R3, RZ ;  /* 0x0000000304047210 */ /* 0x000fe40007f5e0ff */
[----:B-1----:R-:W-:Y:S01]  /*49390*/  MOV R188, R112 ;  /* 0x0000007000bc7202 */ /* 0x002fe20000000f00 */
[----:B------:R-:W-:Y:S02]  /*493a0*/  IMAD.MOV.U32 R189, RZ, RZ, R117 ;  /* 0x000000ffffbd7224 */ /* 0x000fe400078e0075 */
[----:B------:R-:W3:Y:S04]  /*493b0*/  LDL.LU R117, [R1+0x21f4] ;  /* 0x0021f40001757983 */ /* 0x000ee80000300800 */
[----:B------:R-:W3:Y:S04]  /*493c0*/  LDL.LU R112, [R1+0x2380] ;  /* 0x0023800001707983 */ /* 0x000ee80000300800 */
[----:B------:R-:W-:Y:S04]  /*493d0*/  STL [R1+0x21cc], R114 ;  /* 0x0021cc7201007387 */ /* 0x000fe80000100800 */
[----:B------:R1:W-:Y:S02]  /*493e0*/  LDGSTS.E [R6+0x5480], desc[UR10][R188.64], P0 ;  /* 0x05480000bc067fae */ /* 0x0003e4000812184a */
[----:B-1----:R-:W-:-:S02]  /*493f0*/  IMAD.MOV.U32 R188, RZ, RZ, R114 ;  /* 0x000000ffffbc7224 */ /* 0x002fc400078e0072 */
[----:B--2---:R-:W-:-:S04]  /*49400*/  IMAD.X R118, R118, 0x1, R2, P1 ;  /* 0x0000000176767824 */ /* 0x004fc800008e0602 */
[----:B------:R-:W-:Y:S01]  /*49410*/  IMAD.MOV.U32 R189, RZ, RZ, R118 ;  /* 0x000000ffffbd7224 */ /* 0x000fe200078e0076 */
[----:B------:R1:W-:Y:S01]  /*49420*/  STL [R1+0x21c8], R118 ;  /* 0x0021c87601007387 */ /* 0x0003e20000100800 */
[----:B----4-:R-:W-:-:S03]  /*49430*/  IMAD.X R115, R115, 0x1, R2, P2 ;  /* 0x0000000173737824 */ /* 0x010fc600010e0602 */
        /* <DEDUP_REMOVED lines=13> */
[----:B------:R-:W-:-:S05]  /*49510*/  IMAD.X R116, R116, 0x1, R2, P1 ;  /* 0x0000000174747824 */ /* 0x000fca00008e0602 */
[----:B------:R1:W-:Y:S02]  /*49520*/  STL [R1+0x21d8], R116 ;  /* 0x0021d87401007387 */ /* 0x0003e40000100800 */
[----:B-1----:R-:W-:Y:S01]  /*49530*/  MOV R189, R116 ;  /* 0x0000007400bd7202 */ /* 0x002fe20000000f00 */
[----:B------:R-:W-:Y:S01]  /*49540*/  IMAD.X R113, R113, 0x1, R2, P2 ;  /* 0x0000000171717824 */ /* 0x000fe200010e0602 */
[----:B------:R-:W-:Y:S01]  /*49550*/  STL [R1+0x21e4], R111 ;  /* 0x0021e46f01007387 */ /* 0x000fe20000100800 */
[----:B------:R-:W-:-:S03]  /*49560*/  IMAD.MOV.U32 R188, RZ, RZ, R5 ;  /* 0x000000ffffbc7224 */ /* 0x000fc600078e0005 */
[----:B------:R-:W3:Y:S04]  /*49570*/  LDL.LU R116, [R1+0x2384] ;  /* 0x0023840001747983 */ /* 0x000ee80000300800 */
[----:B------:R1:W-:Y:S04]  /*49580*/  STL [R1+0x21e0], R113 ;  /* 0x0021e07101007387 */ /* 0x0003e80000100800 */
[----:B------:R-:W3:Y:S01]  /*49590*/  LDL.LU R5, [R1+0x238c] ;  /* 0x00238c0001057983 */ /* 0x000ee20000300800 */
[----:B------:R-:W-:-:S03]  /*495a0*/  IADD3 R7, P1, R7, R3, RZ ;  /* 0x0000000307077210 */ /* 0x000fc60007f3e0ff */
[----:B------:R1:W-:Y:S04]  /*495b0*/  LDGSTS.E [R6+0x5600], desc[UR10][R188.64], P0 ;  /* 0x05600000bc067fae */ /* 0x0003e8000812184a */
[----:B------:R-:W-:Y:S01]  /*495c0*/  STL [R1+0x21ec], R7 ;  /* 0x0021ec0701007387 */ /* 0x000fe20000100800 */
[----:B-1----:R-:W-:Y:S02]  /*495d0*/  IMAD.MOV.U32 R188, RZ, RZ, R111 ;  /* 0x000000ffffbc7224 */ /* 0x002fe400078e006f */
[----:B------:R-:W-:-:S05]  /*495e0*/  IMAD.MOV.U32 R189, RZ, RZ, R113 ;  /* 0x000000ffffbd7224 */ /* 0x000fca00078e0071 */
[----:B------:R1:W-:Y:S02]  /*495f0*/  LDGSTS.E [R6+0x5680], desc[UR10][R188.64], P0 ;  /* 0x05680000bc067fae */ /* 0x0003e4000812184a */
[----:B-1----:R-:W-:Y:S01]  /*49600*/  IMAD.MOV.U32 R188, RZ, RZ, R7 ;  /* 0x000000ffffbc7224 */ /* 0x002fe200078e0007 */
[----:B------:R-:W-:-:S04]  /*49610*/  UISETP.GT.AND UP1, UPT, UR16, 0xe, UPT ;  /* 0x0000000e1000788c */ /* 0x000fc8000bf24270 */
[----:B------:R-:W-:-:S04]  /*49620*/  USEL UR12, URZ, 0x4, !UP1 ;  /* 0x000000043f0c7887 */ /* 0x000fc8000c800000 */
[----:B------:R-:W-:Y:S01]  /*49630*/  USEL UR12, UR12, URZ, !UP0 ;  /* 0x0000003f0c0c7287 */ /* 0x000fe2000c000000 */
[----:B------:R-:W-:-:S05]  /*49640*/  IMAD.X R110, R110, 0x1, R2, P1 ;  /* 0x000000016e6e7824 */ /* 0x000fca00008e0602 */
[----:B------:R1:W-:Y:S04]  /*49650*/  STL [R1+0x21e8], R110 ;  /* 0x0021e86e01007387 */ /* 0x0003e80000100800 */
[----:B------:R-:W3:Y:S04]  /*49660*/  LDL.LU R113, [R1+0x2394] ;  /* 0x0023940001717983 */ /* 0x000ee80000300800 */
[----:B------:R-:W3:Y:S01]  /*49670*/  LDL.LU R111, [R1+0x2398] ;  /* 0x00239800016f7983 */ /* 0x000ee20000300800 */
[----:B------:R-:W-:-:S03]  /*49680*/  IMAD.MOV.U32 R189, RZ, RZ, R110 ;  /* 0x000000ffffbd7224 */ /* 0x000fc600078e006e */
[----:B-1----:R-:W3:Y:S04]  /*49690*/  LDL.LU R110, [R1+0x239c] ;  /* 0x00239c00016e7983 */ /* 0x002ee80000300800 */
[----:B------:R-:W3:Y:S01]  /*496a0*/  LDL.LU R7, [R1+0x23a0] ;  /* 0x0023a00001077983 */ /* 0x000ee20000300800 */
[-C--:B------:R-:W-:Y:S02]  /*496b0*/  IADD3 R117, P2, R117, R3.reuse, RZ ;  /* 0x0000000375757210 */ /* 0x080fe40007f5e0ff */
[----:B------:R-:W-:Y:S01]  /*496c0*/  IADD3 R112, P3, R112, R3, RZ ;  /* 0x0000000370707210 */ /* 0x000fe20007f7e0ff */
[----:B------:R1:W-:Y:S01]  /*496d0*/  LDGSTS.E [R6+0x5700], desc[UR10][R188.64], P0 ;  /* 0x05700000bc067fae */ /* 0x0003e2000812184a */
[----:B------:R-:W-:-:S03]  /*496e0*/  ISETP.NE.U32.AND P1, PT, RZ, UR12, PT ;  /* 0x0000000cff007c0c */ /* 0x000fc6000bf25070 */
[----:B------:R-:W-:Y:S01]  /*496f0*/  STL [R1+0x21f4], R117 ;  /* 0x0021f47501007387 */ /* 0x000fe20000100800 */
[----:B-1----:R-:W-:Y:S02]  /*49700*/  IMAD.MOV.U32 R188, RZ, RZ, R117 ;  /* 0x000000ffffbc7224 */ /* 0x002fe400078e0075 */
[----:B----4-:R-:W-:-:S04]  /*49710*/  IMAD.X R118, R118, 0x1, R2, P2 ;  /* 0x0000000176767824 */ /* 0x010fc800010e0602 */
[----:B------:R-:W-:Y:S01]  /*49720*/  IMAD.MOV.U32 R189, RZ, RZ, R118 ;  /* 0x000000ffffbd7224 */ /* 0x000fe200078e0076 */
[----:B------:R-:W-:Y:S01]  /*49730*/  STL [R1+0x21f0], R118 ;  /* 0x0021f07601007387 */ /* 0x000fe20000100800 */
[----:B------:R-:W-:-:S03]  /*49740*/  IMAD.X R114, R114, 0x1, R2, P3 ;  /* 0x0000000172727824 */ /* 0x000fc600018e0602 */
[----:B------:R-:W-:Y:S04]  /*49750*/  STL [R1+0x2380], R112 ;  /* 0x0023807001007387 */ /* 0x000fe80000100800 */
[----:B------:R1:W-:Y:S04]  /*49760*/  LDGSTS.E [R6+0x5780], desc[UR10][R188.64], P0 ;  /* 0x05780000bc067fae */ /* 0x0003e8000812184a */
[----:B------:R4:W-:Y:S01]  /*49770*/  STL [R1+0x237c], R114 ;  /* 0x00237c7201007387 */ /* 0x0009e20000100800 */
[----:B--2---:R-:W-:-:S03]  /*49780*/  IADD3 R115, P0, R115, R3, RZ ;  /* 0x0000000373737210 */ /* 0x004fc60007f1e0ff */
[----:B------:R-:W2:Y:S01]  /*49790*/  LDL.LU R122, [R1+0x23a4] ;  /* 0x0023a400017a7983 */ /* 0x000ea20000300800 */
[----:B---3--:R-:W-:-:S03]  /*497a0*/  IADD3 R4, P2, R4, R3, RZ ;  /* 0x0000000304047210 */ /* 0x008fc60007f5e0ff */
[----:B------:R-:W3:Y:S01]  /*497b0*/  LDL.LU R121, [R1+0x23a8] ;  /* 0x0023a80001797983 */ /* 0x000ee20000300800 */
[----:B-1----:R-:W-:Y:S01]  /*497c0*/  IMAD.MOV.U32 R188, RZ, RZ, R112 ;  /* 0x000000ffffbc7224 */ /* 0x002fe200078e0070 */
[----:B------:R-:W-:Y:S02]  /*497d0*/  MOV R189, R114 ;  /* 0x0000007200bd7202 */ /* 0x000fe40000000f00 */
[----:B----4-:R-:W4:Y:S04]  /*497e0*/  LDL.LU R114, [R1+0x23ac] ;  /* 0x0023ac0001727983 */ /* 0x010f280000300800 */
[----:B------:R-:W4:Y:S04]  /*497f0*/  LDL.LU R112, [R1+0x23b0] ;  /* 0x0023b00001707983 */ /* 0x000f280000300800 */
[----:B------:R1:W-:Y:S04]  /*49800*/  STL [R1+0x2388], R115 ;  /* 0x0023887301007387 */ /* 0x0003e80000100800 */
[----:B------:R1:W-:Y:S01]  /*49810*/  LDGSTS.E [R6+0x7000], desc[UR10][R188.64], P1 ;  /* 0x07000000bc067fae */ /* 0x0003e2000892184a */
[----:B------:R-:W-:-:S02]  /*49820*/  IMAD.X R116, R116, 0x1, R2, P0 ;  /* 0x0000000174747824 */ /* 0x000fc400000e0602 */
[----:B-1----:R-:W-:-:S03]  /*49830*/  IMAD.MOV.U32 R188, RZ, RZ, R115 ;  /* 0x000000ffffbc7224 */ /* 0x002fc600078e0073 */
[----:B------:R1:W-:Y:S01]  /*49840*/  STL [R1+0x2384], R116 ;  /* 0x0023847401007387 */ /* 0x0003e20000100800 */
[----:B------:R-:W-:-:S03]  /*49850*/  IMAD.X R5, R5, 0x1, R2, P2 ;  /* 0x0000000105057824 */ /* 0x000fc600010e0602 */
[----:B------:R1:W-:Y:S04]  /*49860*/  STL [R1+0x2390], R4 ;  /* 0x0023900401007387 */ /* 0x0003e80000100800 */
[----:B------:R-:W4:Y:S01]  /*49870*/  LDL.LU R115, [R1+0x23b8] ;  /* 0x0023b80001737983 */ /* 0x000f220000300800 */
[----:B------:R-:W-:-:S03]  /*49880*/  IMAD.MOV.U32 R189, RZ, RZ, R116 ;  /* 0x000000ffffbd7224 */ /* 0x000fc600078e0074 */
[----:B------:R1:W-:Y:S04]  /*49890*/  STL [R1+0x238c], R5 ;  /* 0x00238c0501007387 */ /* 0x0003e80000100800 */
[----:B------:R-:W4:Y:S04]  /*498a0*/  LDL.LU R119, [R1+0x23c0] ;  /* 0x0023c00001777983 */ /* 0x000f280000300800 */
[----:B-1----:R-:W4:Y:S04]  /*498b0*/  LDL.LU R116, [R1+0x23b4] ;  /* 0x0023b40001747983 */ /* 0x002f280000300800 */
        /* <DEDUP_REMOVED lines=8> */
[--C-:B------:R-:W-:Y:S01]  /*49940*/  IMAD.X R113, R113, 0x1, R2.reuse, P0 ;  /* 0x0000000171717824 */ /* 0x100fe200000e0602 */
[----:B------:R-:W-:Y:S01]  /*49950*/  IADD3 R7, P2, R7, R3, RZ ;  /* 0x0000000307077210 */ /* 0x000fe20007f5e0ff */
[----:B------:R-:W-:Y:S04]  /*49960*/  STL [R1+0x2398], R111 ;  /* 0x0023986f01007387 */ /* 0x000fe80000100800 */
[----:B------:R1:W-:Y:S01]  /*49970*/  STL [R1+0x2394], R113 ;  /* 0x0023947101007387 */ /* 0x0003e20000100800 */
[----:B------:R-:W-:-:S03]  /*49980*/  IMAD.X R110, R110, 0x1, R2, P2 ;  /* 0x000000016e6e7824 */ /* 0x000fc600010e0602 */
[----:B------:R1:W-:Y:S04]  /*49990*/  STL [R1+0x23a0], R7 ;  /* 0x0023a00701007387 */ /* 0x0003e80000100800 */
[----:B------:R-:W4:Y:S04]  /*499a0*/  LDL.LU R118, [R1+0x23c4] ;  /* 0x0023c40001767983 */ /* 0x000f280000300800 */
[----:B------:R1:W-:Y:S04]  /*499b0*/  STL [R1+0x239c], R110 ;  /* 0x00239c6e01007387 */ /* 0x0003e80000100800 */
[----:B------:R-:W4:Y:S01]  /*499c0*/  LDL.LU R117, [R1+0x23d0] ;  /* 0x0023d00001757983 */ /* 0x000f220000300800 */
[----:B-1----:R-:W-:-:S02]  /*499d0*/  IMAD.MOV.U32 R188, RZ, RZ, R111 ;  /* 0x000000ffffbc7224 */ /* 0x002fc400078e006f */
[----:B------:R-:W-:Y:S02]  /*499e0*/  IMAD.MOV.U32 R189, RZ, RZ, R113 ;  /* 0x000000ffffbd7224 */ /* 0x000fe400078e0071 */
[----:B------:R-:W4:Y:S04]  /*499f0*/  LDL.LU R113, [R1+0x23d8] ;  /* 0x0023d80001717983 */ /* 0x000f280000300800 */
[----:B------:R1:W-:Y:S02]  /*49a00*/  LDGSTS.E [R6+0x7180], desc[UR10][R188.64], P1 ;  /* 0x07180000bc067fae */ /* 0x0003e4000892184a */
[----:B-1----:R-:W-:Y:S02]  /*49a10*/  MOV R188, R7 ;  /* 0x0000000700bc7202 */ /* 0x002fe40000000f00 */
[----:B------:R-:W4:Y:S01]  /*49a20*/  LDL.LU R7, [R1+0x23dc] ;  /* 0x0023dc0001077983 */ /* 0x000f220000300800 */
[----:B------:R-:W-:-:S03]  /*49a30*/  IMAD.MOV.U32 R189, RZ, RZ, R110 ;  /* 0x000000ffffbd7224 */ /* 0x000fc600078e006e */
[----:B------:R-:W4:Y:S04]  /*49a40*/  LDL.LU R111, [R1+0x23e0] ;  /* 0x0023e000016f7983 */ /* 0x000f280000300800 */
[----:B------:R-:W4:Y:S04]  /*49a50*/  LDL.LU R110, [R1+0x23e4] ;  /* 0x0023e400016e7983 */ /* 0x000f280000300800 */
[----:B------:R1:W-:Y:S01]  /*49a60*/  LDGSTS.E [R6+0x7200], desc[UR10][R188.64], P1 ;  /* 0x07200000bc067fae */ /* 0x0003e2000892184a */
[----:B---3--:R-:W-:-:S05]  /*49a70*/  IADD3 R121, P0, R121, R3, RZ ;  /* 0x0000000379797210 */ /* 0x008fca0007f1e0ff */
[----:B--2---:R-:W-:Y:S01]  /*49a80*/  IMAD.X R122, R122, 0x1, R2, P0 ;  /* 0x000000017a7a7824 */ /* 0x004fe200000e0602 */
[----:B----4-:R-:W-:Y:S01]  /*49a90*/  IADD3 R112, P2, R112, R3, RZ ;  /* 0x0000000370707210 */ /* 0x010fe20007f5e0ff */
[----:B-1----:R-:W-:Y:S02]  /*49aa0*/  IMAD.MOV.U32 R188, RZ, RZ, R121 ;  /* 0x000000ffffbc7224 */ /* 0x002fe400078e0079 */
[----:B------:R-:W-:Y:S02]  /*49ab0*/  IMAD.MOV.U32 R189, RZ, RZ, R122 ;  /* 0x000000ffffbd7224 */ /* 0x000fe400078e007a */
[----:B------:R-:W-:Y:S01]  /*49ac0*/  IMAD.X R114, R114, 0x1, R2, P2 ;  /* 0x0000000172727824 */ /* 0x000fe200010e0602 */
[----:B------:R-:W-:Y:S04]  /*49ad0*/  STL [R1+0x23a8], R121 ;  /* 0x0023a87901007387 */ /* 0x000fe80000100800 */
[----:B------:R-:W-:Y:S04]  /*49ae0*/  STL [R1+0x23a4], R122 ;  /* 0x0023a47a01007387 */ /* 0x000fe80000100800 */
[----:B------:R1:W-:Y:S04]  /*49af0*/  LDGSTS.E [R6+0x7280], desc[UR10][R188.64], P1 ;  /* 0x07280000bc067fae */ /* 0x0003e8000892184a */
[----:B------:R2:W-:Y:S04]  /*49b00*/  STL [R1+0x23b0], R112 ;  /* 0x0023b07001007387 */ /* 0x0005e80000100800 */
[----:B------:R3:W-:Y:S01]  /*49b10*/  STL [R1+0x23ac], R114 ;  /* 0x0023ac7201007387 */ /* 0x0007e20000100800 */
[----:B-1----:R-:W-:-:S02]  /*49b20*/  IMAD.MOV.U32 R188, RZ, RZ, R112 ;  /* 0x000000ffffbc7224 */ /* 0x002fc400078e0070 */
[----:B------:R-:W-:Y:S01]  /*49b30*/  IMAD.MOV.U32 R189, RZ, RZ, R114 ;  /* 0x000000ffffbd7224 */ /* 0x000fe200078e0072 */
[----:B--2---:R-:W2:Y:S04]  /*49b40*/  LDL.LU R112, [R1+0x23ec] ;  /* 0x0023ec0001707983 */ /* 0x004ea80000300800 */
[----:B---3--:R-:W3:Y:S04]  /*49b50*/  LDL.LU R114, [R1+0x23f4] ;  /* 0x0023f40001727983 */ /* 0x008ee80000300800 */
[----:B------:R1:W-:Y:S01]  /*49b60*/  LDGSTS.E [R6+0x7300], desc[UR10][R188.64], P1 ;  /* 0x07300000bc067fae */ /* 0x0003e2000892184a */
[----:B------:R-:W-:-:S05]  /*49b70*/  IADD3 R115, P0, R115, R3, RZ ;  /* 0x0000000373737210 */ /* 0x000fca0007f1e0ff */
[----:B------:R-:W-:Y:S01]  /*49b80*/  STL [R1+0x23b8], R115 ;  /* 0x0023b87301007387 */ /* 0x000fe20000100800 */
[----:B------:R-:W-:Y:S01]  /*49b90*/  IADD3 R119, P2, R119, R3, RZ ;  /* 0x0000000377777210 */ /* 0x000fe20007f5e0ff */
[----:B------:R-:W-:-:S05]  /*49ba0*/  IMAD.X R116, R116, 0x1, R2, P0 ;  /* 0x0000000174747824 */ /* 0x000fca00000e0602 */
[----:B------:R4:W-:Y:S01]  /*49bb0*/  STL [R1+0x23b4], R116 ;  /* 0x0023b47401007387 */ /* 0x0009e20000100800 */
[----:B-1----:R-:W-:Y:S01]  /*49bc0*/  MOV R189, R116 ;  /* 0x0000007400bd7202 */ /* 0x002fe20000000f00 */
[----:B------:R-:W-:Y:S02]  /*49bd0*/  IMAD.X R120, R120, 0x1, R2, P2 ;  /* 0x0000000178787824 */ /* 0x000fe400010e0602 */
[----:B------:R-:W-:Y:S01]  /*49be0*/  STL [R1+0x23c0], R119 ;  /* 0x0023c07701007387 */ /* 0x000fe20000100800 */
[----:B------:R-:W-:-:S03]  /*49bf0*/  IMAD.MOV.U32 R188, RZ, RZ, R115 ;  /* 0x000000ffffbc7224 */ /* 0x000fc600078e0073 */
[----:B----4-:R-:W4:Y:S04]  /*49c00*/  LDL.LU R116, [R1+0x23e8] ;  /* 0x0023e80001747983 */ /* 0x010f280000300800 */
[----:B------:R-:W-:Y:S04]  /*49c10*/  STL [R1+0x23bc], R120 ;  /* 0x0023bc7801007387 */ /* 0x000fe80000100800 */
[----:B------:R-:W4:Y:S01]  /*49c20*/  LDL.LU R115, [R1+0x23f0] ;  /* 0x0023f00001737983 */ /* 0x000f220000300800 */
        /* <DEDUP_REMOVED lines=13> */
[----:B------:R-:W4:Y:S04]  /*49d00*/  LDL.LU R4, [R1+0x23fc] ;  /* 0x0023fc0001047983 */ /* 0x000f280000300800 */
[----:B------:R1:W-:Y:S04]  /*49d10*/  LDGSTS.E [R6+0x7480], desc[UR10][R188.64], P1 ;  /* 0x07480000bc067fae */ /* 0x0003e8000892184a */
[----:B------:R-:W-:Y:S01]  /*49d20*/  STL [R1+0x23d0], R117 ;  /* 0x0023d07501007387 */ /* 0x000fe20000100800 */
[----:B-1----:R-:W-:-:S03]  /*49d30*/  IMAD.MOV.U32 R188, RZ, RZ, R5 ;  /* 0x000000ffffbc7224 */ /* 0x002fc600078e0005 */
[----:B------:R-:W4:Y:S01]  /*49d40*/  LDL.LU R5, [R1+0x23f8] ;  /* 0x0023f80001057983 */ /* 0x000f220000300800 */
        /* <DEDUP_REMOVED lines=8> */
[----:B------:R1:W-:Y:S02]  /*49dd0*/  STL [R1+0x23e4], R110 ;  /* 0x0023e46e01007387 */ /* 0x0003e40000100800 */
[----:B-1----:R-:W-:Y:S02]  /*49de0*/  MOV R188, R7 ;  /* 0x0000000700bc7202 */ /* 0x002fe40000000f00 */
[----:B------:R-:W4:Y:S01]  /*49df0*/  LDL.LU R7, [R1+0x2590] ;  /* 0x0025900001077983 */ /* 0x000f220000300800 */
        /* <DEDUP_REMOVED lines=13> */
[----:B------:R2:W-:Y:S01]  /*49ed0*/  STL [R1+0x23ec], R112 ;  /* 0x0023ec7001007387 */ /* 0x0005e20000100800 */
[----:B-1----:R-:W-:Y:S02]  /*49ee0*/  IMAD.MOV.U32 R188, RZ, RZ, R112 ;  /* 0x000000ffffbc7224 */ /* 0x002fe400078e0070 */
[----:B----4-:R-:W-:-:S05]  /*49ef0*/  IMAD.X R116, R116, 0x1, R2, P0 ;  /* 0x0000000174747824 */ /* 0x010fca00000e0602 */
[----:B------:R-:W-:Y:S01]  /*49f00*/  STL [R1+0x23e8], R116 ;  /* 0x0023e87401007387 */ /* 0x000fe20000100800 */
[----:B------:R-:W-:-:S03]  /*49f10*/  IMAD.X R115, R115, 0x1, R2, P2 ;  /* 0x0000000173737824 */ /* 0x000fc600010e0602 */
[----:B------:R1:W-:Y:S04]  /*49f20*/  STL [R1+0x23f4], R114 ;  /* 0x0023f47201007387 */ /* 0x0003e80000100800 */
[----:B--2---:R-:W2:Y:S04]  /*49f30*/  LDL.LU R112, [R1+0x259c] ;  /* 0x00259c0001707983 */ /* 0x004ea80000300800 */
[----:B------:R3:W-:Y:S04]  /*49f40*/  STL [R1+0x23f0], R115 ;  /* 0x0023f07301007387 */ /* 0x0007e80000100800 */
[----:B------:R-:W4:Y:S01]  /*49f50*/  LDL.LU R118, [R1+0x25a4] ;  /* 0x0025a40001767983 */ /* 0x000f220000300800 */
[----:B------:R-:W-:-:S05]  /*49f60*/  IMAD.MOV.U32 R189, RZ, RZ, R116 ;  /* 0x000000ffffbd7224 */ /* 0x000fca00078e0074 */
[----:B------:R1:W-:Y:S02]  /*49f70*/  LDGSTS.E [R6+0x7680], desc[UR10][R188.64], P1 ;  /* 0x07680000bc067fae */ /* 0x0003e4000892184a */
[----:B-1----:R-:W-:Y:S02]  /*49f80*/  IMAD.MOV.U32 R188, RZ, RZ, R114 ;  /* 0x000000ffffbc7224 */ /* 0x002fe400078e0072 */
[----:B------:R-:W4:Y:S01]  /*49f90*/  LDL.LU R114, [R1+0x25b0] ;  /* 0x0025b00001727983 */ /* 0x000f220000300800 */
[----:B------:R-:W-:-:S03]  /*49fa0*/  IMAD.MOV.U32 R189, RZ, RZ, R115 ;  /* 0x000000ffffbd7224 */ /* 0x000fc600078e0073 */
[----:B---3--:R-:W3:Y:S04]  /*49fb0*/  LDL.LU R115, [R1+0x25b8] ;  /* 0x0025b80001737983 */ /* 0x008ee80000300800 */
[----:B------:R1:W-:Y:S01]  /*49fc0*/  LDGSTS.E [R6+0x7700], desc[UR10][R188.64], P1 ;  /* 0x07700000bc067fae */ /* 0x0003e2000892184a */
[----:B------:R-:W-:-:S04]  /*49fd0*/  UISETP.GT.AND UP1, UPT, UR16, 0x12, UPT ;  /* 0x000000121000788c */ /* 0x000fc8000bf24270 */
[----:B------:R-:W-:-:S04]  /*49fe0*/  USEL UR12, URZ, 0x4, !UP1 ;  /* 0x000000043f0c7887 */ /* 0x000fc8000c800000 */
[----:B------:R-:W-:Y:S01]  /*49ff0*/  USEL UR12, UR12, URZ, !UP0 ;  /* 0x0000003f0c0c7287 */ /* 0x000fe2000c000000 */
[----:B------:R-:W-:-:S05]  /*4a000*/  IADD3 R4, P0, R4, R3, RZ ;  /* 0x0000000304047210 */ /* 0x000fca0007f1e0ff */
[----:B------:R1:W-:Y:S01]  /*4a010*/  STL [R1+0x23fc], R4 ;  /* 0x0023fc0401007387 */ /* 0x0003e20000100800 */
[----:B------:R-:W-:-:S05]  /*4a020*/  IADD3.X R5, R5, R2, RZ, P0, !PT ;  /* 0x0000000205057210 */ /* 0x000fca00007fe4ff */
[----:B------:R1:W-:Y:S04]  /*4a030*/  STL [R1+0x23f8], R5 ;  /* 0x0023f80501007387 */ /* 0x0003e80000100800 */
[----:B------:R-:W3:Y:S01]  /*4a040*/  LDL.LU R116, [R1+0x25ac] ;  /* 0x0025ac0001747983 */ /* 0x000ee20000300800 */
[----:B-1----:R-:W-:-:S03]  /*4a050*/  IMAD.MOV.U32 R188, RZ, RZ, R4 ;  /* 0x000000ffffbc7224 */ /* 0x002fc600078e0004 */
[----:B------:R-:W3:Y:S01]  /*4a060*/  LDL.LU R117, [R1+0x25b4] ;  /* 0x0025b40001757983 */ /* 0x000ee20000300800 */
[----:B------:R-:W-:-:S03]  /*4a070*/  IMAD.MOV.U32 R189, RZ, RZ, R5 ;  /* 0x000000ffffbd7224 */ /* 0x000fc600078e0005 */
[----:B------:R-:W3:Y:S04]  /*4a080*/  LDL.LU R4, [R1+0x25c0] ;  /* 0x0025c00001047983 */ /* 0x000ee80000300800 */
[----:B------:R1:W-:Y:S04]  /*4a090*/  LDGSTS.E [R6+0x7780], desc[UR10][R188.64], P1 ;  /* 0x07780000bc067fae */ /* 0x0003e8000892184a */
[----:B------:R-:W3:Y:S01]  /*4a0a0*/  LDL.LU R5, [R1+0x25c8] ;  /* 0x0025c80001057983 */ /* 0x000ee20000300800 */
[----:B------:R-:W-:-:S05]  /*4a0b0*/  IADD3 R7, P1, R7, R3, RZ ;  /* 0x0000000307077210 */ /* 0x000fca0007f3e0ff */
[----:B------:R-:W-:Y:S01]  /*4a0c0*/  STL [R1+0x2590], R7 ;  /* 0x0025900701007387 */ /* 0x000fe20000100800 */
[----:B------:R-:W-:Y:S01]  /*4a0d0*/  IADD3 R119, P2, R119, R3, RZ ;  /* 0x0000000377777210 */ /* 0x000fe20007f5e0ff */
[----:B------:R-:W-:-:S04]  /*4a0e0*/  IMAD.X R113, R113, 0x1, R2, P1 ;  /* 0x0000000171717824 */ /* 0x000fc800008e0602 */
[----:B------:R-:W-:Y:S01]  /*4a0f0*/  IMAD.X R120, R120, 0x1, R2, P2 ;  /* 0x0000000178787824 */ /* 0x000fe200010e0602 */
[----:B------:R1:W-:Y:S02]  /*4a100*/  STL [R1+0x2588], R113 ;  /* 0x0025887101007387 */ /* 0x0003e40000100800 */
[----:B-1----:R-:W-:Y:S02]  /*4a110*/  IMAD.MOV.U32 R189, RZ, RZ, R113 ;  /* 0x000000ffffbd7224 */ /* 0x002fe400078e0071 */
[----:B------:R-:W-:Y:S01]  /*4a120*/  STL [R1+0x2598], R119 ;  /* 0x0025987701007387 */ /* 0x000fe20000100800 */
[----:B------:R-:W-:-:S03]  /*4a130*/  IMAD.MOV.U32 R188, RZ, RZ, R7 ;  /* 0x000000ffffbc7224 */ /* 0x000fc600078e0007 */
[----:B------:R-:W3:Y:S04]  /*4a140*/  LDL.LU R113, [R1+0x25bc] ;  /* 0x0025bc0001717983 */ /* 0x000ee80000300800 */
[----:B------:R-:W-:Y:S04]  /*4a150*/  STL [R1+0x2594], R120 ;  /* 0x0025947801007387 */ /* 0x000fe80000100800 */
[----:B------:R-:W3:Y:S01]  /*4a160*/  LDL.LU R7, [R1+0x25c4] ;  /* 0x0025c40001077983 */ /* 0x000ee20000300800 */
        /* <DEDUP_REMOVED lines=8> */
[----:B-1----:R-:W-:Y:S02]  /*4a1f0*/  IMAD.MOV.U32 R188, RZ, RZ, R110 ;  /* 0x000000ffffbc7224 */ /* 0x002fe400078e006e */
[----:B--2---:R-:W-:-:S04]  /*4a200*/  IMAD.X R112, R112, 0x1, R2, P1 ;  /* 0x0000000170707824 */ /* 0x004fc800008e0602 */
[----:B------:R-:W-:Y:S01]  /*4a210*/  IMAD.MOV.U32 R189, RZ, RZ, R112 ;  /* 0x000000ffffbd7224 */ /* 0x000fe200078e0070 */
[----:B------:R1:W-:Y:S01]  /*4a220*/  STL [R1+0x259c], R112 ;  /* 0x00259c7001007387 */ /* 0x0003e20000100800 */
[----:B----4-:R-:W-:-:S03]  /*4a230*/  IADD3.X R118, R118, R2, RZ, P2, !PT ;  /* 0x0000000276767210 */ /* 0x010fc600017fe4ff */
[----:B------:R2:W-:Y:S04]  /*4a240*/  STL [R1+0x25a8], R111 ;  /* 0x0025a86f01007387 */ /* 0x0005e80000100800 */
[----:B------:R4:W-:Y:S04]  /*4a250*/  LDGSTS.E [R6+0x9100], desc[UR10][R188.64], P0 ;  /* 0x09100000bc067fae */ /* 0x0009e8000812184a */
[----:B-1----:R-:W3:Y:S04]  /*4a260*/  LDL.LU R112, [R1+0x25d0] ;  /* 0x0025d00001707983 */ /* 0x002ee80000300800 */
[----:B------:R-:W-:Y:S04]  /*4a270*/  STL [R1+0x25a4], R118 ;  /* 0x0025a47601007387 */ /* 0x000fe80000100800 */
[----:B------:R-:W3:Y:S04]  /*4a280*/  LDL.LU R110, [R1+0x25d8] ;  /* 0x0025d800016e7983 */ /* 0x000ee80000300800 */
[----:B------:R-:W3:Y:S01]  /*4a290*/  LDL.LU R120, [R1+0x25cc] ;  /* 0x0025cc0001787983 */ /* 0x000ee20000300800 */
[----:B----4-:R-:W-:-:S03]  /*4a2a0*/  IMAD.MOV.U32 R188, RZ, RZ, R111 ;  /* 0x000000ffffbc7224 */ /* 0x010fc600078e006f */
[----:B--2---:R-:W2:Y:S01]  /*4a2b0*/  LDL.LU R111, [R1+0x25d4] ;  /* 0x0025d400016f7983 */ /* 0x004ea20000300800 */
[-C--:B------:R-:W-:Y:S01]  /*4a2c0*/  IADD3 R114, P1, R114, R3.reuse, RZ ;  /* 0x0000000372727210 */ /* 0x080fe20007f3e0ff */
[----:B------:R-:W-:Y:S01]  /*4a2d0*/  IMAD.MOV.U32 R189, RZ, RZ, R118 ;  /* 0x000000ffffbd7224 */ /* 0x000fe200078e0076 */
[----:B---3--:R-:W-:-:S03]  /*4a2e0*/  IADD3 R115, P2, R115, R3, RZ ;  /* 0x0000000373737210 */ /* 0x008fc60007f5e0ff */
        /* <DEDUP_REMOVED lines=9> */
[----:B-1----:R-:W4:Y:S04]  /*4a380*/  LDL.LU R116, [R1+0x25e0] ;  /* 0x0025e00001747983 */ /* 0x002f280000300800 */
[----:B------:R1:W-:Y:S04]  /*4a390*/  STL [R1+0x25b4], R117 ;  /* 0x0025b47501007387 */ /* 0x0003e80000100800 */
[----:B------:R-:W4:Y:S01]  /*4a3a0*/  LDL.LU R114, [R1+0x25e8] ;  /* 0x0025e80001727983 */ /* 0x000f220000300800 */
[----:B---3--:R-:W-:-:S03]  /*4a3b0*/  MOV R189, R117 ;  /* 0x0000007500bd7202 */ /* 0x008fc60000000f00 */
[----:B-1----:R-:W3:Y:S01]  /*4a3c0*/  LDL.LU R117, [R1+0x25dc] ;  /* 0x0025dc0001757983 */ /* 0x002ee20000300800 */
[----:B------:R-:W-:Y:S01]  /*4a3d0*/  IMAD.MOV.U32 R188, RZ, RZ, R115 ;  /* 0x000000ffffbc7224 */ /* 0x000fe200078e0073 */
[-C--:B------:R-:W-:Y:S02]  /*4a3e0*/  IADD3 R4, P1, R4, R3.reuse, RZ ;  /* 0x0000000304047210 */ /* 0x080fe40007f3e0ff */
[----:B------:R-:W3:Y:S01]  /*4a3f0*/  LDL.LU R115, [R1+0x25e4] ;  /* 0x0025e40001737983 */ /* 0x000ee20000300800 */
[----:B------:R-:W-:-:S03]  /*4a400*/  IADD3 R5, P2, R5, R3, RZ ;  /* 0x0000000305057210 */ /* 0x000fc60007f5e0ff */
[----:B------:R1:W-:Y:S04]  /*4a410*/  STL [R1+0x25c0], R4 ;  /* 0x0025c00401007387 */ /* 0x0003e80000100800 */
[----:B------:R1:W-:Y:S01]  /*4a420*/  LDGSTS.E [R6+0x9280], desc[UR10][R188.64], P0 ;  /* 0x09280000bc067fae */ /* 0x0003e2000812184a */
[----:B------:R-:W-:-:S05]  /*4a430*/  IMAD.X R113, R113, 0x1, R2, P1 ;  /* 0x0000000171717824 */ /* 0x000fca00008e0602 */
[----:B------:R-:W-:Y:S01]  /*4a440*/  STL [R1+0x25bc], R113 ;  /* 0x0025bc7101007387 */ /* 0x000fe20000100800 */
[----:B------:R-:W-:-:S03]  /*4a450*/  IMAD.X R7, R7, 0x1, R2, P2 ;  /* 0x0000000107077824 */ /* 0x000fc600010e0602 */
[----:B------:R1:W-:Y:S02]  /*4a460*/  STL [R1+0x25c8], R5 ;  /* 0x0025c80501007387 */ /* 0x0003e40000100800 */
[----:B-1----:R-:W-:Y:S02]  /*4a470*/  IMAD.MOV.U32 R188, RZ, RZ, R4 ;  /* 0x000000ffffbc7224 */ /* 0x002fe400078e0004 */
[----:B------:R-:W3:Y:S01]  /*4a480*/  LDL.LU R118, [R1+0x25f0] ;  /* 0x0025f00001767983 */ /* 0x000ee20000300800 */
[----:B------:R-:W-:-:S03]  /*4a490*/  IMAD.MOV.U32 R189, RZ, RZ, R113 ;  /* 0x000000ffffbd7224 */ /* 0x000fc600078e0071 */
[----:B------:R1:W-:Y:S04]  /*4a4a0*/  STL [R1+0x25c4], R7 ;  /* 0x0025c40701007387 */ /* 0x0003e80000100800 */
[----:B------:R-:W3:Y:S04]  /*4a4b0*/  LDL.LU R4, [R1+0x25f8] ;  /* 0x0025f80001047983 */ /* 0x000ee80000300800 */
[----:B------:R-:W3:Y:S04]  /*4a4c0*/  LDL.LU R119, [R1+0x25ec] ;  /* 0x0025ec0001777983 */ /* 0x000ee80000300800 */
[----:B------:R1:W-:Y:S02]  /*4a4d0*/  LDGSTS.E [R6+0x9300], desc[UR10][R188.64], P0 ;  /* 0x09300000bc067fae */ /* 0x0003e4000812184a */
[----:B-1----:R-:W-:-:S02]  /*4a4e0*/  IMAD.MOV.U32 R188, RZ, RZ, R5 ;  /* 0x000000ffffbc7224 */ /* 0x002fc400078e0005 */
[----:B------:R-:W3:Y:S01]  /*4a4f0*/  LDL.LU R5, [R1+0x25f4] ;  /* 0x0025f40001057983 */ /* 0x000ee20000300800 */
[----:B------:R-:W-:-:S03]  /*4a500*/  IMAD.MOV.U32 R189, RZ, RZ, R7 ;  /* 0x000000ffffbd7224 */ /* 0x000fc600078e0007 */
[----:B------:R-:W3:Y:S04]  /*4a510*/  LDL.LU R113, [R1+0x2600] ;  /* 0x0026000001717983 */ /* 0x000ee80000300800 */
[----:B------:R-:W3:Y:S04]  /*4a520*/  LDL.LU R7, [R1+0x2608] ;  /* 0x0026080001077983 */ /* 0x000ee80000300800 */
[----:B------:R1:W-:Y:S01]  /*4a530*/  LDGSTS.E [R6+0x9380], desc[UR10][R188.64], P0 ;  /* 0x09380000bc067fae */ /* 0x0003e2000812184a */
[----:B------:R-:W-:-:S05]  /*4a540*/  IADD3 R112, P1, R112, R3, RZ ;  /* 0x0000000370707210 */ /* 0x000fca0007f3e0ff */
[----:B------:R-:W-:Y:S01]  /*4a550*/  STL [R1+0x25d0], R112 ;  /* 0x0025d07001007387 */ /* 0x000fe20000100800 */
[----:B------:R-:W-:Y:S01]  /*4a560*/  IADD3 R110, P2, R110, R3, RZ ;  /* 0x000000036e6e7210 */ /* 0x000fe20007f5e0ff */
[----:B------:R-:W-:-:S05]  /*4a570*/  IMAD.X R120, R120, 0x1, R2, P1 ;  /* 0x0000000178787824 */ /* 0x000fca00008e0602 */
[----:B------:R2:W-:Y:S01]  /*4a580*/  STL [R1+0x25cc], R120 ;  /* 0x0025cc7801007387 */ /* 0x0005e20000100800 */
[----:B-1----:R-:W-:Y:S01]  /*4a590*/  MOV R189, R120 ;  /* 0x0000007800bd7202 */ /* 0x002fe20000000f00 */
[----:B--2---:R-:W-:Y:S02]  /*4a5a0*/  IMAD.X R111, R111, 0x1, R2, P2 ;  /* 0x000000016f6f7824 */ /* 0x004fe400010e0602 */
[----:B------:R-:W-:Y:S04]  /*4a5b0*/  STL [R1+0x25d8], R110 ;  /* 0x0025d86e01007387 */ /* 0x000fe80000100800 */
[----:B------:R-:W2:Y:S01]  /*4a5c0*/  LDL.LU R120, [R1+0x25fc] ;  /* 0x0025fc0001787983 */ /* 0x000ea20000300800 */
[----:B------:R-:W-:-:S03]  /*4a5d0*/  IMAD.MOV.U32 R188, RZ, RZ, R112 ;  /* 0x000000ffffbc7224 */ /* 0x000fc600078e0070 */
[----:B------:R1:W-:Y:S04]  /*4a5e0*/  STL [R1+0x25d4], R111 ;  /* 0x0025d46f01007387 */ /* 0x0003e80000100800 */
[----:B------:R-:W2:Y:S04]  /*4a5f0*/  LDL.LU R112, [R1+0x2604] ;  /* 0x0026040001707983 */ /* 0x000ea80000300800 */
[----:B------:R1:W-:Y:S02]  /*4a600*/  LDGSTS.E [R6+0x9400], desc[UR10][R188.64], P0 ;  /* 0x09400000bc067fae */ /* 0x0003e4000812184a */
[----:B-1----:R-:W-:-:S02]  /*4a610*/  IMAD.MOV.U32 R188, RZ, RZ, R110 ;  /* 0x000000ffffbc7224 */ /* 0x002fc400078e006e */
[----:B------:R-:W-:Y:S02]  /*4a620*/  IMAD.MOV.U32 R189, RZ, RZ, R111 ;  /* 0x000000ffffbd7224 */ /* 0x000fe400078e006f */
[----:B------:R-:W2:Y:S04]  /*4a630*/  LDL.LU.64 R110, [R1+0x1b60] ;  /* 0x001b6000016e7983 */ /* 0x000ea80000300a00 */
[----:B------:R1:W-:Y:S01]  /*4a640*/  LDGSTS.E [R6+0x9480], desc[UR10][R188.64], P0 ;  /* 0x09480000bc067fae */ /* 0x0003e2000812184a */
[----:B----4-:R-:W-:-:S05]  /*4a650*/  IADD3 R116, P1, R116, R3, RZ ;  /* 0x0000000374747210 */ /* 0x010fca0007f3e0ff */
[----:B------:R-:W-:Y:S01]  /*4a660*/  STL [R1+0x25e0], R116 ;  /* 0x0025e07401007387 */ /* 0x000fe20000100800 */
[----:B------:R-:W-:Y:S01]  /*4a670*/  IADD3 R114, P2, R114, R3, RZ ;  /* 0x0000000372727210 */ /* 0x000fe20007f5e0ff */
[----:B---3--:R-:W-:-:S05]  /*4a680*/  IMAD.X R117, R117, 0x1, R2, P1 ;  /* 0x0000000175757824 */ /* 0x008fca00008e0602 */
[----:B------:R3:W-:Y:S01]  /*4a690*/  STL [R1+0x25dc], R117 ;  /* 0x0025dc7501007387 */ /* 0x0007e20000100800 */
[----:B------:R-:W-:-:S03]  /*4a6a0*/  IMAD.X R115, R115, 0x1, R2, P2 ;  /* 0x0000000173737824 */ /* 0x000fc600010e0602 */
[----:B------:R-:W-:Y:S04]  /*4a6b0*/  STL [R1+0x25e8], R114 ;  /* 0x0025e87201007387 */ /* 0x000fe80000100800 */
[----:B------:R-:W4:Y:S04]  /*4a6c0*/  LDL.LU.64 R126, [R1+0x1b58] ;  /* 0x001b5800017e7983 */ /* 0x000f280000300a00 */
[----:B------:R3:W-:Y:S04]  /*4a6d0*/  STL [R1+0x25e4], R115 ;  /* 0x0025e47301007387 */ /* 0x0007e80000100800 */
[----:B------:R-:W4:Y:S01]  /*4a6e0*/  LDL.LU.64 R124, [R1+0x1b50] ;  /* 0x001b5000017c7983 */ /* 0x000f220000300a00 */
[----:B-1----:R-:W-:-:S02]  /*4a6f0*/  IMAD.MOV.U32 R188, RZ, RZ, R116 ;  /* 0x000000ffffbc7224 */ /* 0x002fc400078e0074 */
[----:B------:R-:W-:Y:S02]  /*4a700*/  IMAD.MOV.U32 R189, RZ, RZ, R117 ;  /* 0x000000ffffbd7224 */ /* 0x000fe400078e0075 */
[----:B---3--:R-:W3:Y:S01]  /*4a710*/  LDL.LU.64 R116, [R1+0x1b48] ;  /* 0x001b480001747983 */ /* 0x008ee20000300a00 */
[----:B------:R-:W-:-:S03]  /*4a720*/  IADD3 R118, P1, R118, R3, RZ ;  /* 0x0000000376767210 */ /* 0x000fc60007f3e0ff */
[----:B------:R1:W-:Y:S01]  /*4a730*/  LDGSTS.E [R6+0x9500], desc[UR10][R188.64], P0 ;  /* 0x09500000bc067fae */ /* 0x0003e2000812184a */
[----:B------:R-:W-:Y:S01]  /*4a740*/  IADD3 R4, P2, R4, R3, RZ ;  /* 0x0000000304047210 */ /* 0x000fe20007f5e0ff */
[----:B------:R-:W-:Y:S02]  /*4a750*/  IMAD.X R119, R119, 0x1, R2, P1 ;  /* 0x0000000177777824 */ /* 0x000fe400008e0602 */
[----:B-1----:R-:W-:Y:S02]  /*4a760*/  IMAD.MOV.U32 R188, RZ, RZ, R114 ;  /* 0x000000ffffbc7224 */ /* 0x002fe400078e0072 */
[----:B------:R-:W-:Y:S02]  /*4a770*/  IMAD.MOV.U32 R189, RZ, RZ, R115 ;  /* 0x000000ffffbd7224 */ /* 0x000fe400078e0073 */
[----:B------:R-:W3:Y:S04]  /*4a780*/  LDL.LU.64 R114, [R1+0x1b40] ;  /* 0x001b400001727983 */ /* 0x000ee80000300a00 */
[----:B------:R1:W-:Y:S04]  /*4a790*/  LDGSTS.E [R6+0x9580], desc[UR10][R188.64], P0 ;  /* 0x09580000bc067fae */ /* 0x0003e8000812184a */
[----:B------:R-:W-:Y:S01]  /*4a7a0*/  STL [R1+0x25f0], R118 ;  /* 0x0025f07601007387 */ /* 0x000fe20000100800 */
[----:B------:R-:W-:-:S03]  /*4a7b0*/  IADD3.X R5, R5, R2, RZ, P2, !PT ;  /* 0x0000000205057210 */ /* 0x000fc600017fe4ff */
[----:B------:R-:W-:Y:S01]  /*4a7c0*/  STL [R1+0x25ec], R119 ;  /* 0x0025ec7701007387 */ /* 0x000fe20000100800 */
[----:B-1----:R-:W-:Y:S02]  /*4a7d0*/  IMAD.MOV.U32 R188, RZ, RZ, R118 ;  /* 0x000000ffffbc7224 */ /* 0x002fe400078e0076 */
[----:B------:R-:W-:Y:S01]  /*4a7e0*/  IMAD.MOV.U32 R189, RZ, RZ, R119 ;  /* 0x000000ffffbd7224 */ /* 0x000fe200078e0077 */
[----:B------:R-:W-:Y:S04]  /*4a7f0*/  STL [R1+0x25f8], R4 ;  /* 0x0025f80401007387 */ /* 0x000fe80000100800 */
[----:B------:R1:W-:Y:S04]  /*4a800*/  LDGSTS.E [R6+0x9600], desc[UR10][R188.64], P0 ;  /* 0x09600000bc067fae */ /* 0x0003e8000812184a */
[----:B------:R1:W-:Y:S02]  /*4a810*/  STL [R1+0x25f4], R5 ;  /* 0x0025f40501007387 */ /* 0x0003e40000100800 */
[----:B-1----:R-:W-:-:S02]  /*4a820*/  IMAD.MOV.U32 R188, RZ, RZ, R4 ;  /* 0x000000ffffbc7224 */ /* 0x002fc400078e0004 */
[----:B------:R-:W-:Y:S02]  /*4a830*/  IMAD.MOV.U32 R189, RZ, RZ, R5 ;  /* 0x000000ffffbd7224 */ /* 0x000fe400078e0005 */
[----:B------:R-:W3:Y:S04]  /*4a840*/  LDL.LU.64 R4, [R1+0x1b38] ;  /* 0x001b380001047983 */ /* 0x000ee80000300a00 */
[----:B------:R-:W3:Y:S04]  /*4a850*/  LDL.LU.64 R128, [R1+0x1b30] ;  /* 0x001b300001807983 */ /* 0x000ee80000300a00 */
[----:B------:R-:W3:Y:S01]  /*4a860*/  LDL.LU.64 R118, [R1+0x1b28] ;  /* 0x001b280001767983 */ /* 0x000ee20000300a00 */
[----:B------:R-:W-:-:S02]  /*4a870*/  IADD3 R113, P1, R113, R3, RZ ;  /* 0x0000000371717210 */ /* 0x000fc40007f3e0ff */
[----:B------:R-:W-:Y:S01]  /*4a880*/  IADD3 R7, P2, R7, R3, RZ ;  /* 0x0000000307077210 */ /* 0x000fe20007f5e0ff */
[----:B------:R1:W-:Y:S04]  /*4a890*/  LDGSTS.E [R6+0x9680], desc[UR10][R188.64], P0 ;  /* 0x09680000bc067fae */ /* 0x0003e8000812184a */
[----:B------:R-:W-:Y:S01]  /*4a8a0*/  STL [R1+0x2600], R113 ;  /* 0x0026007101007387 */ /* 0x000fe20000100800 */
[----:B-1----:R-:W-:Y:S02]  /*4a8b0*/  IMAD.MOV.U32 R188, RZ, RZ, R113 ;  /* 0x000000ffffbc7224 */ /* 0x002fe400078e0071 */
[----:B--2---:R-:W-:-:S04]  /*4a8c0*/  IMAD.X R120, R120, 0x1, R2, P1 ;  /* 0x0000000178787824 */ /* 0x004fc800008e0602 */
[----:B------:R-:W-:Y:S01]  /*4a8d0*/  IMAD.MOV.U32 R189, RZ, RZ, R120 ;  /* 0x000000ffffbd7224 */ /* 0x000fe200078e0078 */
[----:B------:R1:W-:Y:S01]  /*4a8e0*/  STL [R1+0x25fc], R120 ;  /* 0x0025fc7801007387 */ /* 0x0003e20000100800 */
[----:B------:R-:W-:-:S03]  /*4a8f0*/  IMAD.X R112, R112, 0x1, R2, P2 ;  /* 0x0000000170707824 */ /* 0x000fc600010e0602 */
[----:B------:R-:W-:Y:S04]  /*4a900*/  STL [R1+0x2608], R7 ;  /* 0x0026080701007387 */ /* 0x000fe80000100800 */
[----:B------:R2:W-:Y:S04]  /*4a910*/  LDGSTS.E [R6+0x9700], desc[UR10][R188.64], P0 ;  /* 0x09700000bc067fae */ /* 0x0005e8000812184a */
[----:B-1----:R-:W3:Y:S01]  /*4a920*/  LDL.LU.64 R120, [R1+0x1b20] ;  /* 0x001b200001787983 */ /* 0x002ee20000300a00 */
[----:B--2---:R-:W-:Y:S01]  /*4a930*/  IMAD.MOV.U32 R188, RZ, RZ, R7 ;  /* 0x000000ffffbc7224 */ /* 0x004fe200078e0007 */
[----:B------:R-:W-:-:S02]  /*4a940*/  MOV R189, R112 ;  /* 0x0000007000bd7202 */ /* 0x000fc40000000f00 */
[----:B------:R1:W-:Y:S04]  /*4a950*/  STL [R1+0x2604], R112 ;  /* 0x0026047001007387 */ /* 0x0003e80000100800 */
[----:B------:R2:W-:Y:S04]  /*4a960*/  LDGSTS.E [R6+0x9780], desc[UR10][R188.64], P0 ;  /* 0x09780000bc067fae */ /* 0x0005e8000812184a */
[----:B-1----:R-:W3:Y:S01]  /*4a970*/  LDL.LU.64 R112, [R1+0x1b18] ;  /* 0x001b180001707983 */ /* 0x002ee20000300a00 */
[----:B--2---:R-:W-:-:S05]  /*4a980*/  IADD3 R188, P0, R110, R3, RZ ;  /* 0x000000036ebc7210 */ /* 0x004fca0007f1e0ff */
[----:B------:R-:W-:Y:S02]  /*4a990*/  IMAD.X R7, R111, 0x1, R2, P0 ;  /* 0x000000016f077824 */ /* 0x000fe400000e0602 */
[----:B------:R-:W2:Y:S01]  /*4a9a0*/  LDL.LU.64 R110, [R1+0x1b10] ;  /* 0x001b1000016e7983 */ /* 0x000ea20000300a00 */
[----:B----4-:R-:W-:-:S05]  /*4a9b0*/  IADD3 R190, P0, R126, R3, RZ ;  /* 0x000000037ebe7210 */ /* 0x010fca0007f1e0ff */
[----:B------:R-:W-:Y:S02]  /*4a9c0*/  IMAD.X R189, R127, 0x1, R2, P0 ;  /* 0x000000017fbd7824 */ /* 0x000fe400000e0602 */
[----:B------:R-:W4:Y:S01]  /*4a9d0*/  LDL.LU.64 R126, [R1+0x1b08] ;  /* 0x001b0800017e7983 */ /* 0x000f220000300a00 */
[----:B------:R-:W-:-:S05]  /*4a9e0*/  IADD3 R192, P0, R124, R3, RZ ;  /* 0x000000037cc07210 */ /* 0x000fca0007f1e0ff */
[--C-:B------:R-:W-:Y:S01]  /*4a9f0*/  IMAD.X R191, R125, 0x1, R2.reuse, P0 ;  /* 0x000000017dbf7824 */ /* 0x100fe200000e0602 */
[-C--:B---3--:R-:W-:Y:S01]  /*4aa00*/  IADD3 R194, P0, R116, R3.reuse, RZ ;  /* 0x0000000374c27210 */ /* 0x088fe20007f1e0ff */
[----:B------:R-:W3:Y:S04]  /*4aa10*/  LDL.LU.64 R124, [R1+0x1b00] ;  /* 0x001b0000017c7983 */ /* 0x000ee80000300a00 */
[----:B------:R-:W-:Y:S02]  /*4aa20*/  IMAD.X R193, R117, 0x1, R2, P0 ;  /* 0x0000000175c17824 */ /* 0x000fe400000e0602 */
[----:B------:R-:W3:Y:S04]  /*4aa30*/  LDL.LU.64 R116, [R1+0x1af8] ;  /* 0x001af80001747983 */ /* 0x000ee80000300a00 */
[----:B------:R-:W3:Y:S01]  /*4aa40*/  LDL.LU.64 R132, [R1+0x1af0] ;  /* 0x001af00001847983 */ /* 0x000ee20000300a00 */
        /* <DEDUP_REMOVED lines=8> */
[----:B------:R-:W3:Y:S01]  /*4aad0*/  LDL.LU.64 R130, [R1+0x1958] ;  /* 0x0019580001827983 */ /* 0x000ee20000300a00 */
[----:B------:R-:W-:-:S05]  /*4aae0*/  IADD3 R202, P0, R118, R3, RZ ;  /* 0x0000000376ca7210 */ /* 0x000fca0007f1e0ff */
[----:B------:R-:W-:Y:S02]  /*4aaf0*/  IMAD.X R201, R119, 0x1, R2, P0 ;  /* 0x0000000177c97824 */ /* 0x000fe400000e0602 */
[----:B------:R-:W3:Y:S01]  /*4ab00*/  LDL.LU.64 R118, [R1+0x1950] ;  /* 0x0019500001767983 */ /* 0x000ee20000300a00 */
[----:B------:R-:W-:-:S05]  /*4ab10*/  IADD3 R204, P0, R120, R3, RZ ;  /* 0x0000000378cc7210 */ /* 0x000fca0007f1e0ff */
[----:B------:R-:W-:Y:S02]  /*4ab20*/  IMAD.X R203, R121, 0x1, R2, P0 ;  /* 0x0000000179cb7824 */ /* 0x000fe400000e0602 */
[----:B------:R-:W3:Y:S04]  /*4ab30*/  LDL.LU.64 R120, [R1+0x1948] ;  /* 0x0019480001787983 */ /* 0x000ee80000300a00 */
[----:B------:R-:W3:Y:S01]  /*4ab40*/  LDL.LU.64 R128, [R1+0x1940] ;  /* 0x0019400001807983 */ /* 0x000ee20000300a00 */
[----:B------:R-:W-:-:S04]  /*4ab50*/  IADD3 R206, P0, R112, R3, RZ ;  /* 0x0000000370ce7210 */ /* 0x000fc80007f1e0ff */
[----:B------:R-:W-:Y:S02]  /*4ab60*/  IADD3.X R205, R113, R2, RZ, P0, !PT ;  /* 0x0000000271cd7210 */ /* 0x000fe400007fe4ff */
[----:B------:R-:W3:Y:S01]  /*4ab70*/  LDL.LU.64 R112, [R1+0x1938] ;  /* 0x0019380001707983 */ /* 0x000ee20000300a00 */
[----:B--2---:R-:W-:-:S05]  /*4ab80*/  IADD3 R208, P0, R110, R3, RZ ;  /* 0x000000036ed07210 */ /* 0x004fca0007f1e0ff */
[----:B------:R-:W-:Y:S02]  /*4ab90*/  IMAD.X R207, R111, 0x1, R2, P0 ;  /* 0x000000016fcf7824 */ /* 0x000fe400000e0602 */
[----:B------:R-:W2:Y:S01]  /*4aba0*/  LDL.LU.64 R110, [R1+0x1930] ;  /* 0x00193000016e7983 */ /* 0x000ea20000300a00 */
[----:B----4-:R-:W-:-:S05]  /*4abb0*/  IADD3 R210, P0, R126, R3, RZ ;  /* 0x000000037ed27210 */ /* 0x010fca0007f1e0ff */
[----:B------:R-:W-:Y:S02]  /*4abc0*/  IMAD.X R209, R127, 0x1, R2, P0 ;  /* 0x000000017fd17824 */ /* 0x000fe400000e0602 */
[----:B------:R-:W4:Y:S01]  /*4abd0*/  LDL.LU.64 R126, [R1+0x1928] ;  /* 0x00192800017e7983 */ /* 0x000f220000300a00 */
[----:B---3--:R-:W-:-:S05]  /*4abe0*/  IADD3 R212, P0, R124, R3, RZ ;  /* 0x000000037cd47210 */ /* 0x008fca0007f1e0ff */
[--C-:B------:R-:W-:Y:S01]  /*4abf0*/  IMAD.X R211, R125, 0x1, R2.reuse, P0 ;  /* 0x000000017dd37824 */ /* 0x100fe200000e0602 */
[-C--:B------:R-:W-:Y:S01]  /*4ac00*/  IADD3 R214, P0, R116, R3.reuse, RZ ;  /* 0x0000000374d67210 */ /* 0x080fe20007f1e0ff */
[----:B------:R-:W3:Y:S04]  /*4ac10*/  LDL.LU.64 R124, [R1+0x1920] ;  /* 0x00192000017c7983 */ /* 0x000ee80000300a00 */
        /* <DEDUP_REMOVED lines=15> */
[----:B------:R-:W-:-:S04]  /*4ad10*/  IADD3 R226, P0, R120, R3, RZ ;  /* 0x0000000378e27210 */ /* 0x000fc80007f1e0ff */
[----:B------:R-:W-:Y:S02]  /*4ad20*/  IADD3.X R225, R121, R2, RZ, P0, !PT ;  /* 0x0000000279e17210 */ /* 0x000fe400007fe4ff */
[-C--:B------:R-:W-:Y:S01]  /*4ad30*/  IADD3 R228, P0, R128, R3.reuse, RZ ;  /* 0x0000000380e47210 */ /* 0x080fe20007f1e0ff */
[----:B------:R-:W3:Y:S04]  /*4ad40*/  LDL.LU.64 R120, [R1+0x18f8] ;  /* 0x0018f80001787983 */ /* 0x000ee80000300a00 */
[----:B------:R-:W-:Y:S01]  /*4ad50*/  IMAD.X R227, R129, 0x1, R2, P0 ;  /* 0x0000000181e37824 */ /* 0x000fe200000e0602 */
[----:B------:R-:W-:-:S05]  /*4ad60*/  IADD3 R230, P0, R112, R3, RZ ;  /* 0x0000000370e67210 */ /* 0x000fca0007f1e0ff */
[----:B------:R-:W-:Y:S02]  /*4ad70*/  IMAD.X R229, R113, 0x1, R2, P0 ;  /* 0x0000000171e57824 */ /* 0x000fe400000e0602 */
[----:B------:R-:W3:Y:S01]  /*4ad80*/  LDL.LU.64 R112, [R1+0x18f0] ;  /* 0x0018f00001707983 */ /* 0x000ee20000300a00 */
[----:B--2---:R-:W-:-:S05]  /*4ad90*/  IADD3 R232, P0, R110, R3, RZ ;  /* 0x000000036ee87210 */ /* 0x004fca0007f1e0ff */
[----:B------:R-:W-:Y:S02]  /*4ada0*/  IMAD.X R231, R111, 0x1, R2, P0 ;  /* 0x000000016fe77824 */ /* 0x000fe400000e0602 */
[----:B------:R-:W2:Y:S04]  /*4adb0*/  LDL.LU.64 R110, [R1+0x18e8] ;  /* 0x0018e800016e7983 */ /* 0x000ea80000300a00 */
[----:B------:R-:W2:Y:S04]  /*4adc0*/  LDL.LU.64 R144, [R1+0x1760] ;  /* 0x0017600001907983 */ /* 0x000ea80000300a00 */
[----:B------:R-:W2:Y:S04]  /*4add0*/  LDL.LU.64 R142, [R1+0x1758] ;  /* 0x00175800018e7983 */ /* 0x000ea80000300a00 */
[----:B------:R-:W2:Y:S04]  /*4ade0*/  LDL.LU.64 R140, [R1+0x1750] ;  /* 0x00175000018c7983 */ /* 0x000ea80000300a00 */
[----:B------:R-:W2:Y:S04]  /*4adf0*/  LDL.LU.64 R138, [R1+0x1748] ;  /* 0x00174800018a7983 */ /* 0x000ea80000300a00 */
[----:B------:R-:W2:Y:S04]  /*4ae00*/  LDL.LU.64 R136, [R1+0x1740] ;  /* 0x0017400001887983 */ /* 0x000ea80000300a00 */
[----:B------:R-:W2:Y:S01]  /*4ae10*/  LDL.LU.64 R134, [R1+0x1738] ;  /* 0x0017380001867983 */ /* 0x000ea20000300a00 */
[----:B----4-:R-:W-:-:S05]  /*4ae20*/  IADD3 R234, P0, R126, R3, RZ ;  /* 0x000000037eea7210 */ /* 0x010fca0007f1e0ff */
[----:B------:R-:W-:Y:S01]  /*4ae30*/  IMAD.X R233, R127, 0x1, R2, P0 ;  /* 0x000000017fe97824 */ /* 0x000fe200000e0602 */
[----:B---3--:R-:W-:-:S05]  /*4ae40*/  IADD3 R252, P0, R124, R3, RZ ;  /* 0x000000037cfc7210 */ /* 0x008fca0007f1e0ff */
[----:B------:R-:W-:Y:S01]  /*4ae50*/  IMAD.X R235, R125, 0x1, R2, P0 ;  /* 0x000000017deb7824 */ /* 0x000fe200000e0602 */
[----:B------:R-:W-:-:S05]  /*4ae60*/  IADD3 R157, P0, R116, R3, RZ ;  /* 0x00000003749d7210 */ /* 0x000fca0007f1e0ff */
[----:B------:R-:W-:Y:S02]  /*4ae70*/  IMAD.X R158, R117, 0x1, R2, P0 ;  /* 0x00000001759e7824 */ /* 0x000fe400000e0602 */
[----:B------:R-:W3:Y:S04]  /*4ae80*/  LDL.LU.64 R116, [R1+0x1730] ;  /* 0x0017300001747983 */ /* 0x000ee80000300a00 */
[----:B------:R-:W4:Y:S01]  /*4ae90*/  LDL.LU.64 R132, [R1+0x1728] ;  /* 0x0017280001847983 */ /* 0x000f220000300a00 */
[----:B------:R-:W-:-:S05]  /*4aea0*/  IADD3 R155, P0, R114, R3, RZ ;  /* 0x00000003729b7210 */ /* 0x000fca0007f1e0ff */
[----:B------:R-:W-:Y:S01]  /*4aeb0*/  IMAD.X R156, R115, 0x1, R2, P0 ;  /* 0x00000001739c7824 */ /* 0x000fe200000e0602 */
[----:B------:R-:W-:-:S05]  /*4aec0*/  IADD3 R114, P0, R4, R3, RZ ;  /* 0x0000000304727210 */ /* 0x000fca0007f1e0ff */
[----:B------:R-:W-:Y:S01]  /*4aed0*/  IMAD.X R115, R5, 0x1, R2, P0 ;  /* 0x0000000105737824 */ /* 0x000fe200000e0602 */
[----:B------:R-:W-:-:S05]  /*4aee0*/  IADD3 R4, P0, R118, R3, RZ ;  /* 0x0000000376047210 */ /* 0x000fca0007f1e0ff */
[----:B------:R-:W-:Y:S02]  /*4aef0*/  IMAD.X R5, R119, 0x1, R2, P0 ;  /* 0x0000000177057824 */ /* 0x000fe400000e0602 */
[----:B------:R-:W4:Y:S04]  /*4af00*/  LDL.LU.64 R118, [R1+0x1720] ;  /* 0x0017200001767983 */ /* 0x000f280000300a00 */
[----:B------:R-:W4:Y:S04]  /*4af10*/  LDL.LU.64 R130, [R1+0x1718] ;  /* 0x0017180001827983 */ /* 0x000f280000300a00 */
[----:B------:R-:W4:Y:S04]  /*4af20*/  LDL.LU.64 R128, [R1+0x1710] ;  /* 0x0017100001807983 */ /* 0x000f280000300a00 */
[----:B------:R-:W4:Y:S04]  /*4af30*/  LDL.LU.64 R126, [R1+0x1708] ;  /* 0x00170800017e7983 */ /* 0x000f280000300a00 */
[----:B------:R-:W4:Y:S01]  /*4af40*/  LDL.LU.64 R124, [R1+0x1700] ;  /* 0x00170000017c7983 */ /* 0x000f220000300a00 */
[----:B------:R-:W-:-:S04]  /*4af50*/  IADD3 R153, P0, R120, R3, RZ ;  /* 0x0000000378997210 */ /* 0x000fc80007f1e0ff */
[----:B------:R-:W-:Y:S02]  /*4af60*/  IADD3.X R154, R121, R2, RZ, P0, !PT ;  /* 0x00000002799a7210 */ /* 0x000fe400007fe4ff */
[----:B------:R-:W4:Y:S01]  /*4af70*/  LDL.LU.64 R120, [R1+0x16f8] ;  /* 0x0016f80001787983 */ /* 0x000f220000300a00 */
[----:B------:R-:W-:-:S05]  /*4af80*/  IADD3 R151, P0, R112, R3, RZ ;  /* 0x0000000370977210 */ /* 0x000fca0007f1e0ff */
[----:B------:R-:W-:Y:S02]  /*4af90*/  IMAD.X R152, R113, 0x1, R2, P0 ;  /* 0x0000000171987824 */ /* 0x000fe400000e0602 */
[----:B------:R-:W4:Y:S01]  /*4afa0*/  LDL.LU.64 R112, [R1+0x16f0] ;  /* 0x0016f00001707983 */ /* 0x000f220000300a00 */
[----:B--2---:R-:W-:-:S05]  /*4afb0*/  IADD3 R149, P0, R110, R3, RZ ;  /* 0x000000036e957210 */ /* 0x004fca0007f1e0ff */
[----:B------:R-:W-:Y:S02]  /*4afc0*/  IMAD.X R150, R111, 0x1, R2, P0 ;  /* 0x000000016f967824 */ /* 0x000fe400000e0602 */
[----:B------:R-:W2:Y:S01]  /*4afd0*/  LDL.LU.64 R110, [R1+0x16e8] ;  /* 0x0016e800016e7983 */ /* 0x000ea20000300a00 */
        /* <DEDUP_REMOVED lines=12> */
[----:B------:R-:W-:Y:S01]  /*4b0a0*/  UISETP.GT.AND UP1, UPT, UR16, 0x16, UPT ;  /* 0x000000161000788c */ /* 0x000fe2000bf24270 */
[----:B------:R-:W-:Y:S02]  /*4b0b0*/  IMAD.MOV.U32 R250, RZ, RZ, R194 ;  /* 0x000000fffffa7224 */ /* 0x000fe400078e00c2 */
[----:B------:R-:W-:Y:S01]  /*4b0c0*/  IMAD.MOV.U32 R251, RZ, RZ, R193 ;  /* 0x000000fffffb7224 */ /* 0x000fe200078e00c1 */
[----:B------:R-:W-:Y:S01]  /*4b0d0*/  USEL UR12, URZ, 0x4, !UP1 ;  /* 0x000000043f0c7887 */ /* 0x000fe2000c800000 */
[----:B------:R-:W-:Y:S01]  /*4b0e0*/  IMAD.MOV.U32 R248, RZ, RZ, R196 ;  /* 0x000000fffff87224 */ /* 0x000fe200078e00c4 */
[----:B------:R-:W-:Y:S01]  /*4b0f0*/  MOV R247, R197 ;  /* 0x000000c500f77202 */ /* 0x000fe20000000f00 */
[----:B------:R-:W-:Y:S02]  /*4b100*/  IMAD.MOV.U32 R249, RZ, RZ, R195 ;  /* 0x000000fffff97224 */ /* 0x000fe400078e00c3 */
[----:B------:R-:W-:-:S02]  /*4b110*/  IMAD.MOV.U32 R246, RZ, RZ, R198 ;  /* 0x000000fffff67224 */ /* 0x000fc400078e00c6 */
[----:B------:R-:W-:Y:S02]  /*4b120*/  IMAD.MOV.U32 R244, RZ, RZ, R200 ;  /* 0x000000fffff47224 */ /* 0x000fe400078e00c8 */
[----:B------:R-:W-:Y:S01]  /*4b130*/  IMAD.MOV.U32 R245, RZ, RZ, R199 ;  /* 0x000000fffff57224 */ /* 0x000fe200078e00c7 */
[----:B------:R-:W-:Y:S01]  /*4b140*/  USEL UR12, UR12, URZ, !UP0 ;  /* 0x0000003f0c0c7287 */ /* 0x000fe2000c000000 */
[----:B------:R-:W-:Y:S02]  /*4b150*/  IMAD.MOV.U32 R242, RZ, RZ, R202 ;  /* 0x000000fffff27224 */ /* 0x000fe400078e00ca */
[----:B------:R-:W-:Y:S02]  /*4b160*/  IMAD.MOV.U32 R243, RZ, RZ, R201 ;  /* 0x000000fffff37224 */ /* 0x000fe400078e00c9 */
        /* <DEDUP_REMOVED lines=8> */
[----:B---3--:R-:W-:-:S05]  /*4b1f0*/  IADD3 R135, P0, R116, R3, RZ ;  /* 0x0000000374877210 */ /* 0x008fca0007f1e0ff */
[----:B------:R-:W-:Y:S01]  /*4b200*/  IMAD.X R136, R117, 0x1, R2, P0 ;  /* 0x0000000175887824 */ /* 0x000fe200000e0602 */
[----:B----4-:R-:W-:-:S04]  /*4b210*/  IADD3 R116, P0, R132, R3, RZ ;  /* 0x0000000384747210 */ /* 0x010fc80007f1e0ff */
[----:B------:R-:W-:Y:S01]  /*4b220*/  IADD3.X R117, R133, R2, RZ, P0, !PT ;  /* 0x0000000285757210 */ /* 0x000fe200007fe4ff */
[----:B------:R-:W-:Y:S01]  /*4b230*/  IMAD.MOV.U32 R159, RZ, RZ, R158 ;  /* 0x000000ffff9f7224 */ /* 0x000fe200078e009e */
        /* <DEDUP_REMOVED lines=14> */
[----:B------:R-:W-:Y:S01]  /*4b320*/  IMAD.MOV.U32 R112, RZ, RZ, R190 ;  /* 0x000000ffff707224 */ /* 0x000fe200078e00be */
[----:B--2---:R-:W-:Y:S01]  /*4b330*/  IADD3 R120, P0, R110, R3, RZ ;  /* 0x000000036e787210 */ /* 0x004fe20007f1e0ff */
[----:B------:R-:W-:Y:S02]  /*4b340*/  IMAD.MOV.U32 R110, RZ, RZ, R188 ;  /* 0x000000ffff6e7224 */ /* 0x000fe400078e00bc */
[----:B------:R-:W-:Y:S02]  /*4b350*/  IMAD.MOV.U32 R113, RZ, RZ, R189 ;  /* 0x000000ffff717224 */ /* 0x000fe400078e00bd */
[----:B------:R-:W-:Y:S01]  /*4b360*/  IMAD.X R121, R111, 0x1, R2, P0 ;  /* 0x000000016f797824 */ /* 0x000fe200000e0602 */
[----:B------:R-:W-:Y:S01]  /*4b370*/  MOV R111, R7 ;  /* 0x00000007006f7202 */ /* 0x000fe20000000f00 */
[----:B------:R-:W-:-:S02]  /*4b380*/  IMAD.MOV.U32 R188, RZ, RZ, R192 ;  /* 0x000000ffffbc7224 */ /* 0x000fc400078e00c0 */
[----:B------:R-:W-:Y:S02]  /*4b390*/  IMAD.MOV.U32 R189, RZ, RZ, R191 ;  /* 0x000000ffffbd7224 */ /* 0x000fe400078e00bf */
[----:B------:R1:W-:Y:S04]  /*4b3a0*/  STL.64 [R1+0x1b60], R110 ;  /* 0x001b606e01007387 */ /* 0x0003e80000100a00 */
[----:B------:R2:W-:Y:S04]  /*4b3b0*/  STL.64 [R1+0x1b58], R112 ;  /* 0x001b587001007387 */ /* 0x0005e80000100a00 */
[----:B------:R-:W-:Y:S04]  /*4b3c0*/  STL.64 [R1+0x1b50], R188 ;  /* 0x001b50bc01007387 */ /* 0x000fe80000100a00 */
[----:B------:R-:W-:Y:S01]  /*4b3d0*/  STL.64 [R1+0x1b48], R250 ;  /* 0x001b48fa01007387 */ /* 0x000fe20000100a00 */
[----:B------:R-:W-:-:S03]  /*4b3e0*/  IMAD.MOV.U32 R184, RZ, RZ, R212 ;  /* 0x000000ffffb87224 */ /* 0x000fc600078e00d4 */
[----:B------:R-:W-:Y:S01]  /*4b3f0*/  STL.64 [R1+0x1b40], R248 ;  /* 0x001b40f801007387 */ /* 0x000fe20000100a00 */
[----:B------:R-:W-:Y:S01]  /*4b400*/  IMAD.MOV.U32 R185, RZ, RZ, R211 ;  /* 0x000000ffffb97224 */ /* 0x000fe200078e00d3 */
[----:B------:R-:W-:Y:S02]  /*4b410*/  MOV R158, R157 ;  /* 0x0000009d009e7202 */ /* 0x000fe40000000f00 */
[----:B------:R-:W-:Y:S01]  /*4b420*/  STL.64 [R1+0x1b38], R246 ;  /* 0x001b38f601007387 */ /* 0x000fe20000100a00 */
[----:B------:R-:W-:-:S03]  /*4b430*/  IMAD.MOV.U32 R182, RZ, RZ, R214 ;  /* 0x000000ffffb67224 */ /* 0x000fc600078e00d6 */
[----:B------:R-:W-:Y:S01]  /*4b440*/  STL.64 [R1+0x1b30], R244 ;  /* 0x001b30f401007387 */ /* 0x000fe20000100a00 */
[----:B------:R-:W-:Y:S01]  /*4b450*/  IMAD.MOV.U32 R183, RZ, RZ, R213 ;  /* 0x000000ffffb77224 */ /* 0x000fe200078e00d5 */
[----:B------:R-:W-:Y:S01]  /*4b460*/  ISETP.NE.U32.AND P0, PT, RZ, UR12, PT ;  /* 0x0000000cff007c0c */ /* 0x000fe2000bf05070 */
[----:B------:R-:W-:Y:S01]  /*4b470*/  IMAD.MOV.U32 R157, RZ, RZ, R156 ;  /* 0x000000ffff9d7224 */ /* 0x000fe200078e009c */
[----:B------:R-:W-:Y:S01]  /*4b480*/  STL.64 [R1+0x1b28], R242 ;  /* 0x001b28f201007387 */ /* 0x000fe20000100a00 */
[----:B------:R-:W-:Y:S01]  /*4b490*/  IMAD.MOV.U32 R180, RZ, RZ, R216 ;  /* 0x000000ffffb47224 */ /* 0x000fe200078e00d8 */
[----:B------:R-:W-:Y:S01]  /*4b4a0*/  MOV R179, R217 ;  /* 0x000000d900b37202 */ /* 0x000fe20000000f00 */
[----:B------:R-:W-:Y:S01]  /*4b4b0*/  IMAD.MOV.U32 R181, RZ, RZ, R215 ;  /* 0x000000ffffb57224 */ /* 0x000fe200078e00d7 */
[----:B------:R-:W-:Y:S01]  /*4b4c0*/  STL.64 [R1+0x1b20], R240 ;  /* 0x001b20f001007387 */ /* 0x000fe20000100a00 */
[----:B------:R-:W-:Y:S01]  /*4b4d0*/  IMAD.MOV.U32 R156, RZ, RZ, R155 ;  /* 0x000000ffff9c7224 */ /* 0x000fe200078e009b */
[----:B------:R-:W-:Y:S01]  /*4b4e0*/  UISETP.GT.AND UP2, UPT, UR16, 0x1a, UPT ;  /* 0x0000001a1000788c */ /* 0x000fe2000bf44270 */
        /* <DEDUP_REMOVED lines=25> */
[----:B------:R-:W-:-:S02]  /*4b680*/  IMAD.MOV.U32 R150, RZ, RZ, R149 ;  /* 0x000000ffff967224 */ /* 0x000fc400078e0095 */
[----:B------:R-:W-:Y:S01]  /*4b690*/  IMAD.MOV.U32 R166, RZ, RZ, R230 ;  /* 0x000000ffffa67224 */ /* 0x000fe200078e00e6 */
[----:B------:R-:W-:Y:S01]  /*4b6a0*/  STL.64 [R1+0x1958], R174 ;  /* 0x001958ae01007387 */ /* 0x000fe20000100a00 */
[----:B------:R-:W-:Y:S02]  /*4b6b0*/  IMAD.MOV.U32 R167, RZ, RZ, R229 ;  /* 0x000000ffffa77224 */ /* 0x000fe400078e00e5 */
[----:B------:R-:W-:Y:S01]  /*4b6c0*/  IMAD.MOV.U32 R149, RZ, RZ, R148 ;  /* 0x000000ffff957224 */ /* 0x000fe200078e0094 */
[----:B------:R-:W-:Y:S01]  /*4b6d0*/  MOV R148, R147 ;  /* 0x0000009300947202 */ /* 0x000fe20000000f00 */
        /* <DEDUP_REMOVED lines=19> */
[----:B------:R-:W-:Y:S01]  /*4b810*/  ISETP.NE.U32.AND P1, PT, RZ, UR13, PT ;  /* 0x0000000dff007c0c */ /* 0x000fe2000bf25070 */
[----:B------:R-:W-:Y:S01]  /*4b820*/  IMAD.MOV.U32 R141, RZ, RZ, R140 ;  /* 0x000000ffff8d7224 */ /* 0x000fe200078e008c */
[----:B------:R-:W-:Y:S01]  /*4b830*/  STL.64 [R1+0x1928], R162 ;  /* 0x001928a201007387 */ /* 0x000fe20000100a00 */
[----:B------:R-:W-:-:S03]  /*4b840*/  IMAD.MOV.U32 R140, RZ, RZ, R139 ;  /* 0x000000ffff8c7224 */ /* 0x000fc600078e008b */
[----:B------:R-:W-:Y:S01]  /*4b850*/  LDGSTS.E [R6+0xb080], desc[UR10][R112.64], P0 ;  /* 0x0b08000070067fae */ /* 0x000fe2000812184a */
[----:B------:R-:W-:-:S03]  /*4b860*/  IMAD.MOV.U32 R139, RZ, RZ, R138 ;  /* 0x000000ffff8b7224 */ /* 0x000fc600078e008a */
[----:B------:R-:W-:Y:S01]  /*4b870*/  STL.64 [R1+0x1920], R160 ;  /* 0x001920a001007387 */ /* 0x000fe20000100a00 */
[----:B------:R-:W-:-:S03]  /*4b880*/  MOV R138, R137 ;  /* 0x00000089008a7202 */ /* 0x000fc60000000f00 */
        /* <DEDUP_REMOVED lines=11> */
[----:B------:R4:W-:Y:S04]  /*4b940*/  STL.64 [R1+0x1900], R4 ;  /* 0x0019000401007387 */ /* 0x0009e80000100a00 */
[----:B------:R-:W-:Y:S01]  /*4b950*/  LDGSTS.E [R6+0xb300], desc[UR10][R244.64], P0 ;  /* 0x0b300000f4067fae */ /* 0x000fe2000812184a */
[----:B------:R-:W-:-:S03]  /*4b960*/  UISETP.GT.AND UP4, UPT, UR16, 0x1e, UPT ;  /* 0x0000001e1000788c */ /* 0x000fc6000bf84270 */
        /* <DEDUP_REMOVED lines=12> */
[----:B------:R-:W-:-:S03]  /*4ba30*/  USEL UR14, URZ, 0x4, !UP4 ;  /* 0x000000043f0e7887 */ /* 0x000fc6000e000000 */
[----:B------:R-:W-:Y:S01]  /*4ba40*/  STL.64 [R1+0x1758], R146 ;  /* 0x0017589201007387 */ /* 0x000fe20000100a00 */
[----:B------:R-:W-:-:S03]  /*4ba50*/  IMAD.MOV.U32 R129, RZ, RZ, R128 ;  /* 0x000000ffff817224 */ /* 0x000fc600078e0080 */
        /* <DEDUP_REMOVED lines=10> */
[----:B------:R-:W-:-:S03]  /*4bb00*/  USEL UR14, UR14, URZ, !UP0 ;  /* 0x0000003f0e0e7287 */ /* 0x000fc6000c000000 */
[----:B------:R-:W-:Y:S01]  /*4bb10*/  STL.64 [R1+0x1738], R138 ;  /* 0x0017388a01007387 */ /* 0x000fe20000100a00 */
[----:B------:R-:W-:-:S03]  /*4bb20*/  IMAD.MOV.U32 R125, RZ, RZ, R124 ;  /* 0x000000ffff7d7224 */ /* 0x000fc600078e007c */
[----:B------:R-:W-:Y:S01]  /*4bb30*/  LDGSTS.E [R6+0xb780], desc[UR10][R178.64], P0 ;  /* 0x0b780000b2067fae */ /* 0x000fe2000812184a */
[----:B------:R-:W-:-:S03]  /*4bb40*/  IMAD.MOV.U32 R124, RZ, RZ, R122 ;  /* 0x000000ffff7c7224 */ /* 0x000fc600078e007a */
[----:B------:R-:W-:Y:S04]  /*4bb50*/  STL.64 [R1+0x1730], R136 ;  /* 0x0017308801007387 */ /* 0x000fe80000100a00 */
        /* <DEDUP_REMOVED lines=8> */
[----:B------:R-:W-:Y:S01]  /*4bbe0*/  LDGSTS.E [R6+0xd200], desc[UR10][R168.64], P1 ;  /* 0x0d200000a8067fae */ /* 0x000fe2000892184a */
[----:B------:R-:W-:-:S03]  /*4bbf0*/  ISETP.NE.U32.AND P2, PT, RZ, UR14, PT ;  /* 0x0000000eff007c0c */ /* 0x000fc6000bf45070 */
        /* <DEDUP_REMOVED lines=12> */
[----:B--2---:R-:W5:Y:S04]  /*4bcc0*/  LDL.LU.64 R112, [R1+0x2c38] ;  /* 0x002c380001707983 */ /* 0x004f680000300a00 */
[----:B------:R-:W-:Y:S04]  /*4bcd0*/  LDGSTS.E [R6+0xd580], desc[UR10][R114.64], P1 ;  /* 0x0d58000072067fae */ /* 0x000fe8000892184a */
[----:B------:R-:W-:Y:S04]  /*4bce0*/  LDGSTS.E [R6+0xd600], desc[UR10][R4.64], P1 ;  /* 0x0d60000004067fae */ /* 0x000fe8000892184a */
[----:B------:R-:W-:Y:S04]  /*4bcf0*/  LDGSTS.E [R6+0xd680], desc[UR10][R154.64], P1 ;  /* 0x0d6800009a067fae */ /* 0x000fe8000892184a */
[----:B---3--:R-:W2:Y:S04]  /*4bd00*/  LDL.LU R114, [R1+0x1dfc] ;  /* 0x001dfc0001727983 */ /* 0x008ea80000300800 */
[----:B----4-:R-:W3:Y:S04]  /*4bd10*/  LDL.LU R4, [R1+0x1e04] ;  /* 0x001e040001047983 */ /* 0x010ee80000300800 */
[----:B------:R-:W4:Y:S04]  /*4bd20*/  LDL.LU R122, [R1+0x1df8] ;  /* 0x001df800017a7983 */ /* 0x000f280000300800 */
[----:B------:R-:W-:Y:S04]  /*4bd30*/  LDGSTS.E [R6+0xd700], desc[UR10][R152.64], P1 ;  /* 0x0d70000098067fae */ /* 0x000fe8000892184a */
[----:B------:R-:W4:Y:S04]  /*4bd40*/  LDL.LU R115, [R1+0x1e00] ;  /* 0x001e000001737983 */ /* 0x000f280000300800 */
        /* <DEDUP_REMOVED lines=11> */
[----:B------:R-:W4:Y:S04]  /*4be00*/  LDL.LU R116, [R1+0x1e0c] ;  /* 0x001e0c0001747983 */ /* 0x000f280000300800 */
[----:B------:R-:W4:Y:S04]  /*4be10*/  LDL.LU R5, [R1+0x1e14] ;  /* 0x001e140001057983 */ /* 0x000f280000300800 */
[----:B------:R-:W4:Y:S04]  /*4be20*/  LDL.LU R117, [R1+0x1e08] ;  /* 0x001e080001757983 */ /* 0x000f280000300800 */
[----:B------:R-:W4:Y:S04]  /*4be30*/  LDL.LU R118, [R1+0x1e10] ;  /* 0x001e100001767983 */ /* 0x000f280000300800 */
[----:B------:R-:W-:Y:S04]  /*4be40*/  LDGSTS.E [R6+0xf500], desc[UR10][R132.64], P2 ;  /* 0x0f50000084067fae */ /* 0x000fe8000912184a */
[----:B------:R-:W-:Y:S04]  /*4be50*/  LDGSTS.E [R6+0xf580], desc[UR10][R130.64], P2 ;  /* 0x0f58000082067fae */ /* 0x000fe8000912184a */
        /* <DEDUP_REMOVED lines=8> */
[----:B------:R-:W-:-:S04]  /*4bee0*/  UISETP.GT.AND UP3, UPT, UR16, 0x3, UPT ;  /* 0x000000031000788c */ /* 0x000fc8000bf64270 */
[----:B------:R-:W-:-:S04]  /*4bef0*/  USEL UR12, URZ, 0x4, !UP3 ;  /* 0x000000043f0c7887 */ /* 0x000fc8000d800000 */
[----:B------:R-:W-:Y:S01]  /*4bf00*/  USEL UR12, UR12, URZ, !UP0 ;  /* 0x0000003f0c0c7287 */ /* 0x000fe2000c000000 */
[----:B------:R-:W-:-:S05]  /*4bf10*/  LOP3.LUT R123, R123, 0x60, RZ, 0x3c, !PT ;  /* 0x000000607b7b7812 */ /* 0x000fca00078e3cff */
[----:B------:R-:W-:Y:S01]  /*4bf20*/  ISETP.NE.U32.AND P0, PT, RZ, UR12, PT ;  /* 0x0000000cff007c0c */ /* 0x000fe2000bf05070 */
[----:B-1----:R-:W-:Y:S01]  /*4bf30*/  VIADD R6, R123, UR17 ;  /* 0x000000117b067c36 */ /* 0x002fe20008000000 */
[-C--:B--2---:R-:W-:Y:S02]  /*4bf40*/  IADD3 R114, P1, R114, R3.reuse, RZ ;  /* 0x0000000372727210 */ /* 0x084fe40007f3e0ff */
[----:B---3--:R-:W-:-:S03]  /*4bf50*/  IADD3 R4, P2, R4, R3, RZ ;  /* 0x0000000304047210 */ /* 0x008fc60007f5e0ff */
[----:B----4-:R-:W-:Y:S01]  /*4bf60*/  IMAD.X R122, R122, 0x1, R2, P1 ;  /* 0x000000017a7a7824 */ /* 0x010fe200008e0602 */
[----:B------:R1:W-:Y:S01]  /*4bf70*/  STL [R1+0x1dfc], R114 ;  /* 0x001dfc7201007387 */ /* 0x0003e20000100800 */
[----:B------:R-:W-:-:S03]  /*4bf80*/  IMAD.MOV.U32 R188, RZ, RZ, R114 ;  /* 0x000000ffffbc7224 */ /* 0x000fc600078e0072 */
[----:B------:R2:W-:Y:S01]  /*4bf90*/  STL [R1+0x1df8], R122 ;  /* 0x001df87a01007387 */ /* 0x0005e20000100800 */
[----:B------:R-:W-:-:S03]  /*4bfa0*/  IMAD.X R115, R115, 0x1, R2, P2 ;  /* 0x0000000173737824 */ /* 0x000fc600010e0602 */
[----:B------:R-:W-:Y:S04]  /*4bfb0*/  STL [R1+0x1e04], R4 ;  /* 0x001e040401007387 */ /* 0x000fe80000100800 */
[----:B------:R3:W-:Y:S01]  /*4bfc0*/  STL [R1+0x1e00], R115 ;  /* 0x001e007301007387 */ /* 0x0007e20000100800 */
[----:B------:R-:W-:-:S03]  /*4bfd0*/  IMAD.MOV.U32 R189, RZ, RZ, R122 ;  /* 0x000000ffffbd7224 */ /* 0x000fc600078e007a */
[----:B-1----:R-:W4:Y:S04]  /*4bfe0*/  LDL.LU R114, [R1+0x1e2c] ;  /* 0x001e2c0001727983 */ /* 0x002f280000300800 */
[----:B------:R-:W4:Y:S04]  /*4bff0*/  LDL.LU R123, [R1+0x1e34] ;  /* 0x001e3400017b7983 */ /* 0x000f280000300800 */
[----:B--2---:R-:W2:Y:S04]  /*4c000*/  LDL.LU R122, [R1+0x1e28] ;  /* 0x001e2800017a7983 */ /* 0x004ea80000300800 */
[----:B------:R1:W-:Y:S04]  /*4c010*/  LDGSTS.E [R6+0x1800], desc[UR10][R188.64], P0 ;  /* 0x01800000bc067fae */ /* 0x0003e8000812184a */
[----:B------:R-:W2:Y:S01]  /*4c020*/  LDL.LU R124, [R1+0x1e30] ;  /* 0x001e3000017c7983 */ /* 0x000ea20000300800 */
[----:B-1----:R-:W-:Y:S01]  /*4c030*/  MOV R188, R4 ;  /* 0x0000000400bc7202 */ /* 0x002fe20000000f00 */
[----:B------:R-:W-:-:S02]  /*4c040*/  IMAD.MOV.U32 R189, RZ, RZ, R115 ;  /* 0x000000ffffbd7224 */ /* 0x000fc400078e0073 */
[----:B---3--:R-:W3:Y:S04]  /*4c050*/  LDL.LU R115, [R1+0x1e3c] ;  /* 0x001e3c0001737983 */ /* 0x008ee80000300800 */
[----:B------:R-:W3:Y:S04]  /*4c060*/  LDL.LU R4, [R1+0x1e44] ;  /* 0x001e440001047983 */ /* 0x000ee80000300800 */
[----:B------:R1:W-:Y:S01]  /*4c070*/  LDGSTS.E [R6+0x1880], desc[UR10][R188.64], P0 ;  /* 0x01880000bc067fae */ /* 0x0003e2000812184a */
[-C--:B------:R-:W-:Y:S02]  /*4c080*/  IADD3 R116, P1, R116, R3.reuse, RZ ;  /* 0x0000000374747210 */ /* 0x080fe40007f3e0ff */
[----:B------:R-:W-:-:S03]  /*4c090*/  IADD3 R5, P2, R5, R3, RZ ;  /* 0x0000000305057210 */ /* 0x000fc60007f5e0ff */
[--C-:B------:R-:W-:Y:S01]  /*4c0a0*/  IMAD.X R117, R117, 0x1, R2.reuse, P1 ;  /* 0x0000000175757824 */ /* 0x100fe200008e0602 */
[----:B------:R-:W-:Y:S03]  /*4c0b0*/  STL [R1+0x1e0c], R116 ;  /* 0x001e0c7401007387 */ /* 0x000fe60000100800 */
[----:B-1----:R-:W-:Y:S01]  /*4c0c0*/  IMAD.MOV.U32 R189, RZ, RZ, R117 ;  /* 0x000000ffffbd7224 */ /* 0x002fe200078e0075 */
[----:B------:R1:W-:Y:S01]  /*4c0d0*/  STL [R1+0x1e08], R117 ;  /* 0x001e087501007387 */ /* 0x0003e20000100800 */
[----:B------:R-:W-:-:S03]  /*4c0e0*/  IMAD.X R118, R118, 0x1, R2, P2 ;  /* 0x0000000176767824 */ /* 0x000fc600010e0602 */
[----:B------:R-:W-:Y:S01]  /*4c0f0*/  STL [R1+0x1e14], R5 ;  /* 0x001e140501007387 */ /* 0x000fe20000100800 */
[----:B------:R-:W-:-:S03]  /*4c100*/  IMAD.MOV.U32 R188, RZ, RZ, R116 ;  /* 0x000000ffffbc7224 */ /* 0x000fc600078e0074 */
[----:B-1----:R-:W3:Y:S04]  /*4c110*/  LDL.LU R117, [R1+0x1e38] ;  /* 0x001e380001757983 */ /* 0x002ee80000300800 */
[----:B------:R1:W-:Y:S04]  /*4c120*/  STL [R1+0x1e10], R118 ;  /* 0x001e107601007387 */ /* 0x0003e80000100800 */
[----:B------:R-:W3:Y:S04]  /*4c130*/  LDL.LU R116, [R1+0x1e40] ;  /* 0x001e400001747983 */ /* 0x000ee80000300800 */
[----:B------:R1:W-:Y:S02]  /*4c140*/  LDGSTS.E [R6+0x1900], desc[UR10][R188.64], P0 ;  /* 0x01900000bc067fae */ /* 0x0003e4000812184a */
[----:B-1----:R-:W-:Y:S01]  /*4c150*/  IMAD.MOV.U32 R188, RZ, RZ, R5 ;  /* 0x000000ffffbc7224 */ /* 0x002fe200078e0005 */
[----:B------:R-:W-:Y:S01]  /*4c160*/  IADD3 R119, P1, R119, R3, RZ ;  /* 0x0000000377777210 */ /* 0x000fe20007f3e0ff */
[----:B------:R-:W-:-:S02]  /*4c170*/  IMAD.MOV.U32 R189, RZ, RZ, R118 ;  /* 0x000000ffffbd7224 */ /* 0x000fc400078e0076 */
[----:B------:R-:W3:Y:S02]  /*4c180*/  LDL.LU R118, [R1+0x1e4c] ;  /* 0x001e4c0001767983 */ /* 0x000ee40000300800 */
[----:B------:R-:W-:Y:S02]  /*4c190*/  IMAD.X R121, R121, 0x1, R2, P1 ;  /* 0x0000000179797824 */ /* 0x000fe400008e0602 */
[----:B------:R-:W3:Y:S01]  /*4c1a0*/  LDL.LU R5, [R1+0x1e54] ;  /* 0x001e540001057983 */ /* 0x000ee20000300800 */
[----:B------:R-:W-:-:S03]  /*4c1b0*/  IADD3 R7, P2, R7, R3, RZ ;  /* 0x0000000307077210 */ /* 0x000fc60007f5e0ff */
[----:B------:R1:W-:Y:S02]  /*4c1c0*/  STL [R1+0x1e1c], R119 ;  /* 0x001e1c7701007387 */ /* 0x0003e40000100800 */
[----:B------:R-:W-:Y:S02]  /*4c1d0*/  IMAD.X R120, R120, 0x1, R2, P2 ;  /* 0x0000000178787824 */ /* 0x000fe400010e0602 */
[----:B------:R1:W-:Y:S04]  /*4c1e0*/  LDGSTS.E [R6+0x1980], desc[UR10][R188.64], P0 ;  /* 0x01980000bc067fae */ /* 0x0003e8000812184a */
[----:B------:R1:W-:Y:S04]  /*4c1f0*/  STL [R1+0x1e18], R121 ;  /* 0x001e187901007387 */ /* 0x0003e80000100800 */
[----:B------:R-:W-:Y:S01]  /*4c200*/  STL [R1+0x1e24], R7 ;  /* 0x001e240701007387 */ /* 0x000fe20000100800 */
[----:B-1----:R-:W-:-:S03]  /*4c210*/  MOV R188, R119 ;  /* 0x0000007700bc7202 */ /* 0x002fc60000000f00 */
        /* <DEDUP_REMOVED lines=8> */
[----:B------:R1:W-:Y:S04]  /*4c2a0*/  LDGSTS.E [R6+0x1a80], desc[UR10][R188.64], P0 ;  /* 0x01a80000bc067fae */ /* 0x0003e8000812184a */
[----:B------:R-:W3:Y:S01]  /*4c2b0*/  LDL.LU R7, [R1+0x1e64] ;  /* 0x001e640001077983 */ /* 0x000ee20000300800 */
[----:B----4-:R-:W-:-:S02]  /*4c2c0*/  IADD3 R114, P1, R114, R3, RZ ;  /* 0x0000000372727210 */ /* 0x010fc40007f3e0ff */
[----:B------:R-:W-:-:S03]  /*4c2d0*/  IADD3 R123, P2, R123, R3, RZ ;  /* 0x000000037b7b7210 */ /* 0x000fc60007f5e0ff */
[----:B--2---:R-:W-:Y:S02]  /*4c2e0*/  IMAD.X R122, R122, 0x1, R2, P1 ;  /* 0x000000017a7a7824 */ /* 0x004fe400008e0602 */
[----:B-1----:R-:W-:Y:S02]  /*4c2f0*/  IMAD.MOV.U32 R188, RZ, RZ, R114 ;  /* 0x000000ffffbc7224 */ /* 0x002fe400078e0072 */
[----:B------:R-:W-:Y:S01]  /*4c300*/  IMAD.MOV.U32 R189, RZ, RZ, R122 ;  /* 0x000000ffffbd7224 */ /* 0x000fe200078e007a */
[----:B------:R-:W-:Y:S01]  /*4c310*/  STL [R1+0x1e2c], R114 ;  /* 0x001e2c7201007387 */ /* 0x000fe20000100800 */
[----:B------:R-:W-:-:S03]  /*4c320*/  IMAD.X R124, R124, 0x1, R2, P2 ;  /* 0x000000017c7c7824 */ /* 0x000fc600010e0602 */
[----:B------:R1:W-:Y:S04]  /*4c330*/  STL [R1+0x1e28], R122 ;  /* 0x001e287a01007387 */ /* 0x0003e80000100800 */
[----:B------:R-:W-:Y:S04]  /*4c340*/  STL [R1+0x1e34], R123 ;  /* 0x001e347b01007387 */ /* 0x000fe80000100800 */
[----:B------:R2:W-:Y:S01]  /*4c350*/  LDGSTS.E [R6+0x1b00], desc[UR10][R188.64], P0 ;  /* 0x01b00000bc067fae */ /* 0x0005e2000812184a */
[----:B---3--:R-:W-:-:S03]  /*4c360*/  IADD3 R115, P1, R115, R3, RZ ;  /* 0x0000000373737210 */ /* 0x008fc60007f3e0ff */
[----:B-1----:R-:W3:Y:S01]  /*4c370*/  LDL.LU R122, [R1+0x1e58] ;  /* 0x001e5800017a7983 */ /* 0x002ee20000300800 */
[----:B------:R-:W-:-:S03]  /*4c380*/  IADD3 R4, P2, R4, R3, RZ ;  /* 0x0000000304047210 */ /* 0x000fc60007f5e0ff */
[----:B------:R-:W-:Y:S01]  /*4c390*/  STL [R1+0x1e30], R124 ;  /* 0x001e307c01007387 */ /* 0x000fe20000100800 */
[----:B--2---:R-:W-:-:S03]  /*4c3a0*/  IMAD.MOV.U32 R188, RZ, RZ, R123 ;  /* 0x000000ffffbc7224 */ /* 0x004fc600078e007b */
[----:B------:R-:W2:Y:S01]  /*4c3b0*/  LDL.LU R114, [R1+0x1e60] ;  /* 0x001e600001727983 */ /* 0x000ea20000300800 */
[----:B------:R-:W-:-:S03]  /*4c3c0*/  IMAD.MOV.U32 R189, RZ, RZ, R124 ;  /* 0x000000ffffbd7224 */ /* 0x000fc600078e007c */
[----:B------:R1:W-:Y:S04]  /*4c3d0*/  STL [R1+0x1e3c], R115 ;  /* 0x001e3c7301007387 */ /* 0x0003e80000100800 */
[----:B------:R4:W-:Y:S01]  /*4c3e0*/  LDGSTS.E [R6+0x1b80], desc[UR10][R188.64], P0 ;  /* 0x01b80000bc067fae */ /* 0x0009e2000812184a */
[----:B------:R-:W-:Y:S01]  /*4c3f0*/  IADD3.X R117, R117, R2, RZ, P1, !PT ;  /* 0x0000000275757210 */ /* 0x000fe20000ffe4ff */
[----:B----4-:R-:W-:-:S04]  /*4c400*/  IMAD.MOV.U32 R188, RZ, RZ, R115 ;  /* 0x000000ffffbc7224 */ /* 0x010fc800078e0073 */
[----:B------:R-:W-:Y:S01]  /*4c410*/  STL [R1+0x1e38], R117 ;  /* 0x001e387501007387 */ /* 0x000fe20000100800 */
[----:B------:R-:W-:Y:S02]  /*4c420*/  IMAD.MOV.U32 R189, RZ, RZ, R117 ;  /* 0x000000ffffbd7224 */ /* 0x000fe400078e0075 */
[----:B------:R-:W-:Y:S01]  /*4c430*/  IMAD.X R116, R116, 0x1, R2, P2 ;  /* 0x0000000174747824 */ /* 0x000fe200010e0602 */
[----:B------:R-:W-:Y:S04]  /*4c440*/  STL [R1+0x1e44], R4 ;  /* 0x001e440401007387 */ /* 0x000fe80000100800 */
[----:B-1----:R-:W4:Y:S04]  /*4c450*/  LDL.LU R115, [R1+0x1e6c] ;  /* 0x001e6c0001737983 */ /* 0x002f280000300800 */
[----:B------:R1:W-:Y:S04]  /*4c460*/  LDGSTS.E [R6+0x1c00], desc[UR10][R188.64], P0 ;  /* 0x01c00000bc067fae */ /* 0x0003e8000812184a */
[----:B------:R1:W-:Y:S02]  /*4c470*/  STL [R1+0x1e40], R116 ;  /* 0x001e407401007387 */ /* 0x0003e40000100800 */
[----:B-1----:R-:W-:-:S02]  /*4c480*/  IMAD.MOV.U32 R189, RZ, RZ, R116 ;  /* 0x000000ffffbd7224 */ /* 0x002fc400078e0074 */
[----:B------:R-:W4:Y:S01]  /*4c490*/  LDL.LU R116, [R1+0x1e68] ;  /* 0x001e680001747983 */ /* 0x000f220000300800 */
[-C--:B------:R-:W-:Y:S01]  /*4c4a0*/  IADD3 R118, P1, R118, R3.reuse, RZ ;  /* 0x0000000376767210 */ /* 0x080fe20007f3e0ff */
[----:B------:R-:W-:Y:S02]  /*4c4b0*/  IMAD.MOV.U32 R188, RZ, RZ, R4 ;  /* 0x000000ffffbc7224 */ /* 0x000fe400078e0004 */
[----:B------:R-:W4:Y:S01]  /*4c4c0*/  LDL.LU R4, [R1+0x1e74] ;  /* 0x001e740001047983 */ /* 0x000f220000300800 */
[----:B------:R-:W-:-:S03]  /*4c4d0*/  IADD3 R5, P2, R5, R3, RZ ;  /* 0x0000000305057210 */ /* 0x000fc60007f5e0ff */
[----:B------:R-:W4:Y:S04]  /*4c4e0*/  LDL.LU R117, [R1+0x1ffc] ;  /* 0x001ffc0001757983 */ /* 0x000f280000300800 */
[----:B------:R1:W-:Y:S04]  /*4c4f0*/  STL [R1+0x1e4c], R118 ;  /* 0x001e4c7601007387 */ /* 0x0003e80000100800 */
[----:B------:R1:W-:Y:S01]  /*4c500*/  LDGSTS.E [R6+0x1c80], desc[UR10][R188.64], P0 ;  /* 0x01c80000bc067fae */ /* 0x0003e2000812184a */
[----:B------:R-:W-:Y:S02]  /*4c510*/  IMAD.X R119, R119, 0x1, R2, P1 ;  /* 0x0000000177777824 */ /* 0x000fe400008e0602 */
        /* <DEDUP_REMOVED lines=11> */
[----:B-1----:R-:W-:Y:S01]  /*4c5d0*/  IMAD.MOV.U32 R189, RZ, RZ, R121 ;  /* 0x000000ffffbd7224 */ /* 0x002fe200078e0079 */
[----:B------:R-:W-:Y:S01]  /*4c5e0*/  MOV R188, R5 ;  /* 0x0000000500bc7202 */ /* 0x000fe20000000f00 */
[----:B------:R-:W4:Y:S04]  /*4c5f0*/  LDL.LU R121, [R1+0x2004] ;  /* 0x0020040001797983 */ /* 0x000f280000300800 */
[----:B------:R-:W4:Y:S04]  /*4c600*/  LDL.LU R5, [R1+0x200c] ;  /* 0x00200c0001057983 */ /* 0x000f280000300800 */
[----:B------:R-:W-:Y:S04]  /*4c610*/  STL [R1+0x1e5c], R120 ;  /* 0x001e5c7801007387 */ /* 0x000fe80000100800 */
[----:B------:R1:W-:Y:S02]  /*4c620*/  LDGSTS.E [R6+0x1d80], desc[UR10][R188.64], P0 ;  /* 0x01d80000bc067fae */ /* 0x0003e4000812184a */
[----:B-1----:R-:W-:-:S02]  /*4c630*/  IMAD.MOV.U32 R188, RZ, RZ, R120 ;  /* 0x000000ffffbc7224 */ /* 0x002fc400078e0078 */
[----:B---3--:R-:W-:-:S04]  /*4c640*/  IMAD.X R122, R122, 0x1, R2, P1 ;  /* 0x000000017a7a7824 */ /* 0x008fc800008e0602 */
[----:B------:R-:W-:Y:S01]  /*4c650*/  IMAD.MOV.U32 R189, RZ, RZ, R122 ;  /* 0x000000ffffbd7224 */ /* 0x000fe200078e007a */
[----:B------:R1:W-:Y:S01]  /*4c660*/  STL [R1+0x1e58], R122 ;  /* 0x001e587a01007387 */ /* 0x0003e20000100800 */
[----:B--2---:R-:W-:-:S03]  /*4c670*/  IMAD.X R114, R114, 0x1, R2, P2 ;  /* 0x0000000172727824 */ /* 0x004fc600010e0602 */
[----:B------:R2:W-:Y:S04]  /*4c680*/  STL [R1+0x1e64], R7 ;  /* 0x001e640701007387 */ /* 0x0005e80000100800 */
[----:B------:R3:W-:Y:S04]  /*4c690*/  LDGSTS.E [R6+0x1e00], desc[UR10][R188.64], P0 ;  /* 0x01e00000bc067fae */ /* 0x0007e8000812184a */
[----:B-1----:R-:W4:Y:S04]  /*4c6a0*/  LDL.LU R122, [R1+0x2000] ;  /* 0x00200000017a7983 */ /* 0x002f280000300800 */
[----:B------:R1:W-:Y:S04]  /*4c6b0*/  STL [R1+0x1e60], R114 ;  /* 0x001e607201007387 */ /* 0x0003e80000100800 */
[----:B------:R-:W4:Y:S01]  /*4c6c0*/  LDL.LU R120, [R1+0x2008] ;  /* 0x0020080001787983 */ /* 0x000f220000300800 */
[----:B---3--:R-:W-:-:S02]  /*4c6d0*/  IMAD.MOV.U32 R188, RZ, RZ, R7 ;  /* 0x000000ffffbc7224 */ /* 0x008fc400078e0007 */
[----:B------:R-:W-:Y:S01]  /*4c6e0*/  IMAD.MOV.U32 R189, RZ, RZ, R114 ;  /* 0x000000ffffbd7224 */ /* 0x000fe200078e0072 */
[----:B--2---:R-:W2:Y:S04]  /*4c6f0*/  LDL.LU R7, [R1+0x2014] ;  /* 0x0020140001077983 */ /* 0x004ea80000300800 */
[----:B-1----:R-:W3:Y:S04]  /*4c700*/  LDL.LU R114, [R1+0x201c] ;  /* 0x00201c0001727983 */ /* 0x002ee80000300800 */
[----:B------:R1:W-:Y:S01]  /*4c710*/  LDGSTS.E [R6+0x1e80], desc[UR10][R188.64], P0 ;  /* 0x01e80000bc067fae */ /* 0x0003e2000812184a */
[----:B----4-:R-:W-:-:S05]  /*4c720*/  IADD3 R115, P1, R115, R3, RZ ;  /* 0x0000000373737210 */ /* 0x010fca0007f3e0ff */
[----:B------:R4:W-:Y:S01]  /*4c730*/  STL [R1+0x1e6c], R115 ;  /* 0x001e6c7301007387 */ /* 0x0009e20000100800 */
[----:B-1----:R-:W-:Y:S02]  /*4c740*/  IMAD.MOV.U32 R188, RZ, RZ, R115 ;  /* 0x000000ffffbc7224 */ /* 0x002fe400078e0073 */
[----:B------:R-:W-:-:S05]  /*4c750*/  IMAD.X R116, R116, 0x1, R2, P1 ;  /* 0x0000000174747824 */ /* 0x000fca00008e0602 */
[----:B------:R1:W-:Y:S04]  /*4c760*/  STL [R1+0x1e68], R116 ;  /* 0x001e687401007387 */ /* 0x0003e80000100800 */
[----:B----4-:R-:W4:Y:S01]  /*4c770*/  LDL.LU R115, [R1+0x2010] ;  /* 0x0020100001737983 */ /* 0x010f220000300800 */
[----:B------:R-:W-:-:S03]  /*4c780*/  MOV R189, R116 ;  /* 0x0000007400bd7202 */ /* 0x000fc60000000f00 */
[----:B-1----:R-:W4:Y:S01]  /*4c790*/  LDL.LU R116, [R1+0x2018] ;  /* 0x0020180001747983 */ /* 0x002f220000300800 */
[-C--:B------:R-:W-:Y:S02]  /*4c7a0*/  IADD3 R4, P2, R4, R3.reuse, RZ ;  /* 0x0000000304047210 */ /* 0x080fe40007f5e0ff */
[----:B------:R-:W-:Y:S01]  /*4c7b0*/  IADD3 R117, P3, R117, R3, RZ ;  /* 0x0000000375757210 */ /* 0x000fe20007f7e0ff */
[----:B------:R1:W-:Y:S04]  /*4c7c0*/  LDGSTS.E [R6+0x1f00], desc[UR10][R188.64], P0 ;  /* 0x01f00000bc067fae */ /* 0x0003e8000812184a */
        /* <DEDUP_REMOVED lines=11> */
[----:B------:R-:W-:-:S03]  /*4c880*/  IMAD.MOV.U32 R189, RZ, RZ, R119 ;  /* 0x000000ffffbd7224 */ /* 0x000fc600078e0077 */
[----:B-1----:R-:W4:Y:S01]  /*4c890*/  LDL.LU R119, [R1+0x2020] ;  /* 0x0020200001777983 */ /* 0x002f220000300800 */
        /* <DEDUP_REMOVED lines=11> */
[----:B------:R-:W-:-:S05]  /*4c950*/  IMAD.X R122, R122, 0x1, R2, P0 ;  /* 0x000000017a7a7824 */ /* 0x000fca00000e0602 */
[----:B------:R-:W-:Y:S01]  /*4c960*/  STL [R1+0x2000], R122 ;  /* 0x0020007a01007387 */ /* 0x000fe20000100800 */
[----:B------:R-:W-:Y:S01]  /*4c970*/  IMAD.X R120, R120, 0x1, R2, P2 ;  /* 0x0000000178787824 */ /* 0x000fe200010e0602 */
[----:B------:R-:W-:Y:S02]  /*4c980*/  MOV R189, R122 ;  /* 0x0000007a00bd7202 */ /* 0x000fe40000000f00 */
[----:B------:R1:W-:Y:S01]  /*4c990*/  STL [R1+0x200c], R5 ;  /* 0x00200c0501007387 */ /* 0x0003e20000100800 */
[----:B--2---:R-:W-:-:S03]  /*4c9a0*/  IADD3 R7, P0, R7, R3, RZ ;  /* 0x0000000307077210 */ /* 0x004fc60007f1e0ff */
[----:B------:R-:W-:Y:S04]  /*4c9b0*/  STL [R1+0x2008], R120 ;  /* 0x0020087801007387 */ /* 0x000fe80000100800 */
[----:B------:R-:W2:Y:S01]  /*4c9c0*/  LDL.LU R126, [R1+0x2030] ;  /* 0x00203000017e7983 */ /* 0x000ea20000300800 */
[----:B---3--:R-:W-:-:S03]  /*4c9d0*/  IADD3 R114, P2, R114, R3, RZ ;  /* 0x0000000372727210 */ /* 0x008fc60007f5e0ff */
[----:B------:R-:W3:Y:S04]  /*4c9e0*/  LDL.LU R125, [R1+0x2034] ;  /* 0x00203400017d7983 */ /* 0x000ee80000300800 */
[----:B------:R1:W-:Y:S04]  /*4c9f0*/  LDGSTS.E [R6+0x3880], desc[UR10][R188.64], P1 ;  /* 0x03880000bc067fae */ /* 0x0003e8000892184a */
[----:B------:R-:W2:Y:S01]  /*4ca00*/  LDL.LU R124, [R1+0x2038] ;  /* 0x00203800017c7983 */ /* 0x000ea20000300800 */
[----:B-1----:R-:W-:Y:S02]  /*4ca10*/  IMAD.MOV.U32 R188, RZ, RZ, R5 ;  /* 0x000000ffffbc7224 */ /* 0x002fe400078e0005 */
[----:B------:R-:W-:Y:S01]  /*4ca20*/  IMAD.MOV.U32 R189, RZ, RZ, R120 ;  /* 0x000000ffffbd7224 */ /* 0x000fe200078e0078 */
[----:B------:R-:W2:Y:S04]  /*4ca30*/  LDL.LU R5, [R1+0x203c] ;  /* 0x00203c0001057983 */ /* 0x000ea80000300800 */
[----:B------:R-:W-:Y:S04]  /*4ca40*/  STL [R1+0x2014], R7 ;  /* 0x0020140701007387 */ /* 0x000fe80000100800 */
[----:B------:R1:W-:Y:S01]  /*4ca50*/  LDGSTS.E [R6+0x3900], desc[UR10][R188.64], P1 ;  /* 0x03900000bc067fae */ /* 0x0003e2000892184a */
[----:B----4-:R-:W-:-:S05]  /*4ca60*/  IMAD.X R115, R115, 0x1, R2, P0 ;  /* 0x0000000173737824 */ /* 0x010fca00000e0602 */
[----:B------:R4:W-:Y:S01]  /*4ca70*/  STL [R1+0x2010], R115 ;  /* 0x0020107301007387 */ /* 0x0009e20000100800 */
[----:B------:R-:W-:Y:S02]  /*4ca80*/  IMAD.X R116, R116, 0x1, R2, P2 ;  /* 0x0000000174747824 */ /* 0x000fe400010e0602 */
[----:B-1----:R-:W-:Y:S01]  /*4ca90*/  IMAD.MOV.U32 R189, RZ, RZ, R115 ;  /* 0x000000ffffbd7224 */ /* 0x002fe200078e0073 */
[----:B------:R-:W-:Y:S01]  /*4caa0*/  STL [R1+0x201c], R114 ;  /* 0x00201c7201007387 */ /* 0x000fe20000100800 */
[----:B------:R-:W-:-:S03]  /*4cab0*/  IMAD.MOV.U32 R188, RZ, RZ, R7 ;  /* 0x000000ffffbc7224 */ /* 0x000fc600078e0007 */
[----:B----4-:R-:W4:Y:S04]  /*4cac0*/  LDL.LU R115, [R1+0x2044] ;  /* 0x0020440001737983 */ /* 0x010f280000300800 */
[----:B------:R1:W-:Y:S04]  /*4cad0*/  STL [R1+0x2018], R116 ;  /* 0x0020187401007387 */ /* 0x0003e80000100800 */
[----:B------:R-:W4:Y:S04]  /*4cae0*/  LDL.LU R7, [R1+0x204c] ;  /* 0x00204c0001077983 */ /* 0x000f280000300800 */
[----:B------:R-:W4:Y:S04]  /*4caf0*/  LDL.LU R123, [R1+0x2040] ;  /* 0x00204000017b7983 */ /* 0x000f280000300800 */
[----:B------:R1:W-:Y:S02]  /*4cb00*/  LDGSTS.E [R6+0x3980], desc[UR10][R188.64], P1 ;  /* 0x03980000bc067fae */ /* 0x0003e4000892184a */
[----:B-1----:R-:W-:Y:S01]  /*4cb10*/  IMAD.MOV.U32 R188, RZ, RZ, R114 ;  /* 0x000000ffffbc7224 */ /* 0x002fe200078e0072 */
[----:B------:R-:W-:Y:S01]  /*4cb20*/  IADD3 R118, P0, R118, R3, RZ ;  /* 0x0000000376767210 */ /* 0x000fe20007f1e0ff */
[----:B------:R-:W-:-:S02]  /*4cb30*/  IMAD.MOV.U32 R189, RZ, RZ, R116 ;  /* 0x000000ffffbd7224 */ /* 0x000fc400078e0074 */
[----:B------:R-:W4:Y:S04]  /*4cb40*/  LDL.LU R116, [R1+0x2048] ;  /* 0x0020480001747983 */ /* 0x000f280000300800 */
[----:B------:R-:W4:Y:S01]  /*4cb50*/  LDL.LU R114, [R1+0x2054] ;  /* 0x0020540001727983 */ /* 0x000f220000300800 */
[----:B------:R-:W-:-:S03]  /*4cb60*/  IADD3 R4, P2, R4, R3, RZ ;  /* 0x0000000304047210 */ /* 0x000fc60007f5e0ff */
[----:B------:R-:W4:Y:S01]  /*4cb70*/  LDL.LU R120, [R1+0x205c] ;  /* 0x00205c0001787983 */ /* 0x000f220000300800 */
        /* <DEDUP_REMOVED lines=8> */
[----:B------:R-:W4:Y:S04]  /*4cc00*/  LDL.LU R121, [R1+0x2050] ;  /* 0x0020500001797983 */ /* 0x000f280000300800 */
[----:B------:R1:W-:Y:S04]  /*4cc10*/  STL [R1+0x2028], R117 ;  /* 0x0020287501007387 */ /* 0x0003e80000100800 */
[----:B------:R1:W-:Y:S04]  /*4cc20*/  LDGSTS.E [R6+0x3a80], desc[UR10][R188.64], P1 ;  /* 0x03a80000bc067fae */ /* 0x0003e8000892184a */
[----:B------:R-:W4:Y:S01]  /*4cc30*/  LDL.LU R122, [R1+0x2058] ;  /* 0x00205800017a7983 */ /* 0x000f220000300800 */
[----:B-1----:R-:W-:-:S02]  /*4cc40*/  IMAD.MOV.U32 R189, RZ, RZ, R117 ;  /* 0x000000ffffbd7224 */ /* 0x002fc400078e0075 */
[----:B------:R-:W-:Y:S01]  /*4cc50*/  IMAD.MOV.U32 R188, RZ, RZ, R4 ;  /* 0x000000ffffbc7224 */ /* 0x000fe200078e0004 */
[----:B------:R-:W4:Y:S04]  /*4cc60*/  LDL.LU R117, [R1+0x2060] ;  /* 0x0020600001757983 */ /* 0x000f280000300800 */
[----:B------:R-:W4:Y:S04]  /*4cc70*/  LDL.LU R4, [R1+0x2064] ;  /* 0x0020640001047983 */ /* 0x000f280000300800 */
[----:B------:R-:W4:Y:S04]  /*4cc80*/  LDL.LU R119, [R1+0x2068] ;  /* 0x0020680001777983 */ /* 0x000f280000300800 */
[----:B------:R-:W4:Y:S04]  /*4cc90*/  LDL.LU R118, [R1+0x206c] ;  /* 0x00206c0001767983 */ /* 0x000f280000300800 */
[----:B------:R1:W-:Y:S01]  /*4cca0*/  LDGSTS.E [R6+0x3b00], desc[UR10][R188.64], P1 ;  /* 0x03b00000bc067fae */ /* 0x0003e2000892184a */
[----:B---3--:R-:W-:-:S05]  /*4ccb0*/  IADD3 R125, P0, R125, R3, RZ ;  /* 0x000000037d7d7210 */ /* 0x008fca0007f1e0ff */
[----:B--2---:R-:W-:Y:S02]  /*4ccc0*/  IMAD.X R126, R126, 0x1, R2, P0 ;  /* 0x000000017e7e7824 */ /* 0x004fe400000e0602 */
        /* <DEDUP_REMOVED lines=9> */
[----:B-1----:R-:W-:Y:S01]  /*4cd60*/  IMAD.MOV.U32 R188, RZ, RZ, R5 ;  /* 0x000000ffffbc7224 */ /* 0x002fe200078e0005 */
[----:B------:R-:W-:-:S02]  /*4cd70*/  MOV R189, R124 ;  /* 0x0000007c00bd7202 */ /* 0x000fc40000000f00 */
[----:B--2---:R-:W2:Y:S04]  /*4cd80*/  LDL.LU R5, [R1+0x2074] ;  /* 0x0020740001057983 */ /* 0x004ea80000300800 */
[----:B------:R1:W-:Y:S01]  /*4cd90*/  LDGSTS.E [R6+0x3c00], desc[UR10][R188.64], P1 ;  /* 0x03c00000bc067fae */ /* 0x0003e2000892184a */
[----:B----4-:R-:W-:-:S05]  /*4cda0*/  IADD3 R115, P0, R115, R3, RZ ;  /* 0x0000000373737210 */ /* 0x010fca0007f1e0ff */
[----:B------:R3:W-:Y:S01]  /*4cdb0*/  STL [R1+0x2044], R115 ;  /* 0x0020447301007387 */ /* 0x0007e20000100800 */
[----:B------:R-:W-:Y:S01]  /*4cdc0*/  IADD3 R7, P2, R7, R3, RZ ;  /* 0x0000000307077210 */ /* 0x000fe20007f5e0ff */
[----:B------:R-:W-:Y:S02]  /*4cdd0*/  IMAD.X R123, R123, 0x1, R2, P0 ;  /* 0x000000017b7b7824 */ /* 0x000fe400000e0602 */
[----:B-1----:R-:W-:-:S03]  /*4cde0*/  IMAD.MOV.U32 R188, RZ, RZ, R115 ;  /* 0x000000ffffbc7224 */ /* 0x002fc600078e0073 */
[----:B------:R-:W-:Y:S04]  /*4cdf0*/  STL [R1+0x2040], R123 ;  /* 0x0020407b01007387 */ /* 0x000fe80000100800 */
[----:B------:R-:W-:Y:S04]  /*4ce00*/  STL [R1+0x204c], R7 ;  /* 0x00204c0701007387 */ /* 0x000fe80000100800 */
[----:B---3--:R-:W3:Y:S01]  /*4ce10*/  LDL.LU R115, [R1+0x2070] ;  /* 0x0020700001737983 */ /* 0x008ee20000300800 */
[----:B------:R-:W-:-:S05]  /*4ce20*/  IMAD.MOV.U32 R189, RZ, RZ, R123 ;  /* 0x000000ffffbd7224 */ /* 0x000fca00078e007b */
[----:B------:R1:W-:Y:S01]  /*4ce30*/  LDGSTS.E [R6+0x3c80], desc[UR10][R188.64], P1 ;  /* 0x03c80000bc067fae */ /* 0x0003e2000892184a */
[----:B------:R-:W-:Y:S01]  /*4ce40*/  IMAD.X R116, R116, 0x1, R2, P2 ;  /* 0x0000000174747824 */ /* 0x000fe200010e0602 */
[-C--:B------:R-:W-:Y:S01]  /*4ce50*/  IADD3 R114, P0, R114, R3.reuse, RZ ;  /* 0x0000000372727210 */ /* 0x080fe20007f1e0ff */
[----:B-1----:R-:W-:Y:S02]  /*4ce60*/  IMAD.MOV.U32 R188, RZ, RZ, R7 ;  /* 0x000000ffffbc7224 */ /* 0x002fe400078e0007 */
[----:B------:R-:W-:Y:S01]  /*4ce70*/  IMAD.MOV.U32 R189, RZ, RZ, R116 ;  /* 0x000000ffffbd7224 */ /* 0x000fe200078e0074 */
[----:B------:R-:W-:Y:S01]  /*4ce80*/  IADD3 R120, P2, R120, R3, RZ ;  /* 0x0000000378787210 */ /* 0x000fe20007f5e0ff */
[----:B------:R1:W-:Y:S04]  /*4ce90*/  STL [R1+0x2048], R116 ;  /* 0x0020487401007387 */ /* 0x0003e80000100800 */
[----:B------:R4:W-:Y:S04]  /*4cea0*/  LDGSTS.E [R6+0x3d00], desc[UR10][R188.64], P1 ;  /* 0x03d00000bc067fae */ /* 0x0009e8000892184a */
[----:B-1----:R-:W3:Y:S04]  /*4ceb0*/  LDL.LU R116, [R1+0x21fc] ;  /* 0x0021fc0001747983 */ /* 0x002ee80000300800 */
[----:B------:R-:W3:Y:S01]  /*4cec0*/  LDL.LU R7, [R1+0x2204] ;  /* 0x0022040001077983 */ /* 0x000ee20000300800 */
[----:B------:R-:W-:-:S03]  /*4ced0*/  IMAD.X R121, R121, 0x1, R2, P0 ;  /* 0x0000000179797824 */ /* 0x000fc600000e0602 */
[----:B------:R-:W-:Y:S01]  /*4cee0*/  STL [R1+0x2054], R114 ;  /* 0x0020547201007387 */ /* 0x000fe20000100800 */
[----:B----4-:R-:W-:Y:S01]  /*4cef0*/  IMAD.MOV.U32 R188, RZ, RZ, R114 ;  /* 0x000000ffffbc7224 */ /* 0x010fe200078e0072 */
[----:B------:R-:W-:Y:S02]  /*4cf00*/  MOV R189, R121 ;  /* 0x0000007900bd7202 */ /* 0x000fe40000000f00 */
[----:B------:R1:W-:Y:S04]  /*4cf10*/  STL [R1+0x2050], R121 ;  /* 0x0020507901007387 */ /* 0x0003e80000100800 */
[----:B------:R-:W-:Y:S01]  /*4cf20*/  STL [R1+0x205c], R120 ;  /* 0x00205c7801007387 */ /* 0x000fe20000100800 */
[----:B------:R-:W-:-:S03]  /*4cf30*/  IMAD.X R122, R122, 0x1, R2, P2 ;  /* 0x000000017a7a7824 */ /* 0x000fc600010e0602 */
[----:B------:R4:W-:Y:S04]  /*4cf40*/  LDGSTS.E [R6+0x3d80], desc[UR10][R188.64], P1 ;  /* 0x03d80000bc067fae */ /* 0x0009e8000892184a */
[----:B-1----:R-:W3:Y:S04]  /*4cf50*/  LDL.LU R121, [R1+0x21f8] ;  /* 0x0021f80001797983 */ /* 0x002ee80000300800 */
[----:B------:R-:W-:Y:S01]  /*4cf60*/  STL [R1+0x2058], R122 ;  /* 0x0020587a01007387 */ /* 0x000fe20000100800 */
[----:B------:R-:W-:Y:S01]  /*4cf70*/  IADD3 R4, P0, R4, R3, RZ ;  /* 0x0000000304047210 */ /* 0x000fe20007f1e0ff */
[----:B----4-:R-:W-:-:S02]  /*4cf80*/  IMAD.MOV.U32 R188, RZ, RZ, R120 ;  /* 0x000000ffffbc7224 */ /* 0x010fc400078e0078 */
[----:B------:R-:W4:Y:S01]  /*4cf90*/  LDL.LU R114, [R1+0x2200] ;  /* 0x0022000001727983 */ /* 0x000f220000300800 */
[----:B------:R-:W-:Y:S02]  /*4cfa0*/  IMAD.MOV.U32 R189, RZ, RZ, R122 ;  /* 0x000000ffffbd7224 */ /* 0x000fe400078e007a */
[--C-:B------:R-:W-:Y:S01]  /*4cfb0*/  IMAD.X R117, R117, 0x1, R2.reuse, P0 ;  /* 0x0000000175757824 */ /* 0x100fe200000e0602 */
[----:B------:R-:W-:Y:S01]  /*4cfc0*/  IADD3 R118, P2, R118, R3, RZ ;  /* 0x0000000376767210 */ /* 0x000fe20007f5e0ff */
[----:B------:R-:W-:Y:S04]  /*4cfd0*/  STL [R1+0x2064], R4 ;  /* 0x0020640401007387 */ /* 0x000fe80000100800 */
        /* <DEDUP_REMOVED lines=8> */
[----:B------:R-:W4:Y:S04]  /*4d060*/  LDL.LU R4, [R1+0x2214] ;  /* 0x0022140001047983 */ /* 0x000f280000300800 */
[----:B------:R-:W4:Y:S04]  /*4d070*/  LDL.LU R120, [R1+0x2208] ;  /* 0x0022080001787983 */ /* 0x000f280000300800 */
[----:B------:R1:W-:Y:S02]  /*4d080*/  LDGSTS.E [R6+0x3e80], desc[UR10][R188.64], P1 ;  /* 0x03e80000bc067fae */ /* 0x0003e4000892184a */
[----:B-1----:R-:W-:-:S02]  /*4d090*/  IMAD.MOV.U32 R188, RZ, RZ, R118 ;  /* 0x000000ffffbc7224 */ /* 0x002fc400078e0076 */
[----:B------:R-:W4:Y:S01]  /*4d0a0*/  LDL.LU R118, [R1+0x2210] ;  /* 0x0022100001767983 */ /* 0x000f220000300800 */
[----:B------:R-:W-:-:S05]  /*4d0b0*/  IMAD.MOV.U32 R189, RZ, RZ, R119 ;  /* 0x000000ffffbd7224 */ /* 0x000fca00078e0077 */
[----:B------:R1:W-:Y:S01]  /*4d0c0*/  LDGSTS.E [R6+0x3f00], desc[UR10][R188.64], P1 ;  /* 0x03f00000bc067fae */ /* 0x0003e2000892184a */
[----:B------:R-:W-:-:S04]  /*4d0d0*/  UISETP.GT.AND UP1, UPT, UR16, 0xb, UPT ;  /* 0x0000000b1000788c */ /* 0x000fc8000bf24270 */
[----:B------:R-:W-:-:S04]  /*4d0e0*/  USEL UR12, URZ, 0x4, !UP1 ;  /* 0x000000043f0c7887 */ /* 0x000fc8000c800000 */
[----:B------:R-:W-:Y:S01]  /*4d0f0*/  USEL UR12, UR12, URZ, !UP0 ;  /* 0x0000003f0c0c7287 */ /* 0x000fe2000c000000 */
[----:B--2---:R-:W-:-:S05]  /*4d100*/  IADD3 R5, P0, R5, R3, RZ ;  /* 0x0000000305057210 */ /* 0x004fca0007f1e0ff */
[----:B------:R-:W-:Y:S01]  /*4d110*/  STL [R1+0x2074], R5 ;  /* 0x0020740501007387 */ /* 0x000fe20000100800 */
[----:B-1----:R-:W-:Y:S01]  /*4d120*/  MOV R188, R5 ;  /* 0x0000000500bc7202 */ /* 0x002fe20000000f00 */
[----:B---3--:R-:W-:-:S05]  /*4d130*/  IMAD.X R115, R115, 0x1, R2, P0 ;  /* 0x0000000173737824 */ /* 0x008fca00000e0602 */
[----:B------:R1:W-:Y:S04]  /*4d140*/  STL [R1+0x2070], R115 ;  /* 0x0020707301007387 */ /* 0x0003e80000100800 */
[----:B------:R-:W2:Y:S04]  /*4d150*/  LDL.LU R122, [R1+0x2218] ;  /* 0x00221800017a7983 */ /* 0x000ea80000300800 */
[----:B------:R-:W3:Y:S01]  /*4d160*/  LDL.LU R119, [R1+0x221c] ;  /* 0x00221c0001777983 */ /* 0x000ee20000300800 */
[----:B------:R-:W-:-:S03]  /*4d170*/  IMAD.MOV.U32 R189, RZ, RZ, R115 ;  /* 0x000000ffffbd7224 */ /* 0x000fc600078e0073 */
[----:B-1----:R-:W2:Y:S04]  /*4d180*/  LDL.LU R115, [R1+0x2220] ;  /* 0x0022200001737983 */ /* 0x002ea80000300800 */
[----:B------:R-:W2:Y:S04]  /*4d190*/  LDL.LU R5, [R1+0x2224] ;  /* 0x0022240001057983 */ /* 0x000ea80000300800 */
[----:B------:R1:W-:Y:S01]  /*4d1a0*/  LDGSTS.E [R6+0x3f80], desc[UR10][R188.64], P1 ;  /* 0x03f80000bc067fae */ /* 0x0003e2000892184a */
[----:B------:R-:W-:Y:S02]  /*4d1b0*/  ISETP.NE.U32.AND P0, PT, RZ, UR12, PT ;  /* 0x0000000cff007c0c */ /* 0x000fe4000bf05070 */
[----:B------:R-:W-:-:S02]  /*4d1c0*/  IADD3 R116, P1, R116, R3, RZ ;  /* 0x0000000374747210 */ /* 0x000fc40007f3e0ff */
[----:B------:R-:W-:-:S03]  /*4d1d0*/  IADD3 R7, P2, R7, R3, RZ ;  /* 0x0000000307077210 */ /* 0x000fc60007f5e0ff */
[----:B------:R4:W-:Y:S01]  /*4d1e0*/  STL [R1+0x21fc], R116 ;  /* 0x0021fc7401007387 */ /* 0x0009e20000100800 */
[----:B-1----:R-:W-:Y:S02]  /*4d1f0*/  IMAD.MOV.U32 R188, RZ, RZ, R116 ;  /* 0x000000ffffbc7224 */ /* 0x002fe400078e0074 */
[----:B------:R-:W-:-:S05]  /*4d200*/  IMAD.X R121, R121, 0x1, R2, P1 ;  /* 0x0000000179797824 */ /* 0x000fca00008e0602 */
[----:B------:R1:W-:Y:S01]  /*4d210*/  STL [R1+0x21f8], R121 ;  /* 0x0021f87901007387 */ /* 0x0003e20000100800 */
[----:B------:R-:W-:-:S03]  /*4d220*/  IMAD.MOV.U32 R189, RZ, RZ, R121 ;  /* 0x000000ffffbd7224 */ /* 0x000fc600078e0079 */
[----:B------:R1:W-:Y:S01]  /*4d230*/  STL [R1+0x2204], R7 ;  /* 0x0022040701007387 */ /* 0x0003e20000100800 */
[----:B----4-:R-:W-:-:S03]  /*4d240*/  IMAD.X R114, R114, 0x1, R2, P2 ;  /* 0x0000000172727824 */ /* 0x010fc600010e0602 */
[----:B------:R-:W4:Y:S04]  /*4d250*/  LDL.LU R116, [R1+0x222c] ;  /* 0x00222c0001747983 */ /* 0x000f280000300800 */
[----:B------:R1:W-:Y:S04]  /*4d260*/  STL [R1+0x2200], R114 ;  /* 0x0022007201007387 */ /* 0x0003e80000100800 */
[----:B------:R-:W4:Y:S04]  /*4d270*/  LDL.LU R123, [R1+0x2234] ;  /* 0x00223400017b7983 */ /* 0x000f280000300800 */
[----:B-1----:R-:W4:Y:S04]  /*4d280*/  LDL.LU R121, [R1+0x2228] ;  /* 0x0022280001797983 */ /* 0x002f280000300800 */
[----:B------:R1:W-:Y:S04]  /*4d290*/  LDGSTS.E [R6+0x5800], desc[UR10][R188.64], P0 ;  /* 0x05800000bc067fae */ /* 0x0003e8000812184a */
[----:B------:R-:W4:Y:S01]  /*4d2a0*/  LDL.LU R124, [R1+0x2230] ;  /* 0x00223000017c7983 */ /* 0x000f220000300800 */
[----:B------:R-:W-:Y:S01]  /*4d2b0*/  IADD3 R117, P1, R117, R3, RZ ;  /* 0x0000000375757210 */ /* 0x000fe20007f3e0ff */
[----:B-1----:R-:W-:-:S02]  /*4d2c0*/  IMAD.MOV.U32 R188, RZ, RZ, R7 ;  /* 0x000000ffffbc7224 */ /* 0x002fc400078e0007 */
[----:B------:R-:W-:Y:S01]  /*4d2d0*/  IMAD.MOV.U32 R189, RZ, RZ, R114 ;  /* 0x000000ffffbd7224 */ /* 0x000fe200078e0072 */
[----:B------:R-:W-:Y:S01]  /*4d2e0*/  IADD3 R4, P2, R4, R3, RZ ;  /* 0x0000000304047210 */ /* 0x000fe20007f5e0ff */
[----:B------:R-:W4:Y:S01]  /*4d2f0*/  LDL.LU R7, [R1+0x223c] ;  /* 0x00223c0001077983 */ /* 0x000f220000300800 */
[----:B------:R-:W-:-:S03]  /*4d300*/  IMAD.X R120, R120, 0x1, R2, P1 ;  /* 0x0000000178787824 */ /* 0x000fc600008e0602 */
[----:B------:R-:W4:Y:S04]  /*4d310*/  LDL.LU R114, [R1+0x2244] ;  /* 0x0022440001727983 */ /* 0x000f280000300800 */
[----:B------:R-:W-:Y:S04]  /*4d320*/  STL [R1+0x220c], R117 ;  /* 0x00220c7501007387 */ /* 0x000fe80000100800 */
[----:B------:R1:W-:Y:S04]  /*4d330*/  LDGSTS.E [R6+0x5880], desc[UR10][R188.64], P0 ;  /* 0x05880000bc067fae */ /* 0x0003e8000812184a */
[----:B------:R1:W-:Y:S04]  /*4d340*/  STL [R1+0x2208], R120 ;  /* 0x0022087801007387 */ /* 0x0003e80000100800 */
[----:B------:R-:W-:Y:S01]  /*4d350*/  STL [R1+0x2214], R4 ;  /* 0x0022140401007387 */ /* 0x000fe20000100800 */
[----:B------:R-:W-:-:S02]  /*4d360*/  IMAD.X R118, R118, 0x1, R2, P2 ;  /* 0x0000000176767824 */ /* 0x000fc400010e0602 */
[----:B-1----:R-:W-:Y:S02]  /*4d370*/  IMAD.MOV.U32 R189, RZ, RZ, R120 ;  /* 0x000000ffffbd7224 */ /* 0x002fe400078e0078 */
[----:B------:R-:W4:Y:S01]  /*4d380*/  LDL.LU R120, [R1+0x2238] ;  /* 0x0022380001787983 */ /* 0x000f220000300800 */
[----:B------:R-:W-:-:S03]  /*4d390*/  MOV R188, R117 ;  /* 0x0000007500bc7202 */ /* 0x000fc60000000f00 */
        /* <DEDUP_REMOVED lines=8> */
[----:B---3--:R-:W-:-:S05]  /*4d420*/  IADD3 R119, P1, R119, R3, RZ ;  /* 0x0000000377777210 */ /* 0x008fca0007f3e0ff */
[----:B--2---:R-:W-:Y:S01]  /*4d430*/  IMAD.X R122, R122, 0x1, R2, P1 ;  /* 0x000000017a7a7824 */ /* 0x004fe200008e0602 */
[----:B------:R-:W-:Y:S01]  /*4d440*/  IADD3 R5, P2, R5, R3, RZ ;  /* 0x0000000305057210 */ /* 0x000fe20007f5e0ff */
[----:B------:R-:W-:Y:S02]  /*4d450*/  STL [R1+0x221c], R119 ;  /* 0x00221c7701007387 */ /* 0x000fe40000100800 */
[----:B-1----:R-:W-:Y:S02]  /*4d460*/  IMAD.MOV.U32 R189, RZ, RZ, R122 ;  /* 0x000000ffffbd7224 */ /* 0x002fe400078e007a */
[----:B------:R1:W-:Y:S01]  /*4d470*/  STL [R1+0x2218], R122 ;  /* 0x0022187a01007387 */ /* 0x0003e20000100800 */
[----:B------:R-:W-:-:S03]  /*4d480*/  IMAD.X R115, R115, 0x1, R2, P2 ;  /* 0x0000000173737824 */ /* 0x000fc600010e0602 */
[----:B------:R-:W-:Y:S01]  /*4d490*/  STL [R1+0x2224], R5 ;  /* 0x0022240501007387 */ /* 0x000fe20000100800 */
[----:B------:R-:W-:-:S03]  /*4d4a0*/  IMAD.MOV.U32 R188, RZ, RZ, R119 ;  /* 0x000000ffffbc7224 */ /* 0x000fc600078e0077 */
[----:B-1----:R-:W2:Y:S04]  /*4d4b0*/  LDL.LU R122, [R1+0x2248] ;  /* 0x00224800017a7983 */ /* 0x002ea80000300800 */
[----:B------:R1:W-:Y:S04]  /*4d4c0*/  STL [R1+0x2220], R115 ;  /* 0x0022207301007387 */ /* 0x0003e80000100800 */
[----:B------:R-:W3:Y:S04]  /*4d4d0*/  LDL.LU R119, [R1+0x2250] ;  /* 0x0022500001777983 */ /* 0x000ee80000300800 */
[----:B------:R1:W-:Y:S02]  /*4d4e0*/  LDGSTS.E [R6+0x5a00], desc[UR10][R188.64], P0 ;  /* 0x05a00000bc067fae */ /* 0x0003e4000812184a */
[----:B-1----:R-:W-:-:S02]  /*4d4f0*/  IMAD.MOV.U32 R188, RZ, RZ, R5 ;  /* 0x000000ffffbc7224 */ /* 0x002fc400078e0005 */
[----:B------:R-:W-:Y:S02]  /*4d500*/  IMAD.MOV.U32 R189, RZ, RZ, R115 ;  /* 0x000000ffffbd7224 */ /* 0x000fe400078e0073 */
[----:B------:R-:W3:Y:S04]  /*4d510*/  LDL.LU R115, [R1+0x225c] ;  /* 0x00225c0001737983 */ /* 0x000ee80000300800 */
[----:B------:R1:W-:Y:S01]  /*4d520*/  LDGSTS.E [R6+0x5a80], desc[UR10][R188.64], P0 ;  /* 0x05a80000bc067fae */ /* 0x0003e2000812184a */
[----:B----4-:R-:W-:-:S03]  /*4d530*/  IADD3 R116, P1, R116, R3, RZ ;  /* 0x0000000374747210 */ /* 0x010fc60007f3e0ff */
[----:B------:R-:W4:Y:S01]  /*4d540*/  LDL.LU R5, [R1+0x2264] ;  /* 0x0022640001057983 */ /* 0x000f220000300800 */
[----:B------:R-:W-:Y:S02]  /*4d550*/  IADD3 R123, P2, R123, R3, RZ ;  /* 0x000000037b7b7210 */ /* 0x000fe40007f5e0ff */
[----:B------:R-:W-:Y:S01]  /*4d560*/  IADD3.X R121, R121, R2, RZ, P1, !PT ;  /* 0x0000000279797210 */ /* 0x000fe20000ffe4ff */
[----:B-1----:R-:W-:-:S04]  /*4d570*/  IMAD.MOV.U32 R188, RZ, RZ, R116 ;  /* 0x000000ffffbc7224 */ /* 0x002fc800078e0074 */
[----:B------:R-:W-:Y:S01]  /*4d580*/  IMAD.MOV.U32 R189, RZ, RZ, R121 ;  /* 0x000000ffffbd7224 */ /* 0x000fe200078e0079 */
[----:B------:R-:W-:Y:S01]  /*4d590*/  STL [R1+0x222c], R116 ;  /* 0x00222c7401007387 */ /* 0x000fe20000100800 */
[----:B------:R-:W-:-:S03]  /*4d5a0*/  IMAD.X R124, R124, 0x1, R2, P2 ;  /* 0x000000017c7c7824 */ /* 0x000fc600010e0602 */
[----:B------:R1:W-:Y:S04]  /*4d5b0*/  STL [R1+0x2228], R121 ;  /* 0x0022287901007387 */ /* 0x0003e80000100800 */
[----:B------:R1:W-:Y:S01]  /*4d5c0*/  LDGSTS.E [R6+0x5b00], desc[UR10][R188.64], P0 ;  /* 0x05b00000bc067fae */ /* 0x0003e2000812184a */
[----:B------:R-:W-:-:S03]  /*4d5d0*/  IADD3 R7, P1, R7, R3, RZ ;  /* 0x0000000307077210 */ /* 0x000fc60007f3e0ff */
[----:B------:R-:W-:Y:S01]  /*4d5e0*/  STL [R1+0x2234], R123 ;  /* 0x0022347b01007387 */ /* 0x000fe20000100800 */
[----:B------:R-:W-:-:S03]  /*4d5f0*/  IADD3 R114, P2, R114, R3, RZ ;  /* 0x0000000372727210 */ /* 0x000fc60007f5e0ff */
[----:B-1----:R-:W4:Y:S01]  /*4d600*/  LDL.LU R121, [R1+0x2258] ;  /* 0x0022580001797983 */ /* 0x002f220000300800 */
[----:B------:R-:W-:Y:S02]  /*4d610*/  IMAD.MOV.U32 R188, RZ, RZ, R123 ;  /* 0x000000ffffbc7224 */ /* 0x000fe400078e007b */
[----:B------:R-:W-:Y:S01]  /*4d620*/  IMAD.MOV.U32 R189, RZ, RZ, R124 ;  /* 0x000000ffffbd7224 */ /* 0x000fe200078e007c */
[----:B------:R-:W-:Y:S04]  /*4d630*/  STL [R1+0x2230], R124 ;  /* 0x0022307c01007387 */ /* 0x000fe80000100800 */
[----:B------:R-:W4:Y:S04]  /*4d640*/  LDL.LU R116, [R1+0x2260] ;  /* 0x0022600001747983 */ /* 0x000f280000300800 */
[----:B------:R1:W-:Y:S04]  /*4d650*/  STL [R1+0x223c], R7 ;  /* 0x00223c0701007387 */ /* 0x0003e80000100800 */
[----:B------:R1:W-:Y:S01]  /*4d660*/  LDGSTS.E [R6+0x5b80], desc[UR10][R188.64], P0 ;  /* 0x05b80000bc067fae */ /* 0x0003e2000812184a */
[----:B------:R-:W-:-:S05]  /*4d670*/  IMAD.X R120, R120, 0x1, R2, P1 ;  /* 0x0000000178787824 */ /* 0x000fca00008e0602 */
[----:B------:R1:W-:Y:S02]  /*4d680*/  STL [R1+0x2238], R120 ;  /* 0x0022387801007387 */ /* 0x0003e40000100800 */
[----:B-1----:R-:W-:Y:S02]  /*4d690*/  IMAD.MOV.U32 R188, RZ, RZ, R7 ;  /* 0x000000ffffbc7224 */ /* 0x002fe400078e0007 */
[----:B------:R-:W-:Y:S01]  /*4d6a0*/  IMAD.X R117, R117, 0x1, R2, P2 ;  /* 0x0000000175757824 */ /* 0x000fe200010e0602 */
[----:B------:R1:W-:Y:S04]  /*4d6b0*/  STL [R1+0x2244], R114 ;  /* 0x0022447201007387 */ /* 0x0003e80000100800 */
[----:B------:R-:W4:Y:S01]  /*4d6c0*/  LDL.LU R7, [R1+0x226c] ;  /* 0x00226c0001077983 */ /* 0x000f220000300800 */
[----:B------:R-:W-:-:S03]  /*4d6d0*/  IMAD.MOV.U32 R189, RZ, RZ, R120 ;  /* 0x000000ffffbd7224 */ /* 0x000fc600078e0078 */
[----:B------:R1:W-:Y:S04]  /*4d6e0*/  STL [R1+0x2240], R117 ;  /* 0x0022407501007387 */ /* 0x0003e80000100800 */
[----:B------:R-:W4:Y:S04]  /*4d6f0*/  LDL.LU R120, [R1+0x2268] ;  /* 0x0022680001787983 */ /* 0x000f280000300800 */
[----:B------:R1:W-:Y:S01]  /*4d700*/  LDGSTS.E [R6+0x5c00], desc[UR10][R188.64], P0 ;  /* 0x05c00000bc067fae */ /* 0x0003e2000812184a */
[-C--:B------:R-:W-:Y:S02]  /*4d710*/  IADD3 R118, P1, R118, R3.reuse, RZ ;  /* 0x0000000376767210 */ /* 0x080fe40007f3e0ff */
[----:B------:R-:W-:-:S02]  /*4d720*/  IADD3 R4, P2, R4, R3, RZ ;  /* 0x0000000304047210 */ /* 0x000fc40007f5e0ff */
[----:B-1----:R-:W-:Y:S01]  /*4d730*/  MOV R188, R114 ;  /* 0x0000007200bc7202 */ /* 0x002fe20000000f00 */
        /* <DEDUP_REMOVED lines=8> */
[----:B---3--:R-:W-:-:S03]  /*4d7c0*/  IMAD.X R119, R119, 0x1, R2, P2 ;  /* 0x0000000177777824 */ /* 0x008fc600010e0602 */
[----:B------:R2:W-:Y:S04]  /*4d7d0*/  STL [R1+0x2254], R4 ;  /* 0x0022540401007387 */ /* 0x0005e80000100800 */
[----:B------:R-:W3:Y:S01]  /*4d7e0*/  LDL.LU R118, [R1+0x2270] ;  /* 0x0022700001767983 */ /* 0x000ee20000300800 */
[----:B------:R-:W-:-:S03]  /*4d7f0*/  IMAD.MOV.U32 R189, RZ, RZ, R122 ;  /* 0x000000ffffbd7224 */ /* 0x000fc600078e007a */
[----:B------:R2:W-:Y:S04]  /*4d800*/  STL [R1+0x2250], R119 ;  /* 0x0022507701007387 */ /* 0x0005e80000100800 */
[----:B-1----:R-:W3:Y:S04]  /*4d810*/  LDL.LU R122, [R1+0x2400] ;  /* 0x00240000017a7983 */ /* 0x002ee80000300800 */
[----:B------:R1:W-:Y:S01]  /*4d820*/  LDGSTS.E [R6+0x5d00], desc[UR10][R188.64], P0 ;  /* 0x05d00000bc067fae */ /* 0x0003e2000812184a */
[----:B------:R-:W-:Y:S01]  /*4d830*/  IADD3 R115, P1, R115, R3, RZ ;  /* 0x0000000373737210 */ /* 0x000fe20007f3e0ff */
[----:B-1----:R-:W-:-:S02]  /*4d840*/  IMAD.MOV.U32 R188, RZ, RZ, R4 ;  /* 0x000000ffffbc7224 */ /* 0x002fc400078e0004 */
[----:B------:R-:W-:Y:S01]  /*4d850*/  IMAD.MOV.U32 R189, RZ, RZ, R119 ;  /* 0x000000ffffbd7224 */ /* 0x000fe200078e0077 */
[----:B----4-:R-:W-:Y:S01]  /*4d860*/  IADD3 R5, P2, R5, R3, RZ ;  /* 0x0000000305057210 */ /* 0x010fe20007f5e0ff */
[----:B--2---:R-:W2:Y:S04]  /*4d870*/  LDL.LU R4, [R1+0x240c] ;  /* 0x00240c0001047983 */ /* 0x004ea80000300800 */
[----:B------:R-:W4:Y:S04]  /*4d880*/  LDL.LU R119, [R1+0x2414] ;  /* 0x0024140001777983 */ /* 0x000f280000300800 */
[----:B------:R1:W-:Y:S04]  /*4d890*/  LDGSTS.E [R6+0x5d80], desc[UR10][R188.64], P0 ;  /* 0x05d80000bc067fae */ /* 0x0003e8000812184a */
[----:B------:R1:W-:Y:S02]  /*4d8a0*/  STL [R1+0x225c], R115 ;  /* 0x00225c7301007387 */ /* 0x0003e40000100800 */
[----:B-1----:R-:W-:Y:S01]  /*4d8b0*/  MOV R188, R115 ;  /* 0x0000007300bc7202 */ /* 0x002fe20000000f00 */
[----:B------:R-:W-:-:S04]  /*4d8c0*/  IMAD.X R121, R121, 0x1, R2, P1 ;  /* 0x0000000179797824 */ /* 0x000fc800008e0602 */
[----:B------:R-:W-:Y:S01]  /*4d8d0*/  IMAD.MOV.U32 R189, RZ, RZ, R121 ;  /* 0x000000ffffbd7224 */ /* 0x000fe200078e0079 */
[----:B------:R1:W-:Y:S01]  /*4d8e0*/  STL [R1+0x2258], R121 ;  /* 0x0022587901007387 */ /* 0x0003e20000100800 */
[----:B------:R-:W-:-:S03]  /*4d8f0*/  IMAD.X R116, R116, 0x1, R2, P2 ;  /* 0x0000000174747824 */ /* 0x000fc600010e0602 */
[----:B------:R1:W-:Y:S04]  /*4d900*/  STL [R1+0x2264], R5 ;  /* 0x0022640501007387 */ /* 0x0003e80000100800 */
[----:B------:R-:W4:Y:S04]  /*4d910*/  LDL.LU R115, [R1+0x2408] ;  /* 0x0024080001737983 */ /* 0x000f280000300800 */
[----:B------:R1:W-:Y:S04]  /*4d920*/  LDGSTS.E [R6+0x5e00], desc[UR10][R188.64], P0 ;  /* 0x05e00000bc067fae */ /* 0x0003e8000812184a */
[----:B------:R1:W-:Y:S04]  /*4d930*/  STL [R1+0x2260], R116 ;  /* 0x0022607401007387 */ /* 0x0003e80000100800 */
[----:B-1----:R-:W4:Y:S01]  /*4d940*/  LDL.LU R121, [R1+0x2410] ;  /* 0x0024100001797983 */ /* 0x002f220000300800 */
[----:B------:R-:W-:-:S02]  /*4d950*/  IMAD.MOV.U32 R188, RZ, RZ, R5 ;  /* 0x000000ffffbc7224 */ /* 0x000fc400078e0005 */
[----:B------:R-:W-:Y:S01]  /*4d960*/  IMAD.MOV.U32 R189, RZ, RZ, R116 ;  /* 0x000000ffffbd7224 */ /* 0x000fe200078e0074 */
[----:B------:R-:W4:Y:S01]  /*4d970*/  LDL.LU R5, [R1+0x241c] ;  /* 0x00241c0001057983 */ /* 0x000f220000300800 */
[----:B------:R-:W-:-:S03]  /*4d980*/  IADD3 R7, P1, R7, R3, RZ ;  /* 0x0000000307077210 */ /* 0x000fc60007f3e0ff */
[----:B------:R-:W4:Y:S04]  /*4d990*/  LDL.LU R116, [R1+0x2424] ;  /* 0x0024240001747983 */ /* 0x000f280000300800 */
[----:B------:R1:W-:Y:S01]  /*4d9a0*/  LDGSTS.E [R6+0x5e80], desc[UR10][R188.64], P0 ;  /* 0x05e80000bc067fae */ /* 0x0003e2000812184a */
[----:B------:R-:W-:-:S03]  /*4d9b0*/  IMAD.X R120, R120, 0x1, R2, P1 ;  /* 0x0000000178787824 */ /* 0x000fc600008e0602 */
[----:B------:R1:W-:Y:S04]  /*4d9c0*/  STL [R1+0x226c], R7 ;  /* 0x00226c0701007387 */ /* 0x0003e80000100800 */
[----:B------:R1:W-:Y:S02]  /*4d9d0*/  STL [R1+0x2268], R120 ;  /* 0x0022687801007387 */ /* 0x0003e40000100800 */
[----:B-1----:R-:W-:Y:S02]  /*4d9e0*/  IMAD.MOV.U32 R188, RZ, RZ, R7 ;  /* 0x000000ffffbc7224 */ /* 0x002fe400078e0007 */
[----:B------:R-:W4:Y:S01]  /*4d9f0*/  LDL.LU R7, [R1+0x2418] ;  /* 0x0024180001077983 */ /* 0x000f220000300800 */
[----:B------:R-:W-:-:S03]  /*4da00*/  IMAD.MOV.U32 R189, RZ, RZ, R120 ;  /* 0x000000ffffbd7224 */ /* 0x000fc600078e0078 */
[----:B------:R-:W4:Y:S01]  /*4da10*/  LDL.LU R120, [R1+0x2420] ;  /* 0x0024200001787983 */ /* 0x000f220000300800 */
[----:B------:R-:W-:-:S03]  /*4da20*/  IADD3 R114, P2, R114, R3, RZ ;  /* 0x0000000372727210 */ /* 0x000fc60007f5e0ff */
[----:B------:R1:W-:Y:S01]  /*4da30*/  LDGSTS.E [R6+0x5f00], desc[UR10][R188.64], P0 ;  /* 0x05f00000bc067fae */ /* 0x0003e2000812184a */
[----:B------:R-:W-:-:S03]  /*4da40*/  IADD3 R117, P3, R117, R3, RZ ;  /* 0x0000000375757210 */ /* 0x000fc60007f7e0ff */
[----:B------:R-:W-:Y:S01]  /*4da50*/  STL [R1+0x2274], R114 ;  /* 0x0022747201007387 */ /* 0x000fe20000100800 */
[----:B-1----:R-:W-:Y:S01]  /*4da60*/  IMAD.MOV.U32 R188, RZ, RZ, R114 ;  /* 0x000000ffffbc7224 */ /* 0x002fe200078e0072 */
[----:B------:R-:W-:-:S04]  /*4da70*/  UISETP.GT.AND UP1, UPT, UR16, 0xf, UPT ;  /* 0x0000000f1000788c */ /* 0x000fc8000bf24270 */
[----:B------:R-:W-:-:S04]  /*4da80*/  USEL UR12, URZ, 0x4, !UP1 ;  /* 0x000000043f0c7887 */ /* 0x000fc8000c800000 */
[----:B------:R-:W-:-:S06]  /*4da90*/  USEL UR12, UR12, URZ, !UP0 ;  /* 0x0000003f0c0c7287 */ /* 0x000fcc000c000000 */
[----:B------:R-:W-:Y:S01]  /*4daa0*/  ISETP.NE.U32.AND P1, PT, RZ, UR12, PT ;  /* 0x0000000cff007c0c */ /* 0x000fe2000bf25070 */
[----:B---3--:R-:W-:-:S05]  /*4dab0*/  IMAD.X R118, R118, 0x1, R2, P2 ;  /* 0x0000000176767824 */ /* 0x008fca00010e0602 */
[----:B------:R1:W-:Y:S01]  /*4dac0*/  STL [R1+0x2270], R118 ;  /* 0x0022707601007387 */ /* 0x0003e20000100800 */
[----:B------:R-:W-:Y:S01]  /*4dad0*/  MOV R189, R118 ;  /* 0x0000007600bd7202 */ /* 0x000fe20000000f00 */
[----:B------:R-:W-:Y:S02]  /*4dae0*/  IMAD.X R122, R122, 0x1, R2, P3 ;  /* 0x000000017a7a7824 */ /* 0x000fe400018e0602 */
[----:B------:R-:W-:Y:S04]  /*4daf0*/  STL [R1+0x2404], R117 ;  /* 0x0024047501007387 */ /* 0x000fe80000100800 */
[----:B------:R3:W-:Y:S04]  /*4db00*/  LDGSTS.E [R6+0x5f80], desc[UR10][R188.64], P0 ;  /* 0x05f80000bc067fae */ /* 0x0007e8000812184a */
[----:B-1----:R-:W4:Y:S04]  /*4db10*/  LDL.LU R118, [R1+0x242c] ;  /* 0x00242c0001767983 */ /* 0x002f280000300800 */
[----:B------:R1:W-:Y:S04]  /*4db20*/  STL [R1+0x2400], R122 ;  /* 0x0024007a01007387 */ /* 0x0003e80000100800 */
[----:B------:R-:W4:Y:S01]  /*4db30*/  LDL.LU R114, [R1+0x2434] ;  /* 0x0024340001727983 */ /* 0x000f220000300800 */
[----:B---3--:R-:W-:-:S02]  /*4db40*/  IMAD.MOV.U32 R189, RZ, RZ, R122 ;  /* 0x000000ffffbd7224 */ /* 0x008fc400078e007a */
[----:B------:R-:W-:Y:S01]  /*4db50*/  IMAD.MOV.U32 R188, RZ, RZ, R117 ;  /* 0x000000ffffbc7224 */ /* 0x000fe200078e0075 */
[----:B-1----:R-:W3:Y:S04]  /*4db60*/  LDL.LU R122, [R1+0x2428] ;  /* 0x00242800017a7983 */ /* 0x002ee80000300800 */
[----:B------:R-:W3:Y:S01]  /*4db70*/  LDL.LU R117, [R1+0x2430] ;  /* 0x0024300001757983 */ /* 0x000ee20000300800 */
[-C--:B--2---:R-:W-:Y:S02]  /*4db80*/  IADD3 R4, P0, R4, R3.reuse, RZ ;  /* 0x0000000304047210 */ /* 0x084fe40007f1e0ff */
[----:B----4-:R-:W-:Y:S01]  /*4db90*/  IADD3 R119, P2, R119, R3, RZ ;  /* 0x0000000377777210 */ /* 0x010fe20007f5e0ff */
[----:B------:R1:W-:Y:S04]  /*4dba0*/  LDGSTS.E [R6+0x7800], desc[UR10][R188.64], P1 ;  /* 0x07800000bc067fae */ /* 0x0003e8000892184a */
[----:B------:R-:W-:Y:S01]  /*4dbb0*/  STL [R1+0x240c], R4 ;  /* 0x00240c0401007387 */ /* 0x000fe20000100800 */
[----:B-1----:R-:W-:-:S02]  /*4dbc0*/  IMAD.MOV.U32 R188, RZ, RZ, R4 ;  /* 0x000000ffffbc7224 */ /* 0x002fc400078e0004 */
[----:B------:R-:W-:-:S04]  /*4dbd0*/  IMAD.X R115, R115, 0x1, R2, P0 ;  /* 0x0000000173737824 */ /* 0x000fc800000e0602 */
[----:B------:R-:W-:Y:S01]  /*4dbe0*/  IMAD.MOV.U32 R189, RZ, RZ, R115 ;  /* 0x000000ffffbd7224 */ /* 0x000fe200078e0073 */
[----:B------:R1:W-:Y:S04]  /*4dbf0*/  STL [R1+0x2408], R115 ;  /* 0x0024087301007387 */ /* 0x0003e80000100800 */
[----:B------:R2:W-:Y:S01]  /*4dc00*/  STL [R1+0x2414], R119 ;  /* 0x0024147701007387 */ /* 0x0005e20000100800 */
[----:B------:R-:W-:-:S03]  /*4dc10*/  IMAD.X R121, R121, 0x1, R2, P2 ;  /* 0x0000000179797824 */ /* 0x000fc600010e0602 */
[----:B------:R4:W-:Y:S04]  /*4dc20*/  LDGSTS.E [R6+0x7880], desc[UR10][R188.64], P1 ;  /* 0x07880000bc067fae */ /* 0x0009e8000892184a */
[----:B-1----:R-:W3:Y:S01]  /*4dc30*/  LDL.LU R115, [R1+0x243c] ;  /* 0x00243c0001737983 */ /* 0x002ee20000300800 */
[----:B------:R-:W-:-:S03]  /*4dc40*/  IADD3 R5, P0, R5, R3, RZ ;  /* 0x0000000305057210 */ /* 0x000fc60007f1e0ff */
[----:B------:R-:W-:Y:S01]  /*4dc50*/  STL [R1+0x2410], R121 ;  /* 0x0024107901007387 */ /* 0x000fe20000100800 */
[----:B------:R-:W-:Y:S01]  /*4dc60*/  IADD3 R116, P2, R116, R3, RZ ;  /* 0x0000000374747210 */ /* 0x000fe20007f5e0ff */
[----:B----4-:R-:W-:Y:S02]  /*4dc70*/  IMAD.MOV.U32 R188, RZ, RZ, R119 ;  /* 0x000000ffffbc7224 */ /* 0x010fe400078e0077 */
[----:B------:R-:W4:Y:S01]  /*4dc80*/  LDL.LU R4, [R1+0x2444] ;  /* 0x0024440001047983 */ /* 0x000f220000300800 */
[----:B------:R-:W-:-:S03]  /*4dc90*/  IMAD.MOV.U32 R189, RZ, RZ, R121 ;  /* 0x000000ffffbd7224 */ /* 0x000fc600078e0079 */
[----:B--2---:R-:W2:Y:S04]  /*4dca0*/  LDL.LU R119, [R1+0x2438] ;  /* 0x0024380001777983 */ /* 0x004ea80000300800 */
[----:B------:R-:W2:Y:S01]  /*4dcb0*/  LDL.LU R124, [R1+0x2440] ;  /* 0x00244000017c7983 */ /* 0x000ea20000300800 */
[----:B------:R-:W-:-:S03]  /*4dcc0*/  IMAD.X R7, R7, 0x1, R2, P0 ;  /* 0x0000000107077824 */ /* 0x000fc600000e0602 */
[----:B------:R1:W-:Y:S01]  /*4dcd0*/  STL [R1+0x241c], R5 ;  /* 0x00241c0501007387 */ /* 0x0003e20000100800 */
[----:B------:R-:W-:-:S03]  /*4dce0*/  IADD3.X R120, R120, R2, RZ, P2, !PT ;  /* 0x0000000278787210 */ /* 0x000fc600017fe4ff */
[----:B------:R1:W-:Y:S04]  /*4dcf0*/  LDGSTS.E [R6+0x7900], desc[UR10][R188.64], P1 ;  /* 0x07900000bc067fae */ /* 0x0003e8000892184a */
[----:B------:R1:W-:Y:S04]  /*4dd00*/  STL [R1+0x2418], R7 ;  /* 0x0024180701007387 */ /* 0x0003e80000100800 */
[----:B------:R-:W-:Y:S01]  /*4dd10*/  STL [R1+0x2424], R116 ;  /* 0x0024247401007387 */ /* 0x000fe20000100800 */
[----:B-1----:R-:W-:-:S03]  /*4dd20*/  IMAD.MOV.U32 R188, RZ, RZ, R5 ;  /* 0x000000ffffbc7224 */ /* 0x002fc600078e0005 */
[----:B------:R-:W2:Y:S01]  /*4dd30*/  LDL.LU R5, [R1+0x244c] ;  /* 0x00244c0001057983 */ /* 0x000ea20000300800 */
[----:B------:R-:W-:-:S03]  /*4dd40*/  IMAD.MOV.U32 R189, RZ, RZ, R7 ;  /* 0x000000ffffbd7224 */ /* 0x000fc600078e0007 */
[----:B------:R1:W-:Y:S04]  /*4dd50*/  STL [R1+0x2420], R120 ;  /* 0x0024207801007387 */ /* 0x0003e80000100800 */
[----:B------:R-:W2:Y:S04]  /*4dd60*/  LDL.LU R7, [R1+0x2454] ;  /* 0x0024540001077983 */ /* 0x000ea80000300800 */
[----:B------:R-:W2:Y:S04]  /*4dd70*/  LDL.LU R123, [R1+0x2448] ;  /* 0x00244800017b7983 */ /* 0x000ea80000300800 */
[----:B------:R1:W-:Y:S04]  /*4dd80*/  LDGSTS.E [R6+0x7980], desc[UR10][R188.64], P1 ;  /* 0x07980000bc067fae */ /* 0x0003e8000892184a */
[----:B------:R-:W2:Y:S01]  /*4dd90*/  LDL.LU R121, [R1+0x2450] ;  /* 0x0024500001797983 */ /* 0x000ea20000300800 */
[----:B-1----:R-:W-:-:S02]  /*4dda0*/  IMAD.MOV.U32 R188, RZ, RZ, R116 ;  /* 0x000000ffffbc7224 */ /* 0x002fc400078e0074 */
[----:B------:R-:W-:Y:S02]  /*4ddb0*/  IMAD.MOV.U32 R189, RZ, RZ, R120 ;  /* 0x000000ffffbd7224 */ /* 0x000fe400078e0078 */
[----:B------:R-:W2:Y:S04]  /*4ddc0*/  LDL.LU R120, [R1+0x245c] ;  /* 0x00245c0001787983 */ /* 0x000ea80000300800 */
[----:B------:R-:W2:Y:S04]  /*4ddd0*/  LDL.LU R116, [R1+0x2464] ;  /* 0x0024640001747983 */ /* 0x000ea80000300800 */
[----:B------:R1:W-:Y:S01]  /*4dde0*/  LDGSTS.E [R6+0x7a00], desc[UR10][R188.64], P1 ;  /* 0x07a00000bc067fae */ /* 0x0003e2000892184a */
[----:B------:R-:W-:-:S02]  /*4ddf0*/  IADD3 R118, P0, R118, R3, RZ ;  /* 0x0000000376767210 */ /* 0x000fc40007f1e0ff */
[----:B------:R-:W-:-:S03]  /*4de00*/  IADD3 R114, P2, R114, R3, RZ ;  /* 0x0000000372727210 */ /* 0x000fc60007f5e0ff */
[----:B------:R-:W-:Y:S01]  /*4de10*/  STL [R1+0x242c], R118 ;  /* 0x00242c7601007387 */ /* 0x000fe20000100800 */
[--C-:B---3--:R-:W-:Y:S02]  /*4de20*/  IMAD.X R122, R122, 0x1, R2.reuse, P0 ;  /* 0x000000017a7a7824 */ /* 0x108fe400000e0602 */
[----:B------:R-:W-:-:S03]  /*4de30*/  IMAD.X R117, R117, 0x1, R2, P2 ;  /* 0x0000000175757824 */ /* 0x000fc600010e0602 */
[----:B------:R3:W-:Y:S01]  /*4de40*/  STL [R1+0x2428], R122 ;  /* 0x0024287a01007387 */ /* 0x0007e20000100800 */
[----:B-1----:R-:W-:-:S03]  /*4de50*/  IMAD.MOV.U32 R189, RZ, RZ, R122 ;  /* 0x000000ffffbd7224 */ /* 0x002fc600078e007a */
[----:B------:R-:W-:Y:S01]  /*4de60*/  STL [R1+0x2434], R114 ;  /* 0x0024347201007387 */ /* 0x000fe20000100800 */
[----:B------:R-:W-:-:S03]  /*4de70*/  IMAD.MOV.U32 R188, RZ, RZ, R118 ;  /* 0x000000ffffbc7224 */ /* 0x000fc600078e0076 */
[----:B---3--:R-:W3:Y:S04]  /*4de80*/  LDL.LU R122, [R1+0x2458] ;  /* 0x00245800017a7983 */ /* 0x008ee80000300800 */
[----:B------:R1:W-:Y:S04]  /*4de90*/  STL [R1+0x2430], R117 ;  /* 0x0024307501007387 */ /* 0x0003e80000100800 */
[----:B------:R-:W3:Y:S04]  /*4dea0*/  LDL.LU R118, [R1+0x2460] ;  /* 0x0024600001767983 */ /* 0x000ee80000300800 */
[----:B------:R1:W-:Y:S02]  /*4deb0*/  LDGSTS.E [R6+0x7a80], desc[UR10][R188.64], P1 ;  /* 0x07a80000bc067fae */ /* 0x0003e4000892184a */
[----:B-1----:R-:W-:Y:S01]  /*4dec0*/  IMAD.MOV.U32 R188, RZ, RZ, R114 ;  /* 0x000000ffffbc7224 */ /* 0x002fe200078e0072 */
[----:B------:R-:W-:-:S02]  /*4ded0*/  MOV R189, R117 ;  /* 0x0000007500bd7202 */ /* 0x000fc40000000f00 */
[----:B------:R-:W3:Y:S04]  /*4dee0*/  LDL.LU R117, [R1+0x246c] ;  /* 0x00246c0001757983 */ /* 0x000ee80000300800 */
[----:B------:R1:W-:Y:S04]  /*4def0*/  LDGSTS.E [R6+0x7b00], desc[UR10][R188.64], P1 ;  /* 0x07b00000bc067fae */ /* 0x0003e8000892184a */
[----:B------:R-:W3:Y:S01]  /*4df00*/  LDL.LU R114, [R1+0x2474] ;  /* 0x0024740001727983 */ /* 0x000ee20000300800 */
[----:B------:R-:W-:-:S05]  /*4df10*/  IADD3 R115, P0, R115, R3, RZ ;  /* 0x0000000373737210 */ /* 0x000fca0007f1e0ff */
[----:B-1----:R-:W-:Y:S01]  /*4df20*/  IMAD.MOV.U32 R188, RZ, RZ, R115 ;  /* 0x000000ffffbc7224 */ /* 0x002fe200078e0073 */
[----:B----4-:R-:W-:Y:S01]  /*4df30*/  IADD3 R4, P2, R4, R3, RZ ;  /* 0x0000000304047210 */ /* 0x010fe20007f5e0ff */
[--C-:B--2---:R-:W-:Y:S01]  /*4df40*/  IMAD.X R119, R119, 0x1, R2.reuse, P0 ;  /* 0x0000000177777824 */ /* 0x104fe200000e0602 */
[----:B------:R-:W-:Y:S03]  /*4df50*/  STL [R1+0x243c], R115 ;  /* 0x00243c7301007387 */ /* 0x000fe60000100800 */
[----:B------:R-:W-:Y:S01]  /*4df60*/  IMAD.MOV.U32 R189, RZ, RZ, R119 ;  /* 0x000000ffffbd7224 */ /* 0x000fe200078e0077 */
[----:B------:R1:W-:Y:S01]  /*4df70*/  STL [R1+0x2438], R119 ;  /* 0x0024387701007387 */ /* 0x0003e20000100800 */
[----:B------:R-:W-:-:S03]  /*4df80*/  IMAD.X R124, R124, 0x1, R2, P2 ;  /* 0x000000017c7c7824 */ /* 0x000fc600010e0602 */
[----:B------:R2:W-:Y:S04]  /*4df90*/  STL [R1+0x2444], R4 ;  /* 0x0024440401007387 */ /* 0x0005e80000100800 */
[----:B------:R4:W-:Y:S04]  /*4dfa0*/  LDGSTS.E [R6+0x7b80], desc[UR10][R188.64], P1 ;  /* 0x07b80000bc067fae */ /* 0x0009e8000892184a */
[----:B-1----:R-:W3:Y:S04]  /*4dfb0*/  LDL.LU R119, [R1+0x2468] ;  /* 0x0024680001777983 */ /* 0x002ee80000300800 */
[----:B------:R-:W-:Y:S01]  /*4dfc0*/  STL [R1+0x2440], R124 ;  /* 0x0024407c01007387 */ /* 0x000fe20000100800 */
[----:B----4-:R-:W-:-:S03]  /*4dfd0*/  IMAD.MOV.U32 R188, RZ, RZ, R4 ;  /* 0x000000ffffbc7224 */ /* 0x010fc600078e0004 */
[----:B------:R-:W4:Y:S01]  /*4dfe0*/  LDL.LU R115, [R1+0x2470] ;  /* 0x0024700001737983 */ /* 0x000f220000300800 */
[-C--:B------:R-:W-:Y:S01]  /*4dff0*/  IADD3 R5, P0, R5, R3.reuse, RZ ;  /* 0x0000000305057210 */ /* 0x080fe20007f1e0ff */
[----:B------:R-:W-:Y:S02]  /*4e000*/  IMAD.MOV.U32 R189, RZ, RZ, R124 ;  /* 0x000000ffffbd7224 */ /* 0x000fe400078e007c */
[----:B--2---:R-:W2:Y:S01]  /*4e010*/  LDL.LU R4, [R1+0x247c] ;  /* 0x00247c0001047983 */ /* 0x004ea20000300800 */
[----:B------:R-:W-:Y:S01]  /*4e020*/  IADD3 R7, P2, R7, R3, RZ ;  /* 0x0000000307077210 */ /* 0x000fe20007f5e0ff */
[----:B------:R-:W-:Y:S02]  /*4e030*/  IMAD.X R123, R123, 0x1, R2, P0 ;  /* 0x000000017b7b7824 */ /* 0x000fe400000e0602 */
[----:B------:R1:W-:Y:S04]  /*4e040*/  STL [R1+0x244c], R5 ;  /* 0x00244c0501007387 */ /* 0x0003e80000100800 */
[----:B------:R1:W-:Y:S04]  /*4e050*/  LDGSTS.E [R6+0x7c00], desc[UR10][R188.64], P1 ;  /* 0x07c00000bc067fae */ /* 0x0003e8000892184a */
[----:B------:R-:W-:Y:S04]  /*4e060*/  STL [R1+0x2448], R123 ;  /* 0x0024487b01007387 */ /* 0x000fe80000100800 */
[----:B------:R-:W-:Y:S01]  /*4e070*/  STL [R1+0x2454], R7 ;  /* 0x0024540701007387 */ /* 0x000fe20000100800 */
[----:B-1----:R-:W-:-:S03]  /*4e080*/  IMAD.MOV.U32 R188, RZ, RZ, R5 ;  /* 0x000000ffffbc7224 */ /* 0x002fc600078e0005 */
[----:B------:R-:W2:Y:S01]  /*4e090*/  LDL.LU R5, [R1+0x2478] ;  /* 0x0024780001057983 */ /* 0x000ea20000300800 */
[----:B------:R-:W-:Y:S01]  /*4e0a0*/  MOV R189, R123 ;  /* 0x0000007b00bd7202 */ /* 0x000fe20000000f00 */
[----:B------:R-:W-:Y:S01]  /*4e0b0*/  IMAD.X R121, R121, 0x1, R2, P2 ;  /* 0x0000000179797824 */ /* 0x000fe200010e0602 */
[-C--:B------:R-:W-:Y:S02]  /*4e0c0*/  IADD3 R120, P0, R120, R3.reuse, RZ ;  /* 0x0000000378787210 */ /* 0x080fe40007f1e0ff */
[----:B------:R-:W-:Y:S01]  /*4e0d0*/  IADD3 R116, P2, R116, R3, RZ ;  /* 0x0000000374747210 */ /* 0x000fe20007f5e0ff */
[----:B------:R1:W-:Y:S04]  /*4e0e0*/  LDGSTS.E [R6+0x7c80], desc[UR10][R188.64], P1 ;  /* 0x07c80000bc067fae */ /* 0x0003e8000892184a */
[----:B------:R1:W-:Y:S02]  /*4e0f0*/  STL [R1+0x2450], R121 ;  /* 0x0024507901007387 */ /* 0x0003e40000100800 */
[----:B-1----:R-:W-:-:S02]  /*4e100*/  IMAD.MOV.U32 R188, RZ, RZ, R7 ;  /* 0x000000ffffbc7224 */ /* 0x002fc400078e0007 */
[----:B------:R-:W-:Y:S02]  /*4e110*/  IMAD.MOV.U32 R189, RZ, RZ, R121 ;  /* 0x000000ffffbd7224 */ /* 0x000fe400078e0079 */
[----:B------:R-:W2:Y:S04]  /*4e120*/  LDL.LU R121, [R1+0x2610] ;  /* 0x0026100001797983 */ /* 0x000ea80000300800 */
[----:B------:R-:W2:Y:S04]  /*4e130*/  LDL.LU R7, [R1+0x2618] ;  /* 0x0026180001077983 */ /* 0x000ea80000300800 */
[----:B------:R-:W-:Y:S04]  /*4e140*/  STL [R1+0x245c], R120 ;  /* 0x00245c7801007387 */ /* 0x000fe80000100800 */
[----:B------:R1:W-:Y:S02]  /*4e150*/  LDGSTS.E [R6+0x7d00], desc[UR10][R188.64], P1 ;  /* 0x07d00000bc067fae */ /* 0x0003e4000892184a */
[----:B-1----:R-:W-:-:S02]  /*4e160*/  IMAD.MOV.U32 R188, RZ, RZ, R120 ;  /* 0x000000ffffbc7224 */ /* 0x002fc400078e0078 */
[----:B---3--:R-:W-:-:S04]  /*4e170*/  IMAD.X R122, R122, 0x1, R2, P0 ;  /* 0x000000017a7a7824 */ /* 0x008fc800000e0602 */
        /* <DEDUP_REMOVED lines=8> */
[----:B------:R-:W-:Y:S01]  /*4e200*/  IADD3 R117, P0, R117, R3, RZ ;  /* 0x0000000375757210 */ /* 0x000fe20007f1e0ff */
[----:B---3--:R-:W-:-:S02]  /*4e210*/  IMAD.MOV.U32 R188, RZ, RZ, R116 ;  /* 0x000000ffffbc7224 */ /* 0x008fc400078e0074 */
[----:B------:R-:W-:Y:S02]  /*4e220*/  IMAD.MOV.U32 R189, RZ, RZ, R118 ;  /* 0x000000ffffbd7224 */ /* 0x000fe400078e0076 */
[----:B-1----:R-:W3:Y:S01]  /*4e230*/  LDL.LU R118, [R1+0x2620] ;  /* 0x0026200001767983 */ /* 0x002ee20000300800 */
[----:B------:R-:W-:-:S03]  /*4e240*/  IADD3 R114, P2, R114, R3, RZ ;  /* 0x0000000372727210 */ /* 0x000fc60007f5e0ff */
[----:B------:R-:W3:Y:S04]  /*4e250*/  LDL.LU R116, [R1+0x2628] ;  /* 0x0026280001747983 */ /* 0x000ee80000300800 */
[----:B------:R1:W-:Y:S04]  /*4e260*/  LDGSTS.E [R6+0x7e00], desc[UR10][R188.64], P1 ;  /* 0x07e00000bc067fae */ /* 0x0003e8000892184a */
[----:B------:R-:W-:Y:S01]  /*4e270*/  STL [R1+0x246c], R117 ;  /* 0x00246c7501007387 */ /* 0x000fe20000100800 */
[----:B-1----:R-:W-:Y:S02]  /*4e280*/  IMAD.MOV.U32 R188, RZ, RZ, R117 ;  /* 0x000000ffffbc7224 */ /* 0x002fe400078e0075 */
[----:B------:R-:W-:-:S04]  /*4e290*/  IMAD.X R119, R119, 0x1, R2, P0 ;  /* 0x0000000177777824 */ /* 0x000fc800000e0602 */
[----:B------:R-:W-:Y:S01]  /*4e2a0*/  IMAD.MOV.U32 R189, RZ, RZ, R119 ;  /* 0x000000ffffbd7224 */ /* 0x000fe200078e0077 */
[----:B------:R1:W-:Y:S01]  /*4e2b0*/  STL [R1+0x2468], R119 ;  /* 0x0024687701007387 */ /* 0x0003e20000100800 */
[----:B----4-:R-:W-:-:S03]  /*4e2c0*/  IADD3.X R115, R115, R2, RZ, P2, !PT ;  /* 0x0000000273737210 */ /* 0x010fc600017fe4ff */
[----:B------:R-:W-:Y:S04]  /*4e2d0*/  STL [R1+0x2474], R114 ;  /* 0x0024747201007387 */ /* 0x000fe80000100800 */
[----:B------:R4:W-:Y:S01]  /*4e2e0*/  LDGSTS.E [R6+0x7e80], desc[UR10][R188.64], P1 ;  /* 0x07e80000bc067fae */ /* 0x0009e2000892184a */
[----:B--2---:R-:W-:-:S03]  /*4e2f0*/  IADD3 R4, P0, R4, R3, RZ ;  /* 0x0000000304047210 */ /* 0x004fc60007f1e0ff */
[----:B-1----:R-:W2:Y:S04]  /*4e300*/  LDL.LU R119, [R1+0x261c] ;  /* 0x00261c0001777983 */ /* 0x002ea80000300800 */
[----:B------:R1:W-:Y:S04]  /*4e310*/  STL [R1+0x2470], R115 ;  /* 0x0024707301007387 */ /* 0x0003e80000100800 */
[----:B------:R-:W2:Y:S01]  /*4e320*/  LDL.LU R117, [R1+0x2624] ;  /* 0x0026240001757983 */ /* 0x000ea20000300800 */
[----:B----4-:R-:W-:Y:S02]  /*4e330*/  IMAD.MOV.U32 R188, RZ, RZ, R114 ;  /* 0x000000ffffbc7224 */ /* 0x010fe400078e0072 */
[----:B------:R-:W-:Y:S01]  /*4e340*/  IMAD.MOV.U32 R189, RZ, RZ, R115 ;  /* 0x000000ffffbd7224 */ /* 0x000fe200078e0073 */
[----:B------:R-:W-:Y:S04]  /*4e350*/  STL [R1+0x247c], R4 ;  /* 0x00247c0401007387 */ /* 0x000fe80000100800 */
[----:B------:R4:W-:Y:S01]  /*4e360*/  LDGSTS.E [R6+0x7f00], desc[UR10][R188.64], P1 ;  /* 0x07f00000bc067fae */ /* 0x0009e2000892184a */
[----:B------:R-:W-:-:S02]  /*4e370*/  IMAD.X R5, R5, 0x1, R2, P0 ;  /* 0x0000000105057824 */ /* 0x000fc400000e0602 */
[----:B----4-:R-:W-:-:S03]  /*4e380*/  IMAD.MOV.U32 R188, RZ, RZ, R4 ;  /* 0x000000ffffbc7224 */ /* 0x010fc600078e0004 */
[----:B------:R4:W-:Y:S01]  /*4e390*/  STL [R1+0x2478], R5 ;  /* 0x0024780501007387 */ /* 0x0009e20000100800 */
[----:B------:R-:W-:-:S03]  /*4e3a0*/  IMAD.MOV.U32 R189, RZ, RZ, R5 ;  /* 0x000000ffffbd7224 */ /* 0x000fc600078e0005 */
[----:B-1----:R-:W2:Y:S04]  /*4e3b0*/  LDL.LU R115, [R1+0x262c] ;  /* 0x00262c0001737983 */ /* 0x002ea80000300800 */
[----:B------:R-:W2:Y:S04]  /*4e3c0*/  LDL.LU R114, [R1+0x2630] ;  /* 0x0026300001727983 */ /* 0x000ea80000300800 */
[----:B----4-:R-:W4:Y:S04]  /*4e3d0*/  LDL.LU R5, [R1+0x2634] ;  /* 0x0026340001057983 */ /* 0x010f280000300800 */
[----:B------:R-:W4:Y:S01]  /*4e3e0*/  LDL.LU R4, [R1+0x2638] ;  /* 0x0026380001047983 */ /* 0x000f220000300800 */
[----:B------:R-:W-:-:S03]  /*4e3f0*/  UISETP.GT.AND UP1, UPT, UR16, 0x13, UPT ;  /* 0x000000131000788c */ /* 0x000fc6000bf24270 */
[----:B------:R1:W-:Y:S01]  /*4e400*/  LDGSTS.E [R6+0x7f80], desc[UR10][R188.64], P1 ;  /* 0x07f80000bc067fae */ /* 0x0003e2000892184a */
[----:B------:R-:W-:-:S04]  /*4e410*/  USEL UR12, URZ, 0x4, !UP1 ;  /* 0x000000043f0c7887 */ /* 0x000fc8000c800000 */
[----:B------:R-:W-:Y:S01]  /*4e420*/  USEL UR12, UR12, URZ, !UP0 ;  /* 0x0000003f0c0c7287 */ /* 0x000fe2000c000000 */
[-C--:B------:R-:W-:Y:S02]  /*4e430*/  IADD3 R121, P1, R121, R3.reuse, RZ ;  /* 0x0000000379797210 */ /* 0x080fe40007f3e0ff */
[----:B------:R-:W-:-:S03]  /*4e440*/  IADD3 R7, P2, R7, R3, RZ ;  /* 0x0000000307077210 */ /* 0x000fc60007f5e0ff */
[----:B------:R-:W-:Y:S01]  /*4e450*/  ISETP.NE.U32.AND P0, PT, RZ, UR12, PT ;  /* 0x0000000cff007c0c */ /* 0x000fe2000bf05070 */
[----:B------:R-:W-:Y:S01]  /*4e460*/  STL [R1+0x2610], R121 ;  /* 0x0026107901007387 */ /* 0x000fe20000100800 */
[----:B-1----:R-:W-:Y:S01]  /*4e470*/  MOV R188, R121 ;  /* 0x0000007900bc7202 */ /* 0x002fe20000000f00 */
[----:B------:R-:W-:-:S04]  /*4e480*/  IMAD.X R122, R122, 0x1, R2, P1 ;  /* 0x000000017a7a7824 */ /* 0x000fc800008e0602 */
[----:B------:R-:W-:Y:S01]  /*4e490*/  IMAD.MOV.U32 R189, RZ, RZ, R122 ;  /* 0x000000ffffbd7224 */ /* 0x000fe200078e007a */
[----:B------:R1:W-:Y:S01]  /*4e4a0*/  STL [R1+0x260c], R122 ;  /* 0x00260c7a01007387 */ /* 0x0003e20000100800 */
[----:B------:R-:W-:-:S03]  /*4e4b0*/  IMAD.X R120, R120, 0x1, R2, P2 ;  /* 0x0000000178787824 */ /* 0x000fc600010e0602 */
[----:B------:R-:W-:Y:S04]  /*4e4c0*/  STL [R1+0x2618], R7 ;  /* 0x0026180701007387 */ /* 0x000fe80000100800 */
[----:B------:R3:W-:Y:S04]  /*4e4d0*/  STL [R1+0x2614], R120 ;  /* 0x0026147801007387 */ /* 0x0007e80000100800 */
[----:B-1----:R-:W4:Y:S04]  /*4e4e0*/  LDL.LU R122, [R1+0x263c] ;  /* 0x00263c00017a7983 */ /* 0x002f280000300800 */
[----:B------:R-:W4:Y:S04]  /*4e4f0*/  LDL.LU R121, [R1+0x2640] ;  /* 0x0026400001797983 */ /* 0x000f280000300800 */
[----:B------:R1:W-:Y:S02]  /*4e500*/  LDGSTS.E [R6+0x9800], desc[UR10][R188.64], P0 ;  /* 0x09800000bc067fae */ /* 0x0003e4000812184a */
[----:B-1----:R-:W-:-:S02]  /*4e510*/  IMAD.MOV.U32 R189, RZ, RZ, R120 ;  /* 0x000000ffffbd7224 */ /* 0x002fc400078e0078 */
[----:B------:R-:W-:Y:S01]  /*4e520*/  IMAD.MOV.U32 R188, RZ, RZ, R7 ;  /* 0x000000ffffbc7224 */ /* 0x000fe200078e0007 */
[----:B---3--:R-:W3:Y:S04]  /*4e530*/  LDL.LU R120, [R1+0x2644] ;  /* 0x0026440001787983 */ /* 0x008ee80000300800 */
[----:B------:R-:W3:Y:S01]  /*4e540*/  LDL.LU R7, [R1+0x2648] ;  /* 0x0026480001077983 */ /* 0x000ee20000300800 */
[-C--:B------:R-:W-:Y:S02]  /*4e550*/  IADD3 R118, P1, R118, R3.reuse, RZ ;  /* 0x0000000376767210 */ /* 0x080fe40007f3e0ff */
[----:B------:R-:W-:Y:S01]  /*4e560*/  IADD3 R116, P2, R116, R3, RZ ;  /* 0x0000000374747210 */ /* 0x000fe20007f5e0ff */
[----:B------:R1:W-:Y:S04]  /*4e570*/  LDGSTS.E [R6+0x9880], desc[UR10][R188.64], P0 ;  /* 0x09880000bc067fae */ /* 0x0003e8000812184a */
[----:B------:R2:W-:Y:S01]  /*4e580*/  STL [R1+0x2620], R118 ;  /* 0x0026207601007387 */ /* 0x0005e20000100800 */
[----:B-1----:R-:W-:-:S02]  /*4e590*/  IMAD.MOV.U32 R188, RZ, RZ, R118 ;  /* 0x000000ffffbc7224 */ /* 0x002fc400078e0076 */
[----:B--2---:R-:W-:-:S05]  /*4e5a0*/  IMAD.X R119, R119, 0x1, R2, P1 ;  /* 0x0000000177777824 */ /* 0x004fca00008e0602 */
[----:B------:R-:W-:Y:S01]  /*4e5b0*/  STL [R1+0x261c], R119 ;  /* 0x00261c7701007387 */ /* 0x000fe20000100800 */
[----:B------:R-:W-:-:S03]  /*4e5c0*/  IMAD.X R117, R117, 0x1, R2, P2 ;  /* 0x0000000175757824 */ /* 0x000fc600010e0602 */
[----:B------:R1:W-:Y:S01]  /*4e5d0*/  STL [R1+0x2628], R116 ;  /* 0x0026287401007387 */ /* 0x0003e20000100800 */
[----:B------:R-:W-:-:S03]  /*4e5e0*/  IMAD.MOV.U32 R189, RZ, RZ, R119 ;  /* 0x000000ffffbd7224 */ /* 0x000fc600078e0077 */
[----:B------:R2:W-:Y:S04]  /*4e5f0*/  STL [R1+0x2624], R117 ;  /* 0x0026247501007387 */ /* 0x0005e80000100800 */
[----:B------:R-:W3:Y:S04]  /*4e600*/  LDL.LU R126, [R1+0x264c] ;  /* 0x00264c00017e7983 */ /* 0x000ee80000300800 */
[----:B------:R-:W3:Y:S04]  /*4e610*/  LDL.LU R125, [R1+0x2650] ;  /* 0x00265000017d7983 */ /* 0x000ee80000300800 */
[----:B------:R-:W3:Y:S04]  /*4e620*/  LDL.LU R124, [R1+0x2654] ;  /* 0x00265400017c7983 */ /* 0x000ee80000300800 */
[----:B------:R-:W3:Y:S04]  /*4e630*/  LDL.LU R123, [R1+0x2658] ;  /* 0x00265800017b7983 */ /* 0x000ee80000300800 */
[----:B------:R1:W-:Y:S04]  /*4e640*/  LDGSTS.E [R6+0x9900], desc[UR10][R188.64], P0 ;  /* 0x09900000bc067fae */ /* 0x0003e8000812184a */
[----:B------:R-:W3:Y:S01]  /*4e650*/  LDL.LU R118, [R1+0x2660] ;  /* 0x0026600001767983 */ /* 0x000ee20000300800 */
[----:B------:R-:W-:-:S04]  /*4e660*/  IADD3 R114, P1, R114, R3, RZ ;  /* 0x0000000372727210 */ /* 0x000fc80007f3e0ff */
[----:B------:R-:W-:Y:S02]  /*4e670*/  IADD3.X R115, R115, R2, RZ, P1, !PT ;  /* 0x0000000273737210 */ /* 0x000fe40000ffe4ff */
[----:B----4-:R-:W-:Y:S01]  /*4e680*/  IADD3 R4, P2, R4, R3, RZ ;  /* 0x0000000304047210 */ /* 0x010fe20007f5e0ff */
[----:B-1----:R-:W-:Y:S02]  /*4e690*/  IMAD.MOV.U32 R188, RZ, RZ, R116 ;  /* 0x000000ffffbc7224 */ /* 0x002fe400078e0074 */
[----:B------:R-:W4:Y:S02]  /*4e6a0*/  LDL.LU R116, [R1+0x2668] ;  /* 0x0026680001747983 */ /* 0x000f240000300800 */
[----:B------:R-:W-:Y:S02]  /*4e6b0*/  IMAD.X R5, R5, 0x1, R2, P2 ;  /* 0x0000000105057824 */ /* 0x000fe400010e0602 */
[----:B------:R-:W-:Y:S01]  /*4e6c0*/  STL [R1+0x2630], R114 ;  /* 0x0026307201007387 */ /* 0x000fe20000100800 */
[----:B------:R-:W-:-:S03]  /*4e6d0*/  IMAD.MOV.U32 R189, RZ, RZ, R117 ;  /* 0x000000ffffbd7224 */ /* 0x000fc600078e0075 */
[----:B------:R-:W-:Y:S04]  /*4e6e0*/  STL [R1+0x262c], R115 ;  /* 0x00262c7301007387 */ /* 0x000fe80000100800 */
[----:B------:R-:W-:Y:S04]  /*4e6f0*/  STL [R1+0x2638], R4 ;  /* 0x0026380401007387 */ /* 0x000fe80000100800 */
[----:B------:R-:W4:Y:S04]  /*4e700*/  LDL.LU R119, [R1+0x265c] ;  /* 0x00265c0001777983 */ /* 0x000f280000300800 */
[----:B------:R1:W-:Y:S04]  /*4e710*/  STL [R1+0x2634], R5 ;  /* 0x0026340501007387 */ /* 0x0003e80000100800 */
[----:B--2---:R-:W2:Y:S04]  /*4e720*/  LDL.LU R117, [R1+0x2664] ;  /* 0x0026640001757983 */ /* 0x004ea80000300800 */
[----:B------:R1:W-:Y:S02]  /*4e730*/  LDGSTS.E [R6+0x9980], desc[UR10][R188.64], P0 ;  /* 0x09980000bc067fae */ /* 0x0003e4000812184a */
[----:B-1----:R-:W-:-:S02]  /*4e740*/  IMAD.MOV.U32 R188, RZ, RZ, R114 ;  /* 0x000000ffffbc7224 */ /* 0x002fc400078e0072 */
[----:B------:R-:W-:-:S05]  /*4e750*/  IMAD.MOV.U32 R189, RZ, RZ, R115 ;  /* 0x000000ffffbd7224 */ /* 0x000fca00078e0073 */
[----:B------:R1:W-:Y:S02]  /*4e760*/  LDGSTS.E [R6+0x9a00], desc[UR10][R188.64], P0 ;  /* 0x09a00000bc067fae */ /* 0x0003e4000812184a */
[----:B-1----:R-:W-:Y:S02]  /*4e770*/  IMAD.MOV.U32 R189, RZ, RZ, R5 ;  /* 0x000000ffffbd7224 */ /* 0x002fe400078e0005 */
[----:B------:R-:W-:Y:S01]  /*4e780*/  IMAD.MOV.U32 R188, RZ, RZ, R4 ;  /* 0x000000ffffbc7224 */ /* 0x000fe200078e0004 */
[----:B------:R-:W2:Y:S04]  /*4e790*/  LDL.LU R5, [R1+0x266c] ;  /* 0x00266c0001057983 */ /* 0x000ea80000300800 */
[----:B------:R-:W2:Y:S04]  /*4e7a0*/  LDL.LU R4, [R1+0x2670] ;  /* 0x0026700001047983 */ /* 0x000ea80000300800 */
[----:B------:R-:W2:Y:S04]  /*4e7b0*/  LDL.LU R115, [R1+0x2674] ;  /* 0x0026740001737983 */ /* 0x000ea80000300800 */
[----:B------:R-:W2:Y:S04]  /*4e7c0*/  LDL.LU R114, [R1+0x2678] ;  /* 0x0026780001727983 */ /* 0x000ea80000300800 */
[----:B------:R1:W-:Y:S01]  /*4e7d0*/  LDGSTS.E [R6+0x9a80], desc[UR10][R188.64], P0 ;  /* 0x09a80000bc067fae */ /* 0x0003e2000812184a */
[----:B------:R-:W-:-:S05]  /*4e7e0*/  IADD3 R121, P1, R121, R3, RZ ;  /* 0x0000000379797210 */ /* 0x000fca0007f3e0ff */
[----:B------:R-:W-:Y:S02]  /*4e7f0*/  IMAD.X R122, R122, 0x1, R2, P1 ;  /* 0x000000017a7a7824 */ /* 0x000fe400008e0602 */
[----:B-1----:R-:W-:Y:S02]  /*4e800*/  IMAD.MOV.U32 R188, RZ, RZ, R121 ;  /* 0x000000ffffbc7224 */ /* 0x002fe400078e0079 */
[----:B------:R-:W-:Y:S01]  /*4e810*/  IMAD.MOV.U32 R189, RZ, RZ, R122 ;  /* 0x000000ffffbd7224 */ /* 0x000fe200078e007a */
[----:B------:R-:W-:Y:S04]  /*4e820*/  STL [R1+0x2640], R121 ;  /* 0x0026407901007387 */ /* 0x000fe80000100800 */
[----:B------:R1:W-:Y:S04]  /*4e830*/  STL [R1+0x263c], R122 ;  /* 0x00263c7a01007387 */ /* 0x0003e80000100800 */
[----:B------:R1:W-:Y:S01]  /*4e840*/  LDGSTS.E [R6+0x9b00], desc[UR10][R188.64], P0 ;  /* 0x09b00000bc067fae */ /* 0x0003e2000812184a */
[----:B---3--:R-:W-:-:S05]  /*4e850*/  IADD3 R7, P2, R7, R3, RZ ;  /* 0x0000000307077210 */ /* 0x008fca0007f5e0ff */
[----:B------:R-:W-:Y:S01]  /*4e860*/  IMAD.X R120, R120, 0x1, R2, P2 ;  /* 0x0000000178787824 */ /* 0x000fe200010e0602 */
[----:B------:R3:W-:Y:S01]  /*4e870*/  STL [R1+0x2648], R7 ;  /* 0x0026480701007387 */ /* 0x0007e20000100800 */
[----:B-1----:R-:W-:-:S03]  /*4e880*/  MOV R188, R7 ;  /* 0x0000000700bc7202 */ /* 0x002fc60000000f00 */
[----:B------:R1:W-:Y:S04]  /*4e890*/  STL [R1+0x2644], R120 ;  /* 0x0026447801007387 */ /* 0x0003e80000100800 */
[----:B------:R-:W2:Y:S04]  /*4e8a0*/  LDL.LU R122, [R1+0x267c] ;  /* 0x00267c00017a7983 */ /* 0x000ea80000300800 */
[----:B---3--:R-:W3:Y:S01]  /*4e8b0*/  LDL.LU R7, [R1+0x2680] ;  /* 0x0026800001077983 */ /* 0x008ee20000300800 */
[----:B------:R-:W-:-:S03]  /*4e8c0*/  IMAD.MOV.U32 R189, RZ, RZ, R120 ;  /* 0x000000ffffbd7224 */ /* 0x000fc600078e0078 */
[----:B------:R-:W3:Y:S04]  /*4e8d0*/  LDL.LU R121, [R1+0x2684] ;  /* 0x0026840001797983 */ /* 0x000ee80000300800 */
[----:B-1----:R-:W3:Y:S04]  /*4e8e0*/  LDL.LU R120, [R1+0x2688] ;  /* 0x0026880001787983 */ /* 0x002ee80000300800 */
[----:B------:R1:W-:Y:S01]  /*4e8f0*/  LDGSTS.E [R6+0x9b80], desc[UR10][R188.64], P0 ;  /* 0x09b80000bc067fae */ /* 0x0003e2000812184a */
[----:B------:R-:W-:-:S05]  /*4e900*/  IADD3 R125, P1, R125, R3, RZ ;  /* 0x000000037d7d7210 */ /* 0x000fca0007f3e0ff */
[--C-:B------:R-:W-:Y:S01]  /*4e910*/  IMAD.X R126, R126, 0x1, R2.reuse, P1 ;  /* 0x000000017e7e7824 */ /* 0x100fe200008e0602 */
[-C--:B------:R-:W-:Y:S01]  /*4e920*/  IADD3 R123, P2, R123, R3.reuse, RZ ;  /* 0x000000037b7b7210 */ /* 0x080fe20007f5e0ff */
[----:B------:R-:W-:Y:S04]  /*4e930*/  STL [R1+0x2650], R125 ;  /* 0x0026507d01007387 */ /* 0x000fe80000100800 */
[----:B------:R-:W-:Y:S01]  /*4e940*/  IMAD.X R124, R124, 0x1, R2, P2 ;  /* 0x000000017c7c7824 */ /* 0x000fe200010e0602 */
[-C--:B------:R-:W-:Y:S01]  /*4e950*/  IADD3 R118, P1, R118, R3.reuse, RZ ;  /* 0x0000000376767210 */ /* 0x080fe20007f3e0ff */
[----:B------:R2:W-:Y:S04]  /*4e960*/  STL [R1+0x264c], R126 ;  /* 0x00264c7e01007387 */ /* 0x0005e80000100800 */
[----:B------:R-:W-:Y:S01]  /*4e970*/  STL [R1+0x2658], R123 ;  /* 0x0026587b01007387 */ /* 0x000fe20000100800 */
[----:B----4-:R-:W-:-:S03]  /*4e980*/  IADD3 R116, P2, R116, R3, RZ ;  /* 0x0000000374747210 */ /* 0x010fc60007f5e0ff */
[----:B------:R-:W-:Y:S01]  /*4e990*/  STL [R1+0x2654], R124 ;  /* 0x0026547c01007387 */ /* 0x000fe20000100800 */
[----:B-1----:R-:W-:-:S03]  /*4e9a0*/  IMAD.MOV.U32 R189, RZ, RZ, R126 ;  /* 0x000000ffffbd7224 */ /* 0x002fc600078e007e */
[----:B------:R-:W-:Y:S01]  /*4e9b0*/  STL [R1+0x2660], R118 ;  /* 0x0026607601007387 */ /* 0x000fe20000100800 */
[----:B------:R-:W-:-:S05]  /*4e9c0*/  IMAD.X R119, R119, 0x1, R2, P1 ;  /* 0x0000000177777824 */ /* 0x000fca00008e0602 */
[----:B------:R-:W-:Y:S01]  /*4e9d0*/  STL [R1+0x265c], R119 ;  /* 0x00265c7701007387 */ /* 0x000fe20000100800 */
[----:B--2---:R-:W-:-:S03]  /*4e9e0*/  IMAD.X R117, R117, 0x1, R2, P2 ;  /* 0x0000000175757824 */ /* 0x004fc600010e0602 */
[----:B------:R-:W-:Y:S04]  /*4e9f0*/  STL [R1+0x2668], R116 ;  /* 0x0026687401007387 */ /* 0x000fe80000100800 */
[----:B------:R-:W-:Y:S04]  /*4ea00*/  STL [R1+0x2664], R117 ;  /* 0x0026647501007387 */ /* 0x000fe80000100800 */
[----:B------:R-:W2:Y:S04]  /*4ea10*/  LDL.LU.64 R126, [R1+0x1ae0] ;  /* 0x001ae000017e7983 */ /* 0x000ea80000300a00 */
[----:B------:R-:W4:Y:S01]  /*4ea20*/  LDL.LU.64 R128, [R1+0x1ad8] ;  /* 0x001ad80001807983 */ /* 0x000f220000300a00 */
[----:B------:R-:W-:-:S05]  /*4ea30*/  IMAD.MOV.U32 R188, RZ, RZ, R125 ;  /* 0x000000ffffbc7224 */ /* 0x000fca00078e007d */
[----:B------:R1:W-:Y:S02]  /*4ea40*/  LDGSTS.E [R6+0x9c00], desc[UR10][R188.64], P0 ;  /* 0x09c00000bc067fae */ /* 0x0003e4000812184a */
[----:B-1----:R-:W-:Y:S02]  /*4ea50*/  IMAD.MOV.U32 R188, RZ, RZ, R123 ;  /* 0x000000ffffbc7224 */ /* 0x002fe400078e007b */
[----:B------:R-:W-:-:S05]  /*4ea60*/  IMAD.MOV.U32 R189, RZ, RZ, R124 ;  /* 0x000000ffffbd7224 */ /* 0x000fca00078e007c */
[----:B------:R1:W-:Y:S01]  /*4ea70*/  LDGSTS.E [R6+0x9c80], desc[UR10][R188.64], P0 ;  /* 0x09c80000bc067fae */ /* 0x0003e2000812184a */
[-C--:B------:R-:W-:Y:S02]  /*4ea80*/  IADD3 R4, P1, R4, R3.reuse, RZ ;  /* 0x0000000304047210 */ /* 0x080fe40007f3e0ff */
[----:B-1----:R-:W-:Y:S01]  /*4ea90*/  MOV R188, R118 ;  /* 0x0000007600bc7202 */ /* 0x002fe20000000f00 */
[----:B------:R-:W-:Y:S01]  /*4eaa0*/  IMAD.MOV.U32 R189, RZ, RZ, R119 ;  /* 0x000000ffffbd7224 */ /* 0x000fe200078e0077 */
[----:B------:R-:W-:Y:S01]  /*4eab0*/  IADD3 R114, P2, R114, R3, RZ ;  /* 0x0000000372727210 */ /* 0x000fe20007f5e0ff */
[----:B------:R-:W-:-:S03]  /*4eac0*/  IMAD.X R5, R5, 0x1, R2, P1 ;  /* 0x0000000105057824 */ /* 0x000fc600008e0602 */
[----:B------:R1:W-:Y:S01]  /*4ead0*/  LDGSTS.E [R6+0x9d00], desc[UR10][R188.64], P0 ;  /* 0x09d00000bc067fae */ /* 0x0003e2000812184a */
[----:B------:R-:W-:-:S03]  /*4eae0*/  IMAD.X R115, R115, 0x1, R2, P2 ;  /* 0x0000000173737824 */ /* 0x000fc600010e0602 */
[----:B------:R-:W-:Y:S01]  /*4eaf0*/  STL [R1+0x2670], R4 ;  /* 0x0026700401007387 */ /* 0x000fe20000100800 */
[----:B-1----:R-:W-:Y:S02]  /*4eb00*/  IMAD.MOV.U32 R188, RZ, RZ, R116 ;  /* 0x000000ffffbc7224 */ /* 0x002fe400078e0074 */
[----:B------:R-:W-:Y:S01]  /*4eb10*/  IMAD.MOV.U32 R189, RZ, RZ, R117 ;  /* 0x000000ffffbd7224 */ /* 0x000fe200078e0075 */
[----:B------:R1:W-:Y:S04]  /*4eb20*/  STL [R1+0x266c], R5 ;  /* 0x00266c0501007387 */ /* 0x0003e80000100800 */
[----:B------:R1:W-:Y:S04]  /*4eb30*/  LDGSTS.E [R6+0x9d80], desc[UR10][R188.64], P0 ;  /* 0x09d80000bc067fae */ /* 0x0003e8000812184a */
[----:B------:R-:W-:Y:S01]  /*4eb40*/  STL [R1+0x2678], R114 ;  /* 0x0026787201007387 */ /* 0x000fe20000100800 */
[----:B-1----:R-:W-:-:S02]  /*4eb50*/  IMAD.MOV.U32 R188, RZ, RZ, R4 ;  /* 0x000000ffffbc7224 */ /* 0x002fc400078e0004 */
[----:B------:R-:W-:Y:S02]  /*4eb60*/  IMAD.MOV.U32 R189, RZ, RZ, R5 ;  /* 0x000000ffffbd7224 */ /* 0x000fe400078e0005 */
[----:B------:R-:W4:Y:S04]  /*4eb70*/  LDL.LU.64 R4, [R1+0x1ad0] ;  /* 0x001ad00001047983 */ /* 0x000f280000300a00 */
[----:B------:R1:W-:Y:S04]  /*4eb80*/  LDGSTS.E [R6+0x9e00], desc[UR10][R188.64], P0 ;  /* 0x09e00000bc067fae */ /* 0x0003e8000812184a */
[----:B------:R1:W-:Y:S02]  /*4eb90*/  STL [R1+0x2674], R115 ;  /* 0x0026747301007387 */ /* 0x0003e40000100800 */
[----:B-1----:R-:W-:-:S02]  /*4eba0*/  IMAD.MOV.U32 R188, RZ, RZ, R114 ;  /* 0x000000ffffbc7224 */ /* 0x002fc400078e0072 */
[----:B------:R-:W-:Y:S02]  /*4ebb0*/  IMAD.MOV.U32 R189, RZ, RZ, R115 ;  /* 0x000000ffffbd7224 */ /* 0x000fe400078e0073 */
[----:B------:R-:W4:Y:S04]  /*4ebc0*/  LDL.LU.64 R114, [R1+0x1ac8] ;  /* 0x001ac80001727983 */ /* 0x000f280000300a00 */
[----:B------:R-:W4:Y:S04]  /*4ebd0*/  LDL.LU.64 R116, [R1+0x1ac0] ;  /* 0x001ac00001747983 */ /* 0x000f280000300a00 */
[----:B------:R-:W4:Y:S04]  /*4ebe0*/  LDL.LU.64 R118, [R1+0x1ab8] ;  /* 0x001ab80001767983 */ /* 0x000f280000300a00 */
[----:B------:R1:W-:Y:S01]  /*4ebf0*/  LDGSTS.E [R6+0x9e80], desc[UR10][R188.64], P0 ;  /* 0x09e80000bc067fae */ /* 0x0003e2000812184a */
[----:B---3--:R-:W-:-:S05]  /*4ec00*/  IADD3 R7, P1, R7, R3, RZ ;  /* 0x0000000307077210 */ /* 0x008fca0007f3e0ff */
[----:B------:R3:W-:Y:S01]  /*4ec10*/  STL [R1+0x2680], R7 ;  /* 0x0026800701007387 */ /* 0x0007e20000100800 */
[----:B-1----:R-:W-:Y:S02]  /*4ec20*/  IMAD.MOV.U32 R188, RZ, RZ, R7 ;  /* 0x000000ffffbc7224 */ /* 0x002fe400078e0007 */
[----:B---3--:R-:W1:Y:S01]  /*4ec30*/  S2R R7, SR_TID.X ;  /* 0x0000000000077919 */ /* 0x008e620000002100 */
[----:B------:R-:W-:Y:S02]  /*4ec40*/  IADD3.X R122, R122, R2, RZ, P1, !PT ;  /* 0x000000027a7a7210 */ /* 0x000fe40000ffe4ff */
[----:B------:R-:W-:-:S03]  /*4ec50*/  IADD3 R120, P2, R120, R3, RZ ;  /* 0x0000000378787210 */ /* 0x000fc60007f5e0ff */
[----:B------:R-:W-:Y:S01]  /*4ec60*/  STL [R1+0x267c], R122 ;  /* 0x00267c7a01007387 */ /* 0x000fe20000100800 */
[----:B------:R-:W-:Y:S02]  /*4ec70*/  IMAD.MOV.U32 R189, RZ, RZ, R122 ;  /* 0x000000ffffbd7224 */ /* 0x000fe400078e007a */
[----:B------:R-:W-:Y:S01]  /*4ec80*/  IMAD.X R121, R121, 0x1, R2, P2 ;  /* 0x0000000179797824 */ /* 0x000fe200010e0602 */
[----:B------:R-:W-:Y:S04]  /*4ec90*/  STL [R1+0x2688], R120 ;  /* 0x0026887801007387 */ /* 0x000fe80000100800 */
[----:B------:R-:W3:Y:S04]  /*4eca0*/  LDL.LU.64 R130, [R1+0x1ab0] ;  /* 0x001ab00001827983 */ /* 0x000ee80000300a00 */
[----:B------:R1:W-:Y:S04]  /*4ecb0*/  LDGSTS.E [R6+0x9f00], desc[UR10][R188.64], P0 ;  /* 0x09f00000bc067fae */ /* 0x0003e8000812184a */
[----:B------:R1:W-:Y:S02]  /*4ecc0*/  STL [R1+0x2684], R121 ;  /* 0x0026847901007387 */ /* 0x0003e40000100800 */
[----:B-1----:R-:W-:-:S02]  /*4ecd0*/  IMAD.MOV.U32 R188, RZ, RZ, R120 ;  /* 0x000000ffffbc7224 */ /* 0x002fc400078e0078 */
[----:B------:R-:W-:Y:S02]  /*4ece0*/  IMAD.MOV.U32 R189, RZ, RZ, R121 ;  /* 0x000000ffffbd7224 */ /* 0x000fe400078e0079 */
[----:B------:R-:W3:Y:S01]  /*4ecf0*/  LDL.LU.64 R120, [R1+0x1aa8] ;  /* 0x001aa80001787983 */ /* 0x000ee20000300a00 */
[----:B------:R-:W-:-:S03]  /*4ed00*/  LOP3.LUT R7, R7, 0x1f, RZ, 0xc0, !PT ;  /* 0x0000001f07077812 */ /* 0x000fc600078ec0ff */
[----:B------:R-:W3:Y:S04]  /*4ed10*/  LDL.LU.64 R122, [R1+0x1aa0] ;  /* 0x001aa000017a7983 */ /* 0x000ee80000300a00 */
[----:B------:R2:W-:Y:S01]  /*4ed20*/  LDGSTS.E [R6+0x9f80], desc[UR10][R188.64], P0 ;  /* 0x09f80000bc067fae */ /* 0x0005e2000812184a */
[----:B------:R-:W-:Y:S02]  /*4ed30*/  ISETP.GE.AND P0, PT, R7, UR16, PT ;  /* 0x0000001007007c0c */ /* 0x000fe4000bf06270 */
[----:B------:R-:W-:Y:S01]  /*4ed40*/  PLOP3.LUT P1, PT, PT, PT, UP0, 0x80, 0x0 ;  /* 0x000000000000781c */ /* 0x000fe20003f2f008 */
[----:B------:R-:W3:Y:S01]  /*4ed50*/  LDL.LU.64 R124, [R1+0x1a98] ;  /* 0x001a9800017c7983 */ /* 0x000ee20000300a00 */
[----:B------:R-:W-:-:S04]  /*4ed60*/  SEL R7, RZ, 0x4, P0 ;  /* 0x00000004ff077807 */ /* 0x000fc80000000000 */
[----:B------:R-:W-:-:S04]  /*4ed70*/  SEL R7, R7, RZ, !P1 ;  /* 0x000000ff07077207 */ /* 0x000fc80004800000 */
[----:B------:R-:W-:Y:S02]  /*4ed80*/  ISETP.NE.U32.AND P0, PT, R7, RZ, PT ;  /* 0x000000ff0700720c */ /* 0x000fe40003f05070 */
[----:B--2---:R-:W-:-:S05]  /*4ed90*/  IADD3 R188, P1, R126, R3, RZ ;  /* 0x000000037ebc7210 */ /* 0x004fca0007f3e0ff */
[--C-:B------:R-:W-:Y:S01]  /*4eda0*/  IMAD.X R7, R127, 0x1, R2.reuse, P1 ;  /* 0x000000017f077824 */ /* 0x100fe200008e0602 */
[-C--:B----4-:R-:W-:Y:S01]  /*4edb0*/  IADD3 R190, P1, R128, R3.reuse, RZ ;  /* 0x0000000380be7210 */ /* 0x090fe20007f3e0ff */
[----:B------:R-:W2:Y:S04]  /*4edc0*/  LDL.LU.64 R126, [R1+0x1a90] ;  /* 0x001a9000017e7983 */ /* 0x000ea80000300a00 */
[----:B------:R-:W-:Y:S02]  /*4edd0*/  IMAD.X R189, R129, 0x1, R2, P1 ;  /* 0x0000000181bd7824 */ /* 0x000fe400008e0602 */
[----:B------:R-:W4:Y:S01]  /*4ede0*/  LDL.LU.64 R128, [R1+0x1a88] ;  /* 0x001a880001807983 */ /* 0x000f220000300a00 */
[----:B------:R-:W-:-:S05]  /*4edf0*/  IADD3 R192, P1, R4, R3, RZ ;  /* 0x0000000304c07210 */ /* 0x000fca0007f3e0ff */
[----:B------:R-:W-:Y:S02]  /*4ee00*/  IMAD.X R191, R5, 0x1, R2, P1 ;  /* 0x0000000105bf7824 */ /* 0x000fe400008e0602 */
[----:B------:R-:W4:Y:S01]  /*4ee10*/  LDL.LU.64 R4, [R1+0x1a80] ;  /* 0x001a800001047983 */ /* 0x000f220000300a00 */
[----:B------:R-:W-:-:S05]  /*4ee20*/  IADD3 R194, P1, R114, R3, RZ ;  /* 0x0000000372c27210 */ /* 0x000fca0007f3e0ff */
[----:B------:R-:W-:Y:S02]  /*4ee30*/  IMAD.X R193, R115, 0x1, R2, P1 ;  /* 0x0000000173c17824 */ /* 0x000fe400008e0602 */
[----:B------:R-:W4:Y:S01]  /*4ee40*/  LDL.LU.64 R114, [R1+0x1a78] ;  /* 0x001a780001727983 */ /* 0x000f220000300a00 */
[----:B------:R-:W-:-:S03]  /*4ee50*/  IADD3 R196, P1, R116, R3, RZ ;  /* 0x0000000374c47210 */ /* 0x000fc60007f3e0ff */
[----:B------:R-:W4:Y:S01]  /*4ee60*/  LDL.LU.64 R134, [R1+0x1a70] ;  /* 0x001a700001867983 */ /* 0x000f220000300a00 */
[----:B------:R-:W-:Y:S02]  /*4ee70*/  IADD3.X R195, R117, R2, RZ, P1, !PT ;  /* 0x0000000275c37210 */ /* 0x000fe40000ffe4ff */
[-C--:B------:R-:W-:Y:S01]  /*4ee80*/  IADD3 R198, P1, R118, R3.reuse, RZ ;  /* 0x0000000376c67210 */ /* 0x080fe20007f3e0ff */
[----:B------:R-:W4:Y:S04]  /*4ee90*/  LDL.LU.64 R116, [R1+0x1a68] ;  /* 0x001a680001747983 */ /* 0x000f280000300a00 */
[----:B------:R-:W-:Y:S02]  /*4eea0*/  IMAD.X R197, R119, 0x1, R2, P1 ;  /* 0x0000000177c57824 */ /* 0x000fe400008e0602 */
[----:B------:R-:W4:Y:S04]  /*4eeb0*/  LDL.LU.64 R118, [R1+0x18e0] ;  /* 0x0018e00001767983 */ /* 0x000f280000300a00 */
[----:B------:R-:W4:Y:S01]  /*4eec0*/  LDL.LU.64 R132, [R1+0x18d8] ;  /* 0x0018d80001847983 */ /* 0x000f220000300a00 */
[----:B---3--:R-:W-:-:S05]  /*4eed0*/  IADD3 R200, P1, R130, R3, RZ ;  /* 0x0000000382c87210 */ /* 0x008fca0007f3e0ff */
[----:B------:R-:W-:Y:S01]  /*4eee0*/  IMAD.X R199, R131, 0x1, R2, P1 ;  /* 0x0000000183c77824 */ /* 0x000fe200008e0602 */
[----:B------:R-:W-:-:S05]  /*4eef0*/  IADD3 R202, P1, R120, R3, RZ ;  /* 0x0000000378ca7210 */ /* 0x000fca0007f3e0ff */
[--C-:B------:R-:W-:Y:S01]  /*4ef00*/  IMAD.X R201, R121, 0x1, R2.reuse, P1 ;  /* 0x0000000179c97824 */ /* 0x100fe200008e0602 */
[-C--:B------:R-:W-:Y:S01]  /*4ef10*/  IADD3 R204, P1, R122, R3.reuse, RZ ;  /* 0x000000037acc7210 */ /* 0x080fe20007f3e0ff */
[----:B------:R-:W3:Y:S04]  /*4ef20*/  LDL.LU.64 R120, [R1+0x18d0] ;  /* 0x0018d00001787983 */ /* 0x000ee80000300a00 */
[----:B------:R-:W-:Y:S02]  /*4ef30*/  IMAD.X R203, R123, 0x1, R2, P1 ;  /* 0x000000017bcb7824 */ /* 0x000fe400008e0602 */
[----:B------:R-:W3:Y:S01]  /*4ef40*/  LDL.LU.64 R122, [R1+0x18c8] ;  /* 0x0018c800017a7983 */ /* 0x000ee20000300a00 */
[----:B------:R-:W-:-:S03]  /*4ef50*/  IADD3 R206, P1, R124, R3, RZ ;  /* 0x000000037cce7210 */ /* 0x000fc60007f3e0ff */
[----:B------:R-:W3:Y:S02]  /*4ef60*/  LDL.LU.64 R130, [R1+0x18c0] ;  /* 0x0018c00001827983 */ /* 0x000ee40000300a00 */
[----:B------:R-:W-:Y:S02]  /*4ef70*/  IMAD.X R205, R125, 0x1, R2, P1 ;  /* 0x000000017dcd7824 */ /* 0x000fe400008e0602 */
[----:B------:R-:W3:Y:S01]  /*4ef80*/  LDL.LU.64 R124, [R1+0x18b8] ;  /* 0x0018b800017c7983 */ /* 0x000ee20000300a00 */
        /* <DEDUP_REMOVED lines=10> */
[----:B------:R-:W-:Y:S01]  /*4f030*/  IMAD.X R213, R115, 0x1, R2, P1 ;  /* 0x0000000173d57824 */ /* 0x000fe200008e0602 */
[-C--:B------:R-:W-:Y:S01]  /*4f040*/  IADD3 R216, P1, R134, R3.reuse, RZ ;  /* 0x0000000386d87210 */ /* 0x080fe20007f3e0ff */
[----:B------:R-:W4:Y:S03]  /*4f050*/  LDL.LU.64 R114, [R1+0x1898] ;  /* 0x0018980001727983 */ /* 0x000f260000300a00 */
[----:B------:R-:W-:Y:S02]  /*4f060*/  IADD3.X R215, R135, R2, RZ, P1, !PT ;  /* 0x0000000287d77210 */ /* 0x000fe40000ffe4ff */
[----:B------:R-:W-:-:S05]  /*4f070*/  IADD3 R218, P1, R116, R3, RZ ;  /* 0x0000000374da7210 */ /* 0x000fca0007f3e0ff */
[--C-:B------:R-:W-:Y:S01]  /*4f080*/  IMAD.X R217, R117, 0x1, R2.reuse, P1 ;  /* 0x0000000175d97824 */ /* 0x100fe200008e0602 */
[-C--:B------:R-:W-:Y:S01]  /*4f090*/  IADD3 R220, P1, R118, R3.reuse, RZ ;  /* 0x0000000376dc7210 */ /* 0x080fe20007f3e0ff */
[----:B------:R-:W4:Y:S04]  /*4f0a0*/  LDL.LU.64 R116, [R1+0x1890] ;  /* 0x0018900001747983 */ /* 0x000f280000300a00 */
[--C-:B------:R-:W-:Y:S01]  /*4f0b0*/  IMAD.X R219, R119, 0x1, R2.reuse, P1 ;  /* 0x0000000177db7824 */ /* 0x100fe200008e0602 */
[-C--:B------:R-:W-:Y:S01]  /*4f0c0*/  IADD3 R222, P1, R132, R3.reuse, RZ ;  /* 0x0000000384de7210 */ /* 0x080fe20007f3e0ff */
[----:B------:R-:W4:Y:S04]  /*4f0d0*/  LDL.LU.64 R118, [R1+0x1888] ;  /* 0x0018880001767983 */ /* 0x000f280000300a00 */
[----:B------:R-:W-:Y:S01]  /*4f0e0*/  IMAD.X R221, R133, 0x1, R2, P1 ;  /* 0x0000000185dd7824 */ /* 0x000fe200008e0602 */
        /* <DEDUP_REMOVED lines=11> */
[----:B--2---:R-:W-:-:S05]  /*4f1a0*/  IADD3 R232, P1, R126, R3, RZ ;  /* 0x000000037ee87210 */ /* 0x004fca0007f3e0ff */
[--C-:B------:R-:W-:Y:S01]  /*4f1b0*/  IMAD.X R231, R127, 0x1, R2.reuse, P1 ;  /* 0x000000017fe77824 */ /* 0x100fe200008e0602 */
[-C--:B----4-:R-:W-:Y:S01]  /*4f1c0*/  IADD3 R234, P1, R128, R3.reuse, RZ ;  /* 0x0000000380ea7210 */ /* 0x090fe20007f3e0ff */
[----:B------:R-:W2:Y:S04]  /*4f1d0*/  LDL.LU.64 R126, [R1+0x1868] ;  /* 0x00186800017e7983 */ /* 0x000ea80000300a00 */
[----:B------:R-:W-:Y:S02]  /*4f1e0*/  IMAD.X R233, R129, 0x1, R2, P1 ;  /* 0x0000000181e97824 */ /* 0x000fe400008e0602 */
        /* <DEDUP_REMOVED lines=15> */
[----:B------:R-:W4:Y:S01]  /*4f2e0*/  LDL.LU.64 R158, [R1+0x1668] ;  /* 0x00166800019e7983 */ /* 0x000f220000300a00 */
[----:B------:R-:W-:-:S04]  /*4f2f0*/  IADD3 R252, P1, R4, R3, RZ ;  /* 0x0000000304fc7210 */ /* 0x000fc80007f3e0ff */
[----:B------:R-:W-:Y:S02]  /*4f300*/  IADD3.X R235, R5, R2, RZ, P1, !PT ;  /* 0x0000000205eb7210 */ /* 0x000fe40000ffe4ff */
[----:B------:R-:W-:-:S05]  /*4f310*/  IADD3 R5, P1, R114, R3, RZ ;  /* 0x0000000372057210 */ /* 0x000fca0007f3e0ff */
[----:B------:R-:W-:Y:S01]  /*4f320*/  IMAD.X R4, R115, 0x1, R2, P1 ;  /* 0x0000000173047824 */ /* 0x000fe200008e0602 */
[----:B------:R-:W-:-:S05]  /*4f330*/  IADD3 R115, P1, R116, R3, RZ ;  /* 0x0000000374737210 */ /* 0x000fca0007f3e0ff */
[----:B------:R-:W-:Y:S01]  /*4f340*/  IMAD.X R114, R117, 0x1, R2, P1 ;  /* 0x0000000175727824 */ /* 0x000fe200008e0602 */
[----:B------:R-:W-:-:S05]  /*4f350*/  IADD3 R117, P1, R118, R3, RZ ;  /* 0x0000000376757210 */ /* 0x000fca0007f3e0ff */
[----:B------:R-:W-:Y:S01]  /*4f360*/  IMAD.X R116, R119, 0x1, R2, P1 ;  /* 0x0000000177747824 */ /* 0x000fe200008e0602 */
[----:B------:R-:W-:Y:S01]  /*4f370*/  MOV R162, R192 ;  /* 0x000000c000a27202 */ /* 0x000fe20000000f00 */
[----:B------:R-:W-:Y:S02]  /*4f380*/  IMAD.MOV.U32 R160, RZ, RZ, R190 ;  /* 0x000000ffffa07224 */ /* 0x000fe400078e00be */
[----:B------:R-:W-:Y:S02]  /*4f390*/  IMAD.MOV.U32 R161, RZ, RZ, R189 ;  /* 0x000000ffffa17224 */ /* 0x000fe400078e00bd */
[----:B------:R-:W-:Y:S02]  /*4f3a0*/  IMAD.MOV.U32 R163, RZ, RZ, R191 ;  /* 0x000000ffffa37224 */ /* 0x000fe400078e00bf */
[----:B------:R-:W-:Y:S01]  /*4f3b0*/  IMAD.MOV.U32 R164, RZ, RZ, R194 ;  /* 0x000000ffffa47224 */ /* 0x000fe200078e00c2 */
[----:B---3--:R-:W-:-:S05]  /*4f3c0*/  IADD3 R119, P1, R120, R3, RZ ;  /* 0x0000000378777210 */ /* 0x008fca0007f3e0ff */
[----:B------:R-:W-:Y:S01]  /*4f3d0*/  IMAD.X R118, R121, 0x1, R2, P1 ;  /* 0x0000000179767824 */ /* 0x000fe200008e0602 */
[----:B------:R-:W-:-:S05]  /*4f3e0*/  IADD3 R121, P1, R122, R3, RZ ;  /* 0x000000037a797210 */ /* 0x000fca0007f3e0ff */
[----:B------:R-:W-:Y:S01]  /*4f3f0*/  IMAD.X R120, R123, 0x1, R2, P1 ;  /* 0x000000017b787824 */ /* 0x000fe200008e0602 */
[----:B------:R-:W-:-:S05]  /*4f400*/  IADD3 R123, P1, R124, R3, RZ ;  /* 0x000000037c7b7210 */ /* 0x000fca0007f3e0ff */
[----:B------:R-:W-:Y:S01]  /*4f410*/  IMAD.X R122, R125, 0x1, R2, P1 ;  /* 0x000000017d7a7824 */ /* 0x000fe200008e0602 */
[----:B--2---:R-:W-:-:S05]  /*4f420*/  IADD3 R125, P1, R126, R3, RZ ;  /* 0x000000037e7d7210 */ /* 0x004fca0007f3e0ff */
[----:B------:R-:W-:Y:S01]  /*4f430*/  IMAD.X R124, R127, 0x1, R2, P1 ;  /* 0x000000017f7c7824 */ /* 0x000fe200008e0602 */
[----:B----4-:R-:W-:-:S05]  /*4f440*/  IADD3 R127, P1, R128, R3, RZ ;  /* 0x00000003807f7210 */ /* 0x010fca0007f3e0ff */
[----:B------:R-:W-:Y:S01]  /*4f450*/  IMAD.X R126, R129, 0x1, R2, P1 ;  /* 0x00000001817e7824 */ /* 0x000fe200008e0602 */
[----:B------:R-:W-:-:S05]  /*4f460*/  IADD3 R129, P1, R130, R3, RZ ;  /* 0x0000000382817210 */ /* 0x000fca0007f3e0ff */
[----:B------:R-:W-:Y:S01]  /*4f470*/  IMAD.X R128, R131, 0x1, R2, P1 ;  /* 0x0000000183807824 */ /* 0x000fe200008e0602 */
        /* <DEDUP_REMOVED lines=26> */
[----:B------:R-:W-:Y:S01]  /*4f620*/  IADD3 R157, P1, R158, R3, RZ ;  /* 0x000000039e9d7210 */ /* 0x000fe20007f3e0ff */
[----:B------:R-:W-:-:S04]  /*4f630*/  IMAD.MOV.U32 R158, RZ, RZ, R188 ;  /* 0x000000ffff9e7224 */ /* 0x000fc800078e00bc */
[----:B------:R-:W-:Y:S02]  /*4f640*/  IMAD.X R156, R159, 0x1, R2, P1 ;  /* 0x000000019f9c7824 */ /* 0x000fe400008e0602 */
[----:B------:R-:W-:Y:S02]  /*4f650*/  IMAD.MOV.U32 R159, RZ, RZ, R7 ;  /* 0x000000ffff9f7224 */ /* 0x000fe400078e0007 */
[----:B------:R-:W-:Y:S02]  /*4f660*/  IMAD.MOV.U32 R165, RZ, RZ, R193 ;  /* 0x000000ffffa57224 */ /* 0x000fe400078e00c1 */
[----:B------:R-:W-:Y:S01]  /*4f670*/  IMAD.MOV.U32 R166, RZ, RZ, R196 ;  /* 0x000000ffffa67224 */ /* 0x000fe200078e00c4 */
[----:B------:R1:W-:Y:S01]  /*4f680*/  STL.64 [R1+0x1ae0], R158 ;  /* 0x001ae09e01007387 */ /* 0x0003e20000100a00 */
[----:B------:R-:W-:Y:S02]  /*4f690*/  IMAD.MOV.U32 R167, RZ, RZ, R195 ;  /* 0x000000ffffa77224 */ /* 0x000fe400078e00c3 */
[----:B------:R-:W-:Y:S01]  /*4f6a0*/  IMAD.MOV.U32 R168, RZ, RZ, R198 ;  /* 0x000000ffffa87224 */ /* 0x000fe200078e00c6 */
[----:B------:R2:W-:Y:S01]  /*4f6b0*/  STL.64 [R1+0x1ad8], R160 ;  /* 0x001ad8a001007387 */ /* 0x0005e20000100a00 */
[----:B------:R-:W-:Y:S01]  /*4f6c0*/  IMAD.MOV.U32 R169, RZ, RZ, R197 ;  /* 0x000000ffffa97224 */ /* 0x000fe200078e00c5 */
[----:B------:R-:W-:Y:S01]  /*4f6d0*/  MOV R172, R202 ;  /* 0x000000ca00ac7202 */ /* 0x000fe20000000f00 */
[----:B------:R-:W-:Y:S01]  /*4f6e0*/  IMAD.MOV.U32 R170, RZ, RZ, R200 ;  /* 0x000000ffffaa7224 */ /* 0x000fe200078e00c8 */
[----:B------:R3:W-:Y:S01]  /*4f6f0*/  STL.64 [R1+0x1ad0], R162 ;  /* 0x001ad0a201007387 */ /* 0x0007e20000100a00 */
[----:B------:R-:W-:-:S02]  /*4f700*/  IMAD.MOV.U32 R171, RZ, RZ, R199 ;  /* 0x000000ffffab7224 */ /* 0x000fc400078e00c7 */
[----:B------:R-:W-:Y:S01]  /*4f710*/  IMAD.MOV.U32 R173, RZ, RZ, R201 ;  /* 0x000000ffffad7224 */ /* 0x000fe200078e00c9 */
[----:B------:R4:W-:Y:S01]  /*4f720*/  STL.64 [R1+0x1ac8], R164 ;  /* 0x001ac8a401007387 */ /* 0x0009e20000100a00 */
[----:B------:R-:W-:Y:S02]  /*4f730*/  IMAD.MOV.U32 R174, RZ, RZ, R204 ;  /* 0x000000ffffae7224 */ /* 0x000fe400078e00cc */
[----:B------:R-:W-:Y:S01]  /*4f740*/  IMAD.MOV.U32 R175, RZ, RZ, R203 ;  /* 0x000000ffffaf7224 */ /* 0x000fe200078e00cb */
[----:B------:R4:W-:Y:S01]  /*4f750*/  STL.64 [R1+0x1ac0], R166 ;  /* 0x001ac0a601007387 */ /* 0x0009e20000100a00 */
[----:B------:R-:W-:Y:S02]  /*4f760*/  IMAD.MOV.U32 R176, RZ, RZ, R206 ;  /* 0x000000ffffb07224 */ /* 0x000fe400078e00ce */
[----:B------:R-:W-:Y:S01]  /*4f770*/  IMAD.MOV.U32 R177, RZ, RZ, R205 ;  /* 0x000000ffffb17224 */ /* 0x000fe200078e00cd */
[----:B------:R4:W-:Y:S01]  /*4f780*/  STL.64 [R1+0x1ab8], R168 ;  /* 0x001ab8a801007387 */ /* 0x0009e20000100a00 */
[----:B------:R-:W-:-:S02]  /*4f790*/  IMAD.MOV.U32 R178, RZ, RZ, R208 ;  /* 0x000000ffffb27224 */ /* 0x000fc400078e00d0 */
[----:B------:R-:W-:Y:S01]  /*4f7a0*/  IMAD.MOV.U32 R179, RZ, RZ, R207 ;  /* 0x000000ffffb37224 */ /* 0x000fe200078e00cf */
[----:B------:R4:W-:Y:S01]  /*4f7b0*/  STL.64 [R1+0x1ab0], R170 ;  /* 0x001ab0aa01007387 */ /* 0x0009e20000100a00 */
[----:B------:R-:W-:Y:S01]  /*4f7c0*/  IMAD.MOV.U32 R180, RZ, RZ, R210 ;  /* 0x000000ffffb47224 */ /* 0x000fe200078e00d2 */
[----:B------:R-:W-:Y:S01]  /*4f7d0*/  MOV R182, R212 ;  /* 0x000000d400b67202 */ /* 0x000fe20000000f00 */
        /* <DEDUP_REMOVED lines=31> */
[----:B------:R-:W-:-:S03]  /*4f9d0*/  IMAD.MOV.U32 R251, RZ, RZ, R231 ;  /* 0x000000fffffb7224 */ /* 0x000fc600078e00e7 */
[----:B------:R4:W-:Y:S01]  /*4f9e0*/  STL.64 [R1+0x18d8], R240 ;  /* 0x0018d8f001007387 */ /* 0x0009e20000100a00 */
[----:B------:R-:W-:Y:S02]  /*4f9f0*/  IMAD.MOV.U32 R7, RZ, RZ, R5 ;  /* 0x000000ffff077224 */ /* 0x000fe400078e0005 */
[----:B------:R-:W-:Y:S01]  /*4fa00*/  IMAD.MOV.U32 R188, RZ, RZ, R4 ;  /* 0x000000ffffbc7224 */ /* 0x000fe200078e0004 */
[----:B------:R4:W-:Y:S01]  /*4fa10*/  STL.64 [R1+0x18d0], R242 ;  /* 0x0018d0f201007387 */ /* 0x0009e20000100a00 */
[----:B------:R-:W-:Y:S02]  /*4fa20*/  IMAD.MOV.U32 R4, RZ, RZ, R234 ;  /* 0x000000ffff047224 */ /* 0x000fe400078e00ea */
[----:B------:R-:W-:Y:S01]  /*4fa30*/  IMAD.MOV.U32 R5, RZ, RZ, R233 ;  /* 0x000000ffff057224 */ /* 0x000fe200078e00e9 */
[----:B------:R4:W-:Y:S01]  /*4fa40*/  STL.64 [R1+0x18c8], R244 ;  /* 0x0018c8f401007387 */ /* 0x0009e20000100a00 */
[----:B------:R-:W-:-:S03]  /*4fa50*/  IMAD.MOV.U32 R231, RZ, RZ, R114 ;  /* 0x000000ffffe77224 */ /* 0x000fc600078e0072 */
[----:B------:R4:W-:Y:S01]  /*4fa60*/  STL.64 [R1+0x18c0], R246 ;  /* 0x0018c0f601007387 */ /* 0x0009e20000100a00 */
[----:B------:R-:W-:-:S03]  /*4fa70*/  IMAD.MOV.U32 R234, RZ, RZ, R252 ;  /* 0x000000ffffea7224 */ /* 0x000fc600078e00fc */
[----:B------:R4:W-:Y:S01]  /*4fa80*/  STL.64 [R1+0x18b8], R248 ;  /* 0x0018b8f801007387 */ /* 0x0009e20000100a00 */
[----:B------:R-:W-:-:S03]  /*4fa90*/  IMAD.MOV.U32 R230, RZ, RZ, R115 ;  /* 0x000000ffffe67224 */ /* 0x000fc600078e0073 */
[----:B------:R4:W-:Y:S01]  /*4faa0*/  STL.64 [R1+0x18b0], R250 ;  /* 0x0018b0fa01007387 */ /* 0x0009e20000100a00 */
[----:B------:R-:W-:-:S03]  /*4fab0*/  MOV R229, R116 ;  /* 0x0000007400e57202 */ /* 0x000fc60000000f00 */
[----:B------:R-:W5:Y:S01]  /*4fac0*/  LDL.LU R114, [R1+0x2c34] ;  /* 0x002c340001727983 */ /* 0x000f620000300800 */
[----:B------:R-:W-:-:S03]  /*4fad0*/  IMAD.MOV.U32 R232, RZ, RZ, R7 ;  /* 0x000000ffffe87224 */ /* 0x000fc600078e0007 */
[----:B------:R-:W5:Y:S01]  /*4fae0*/  LDL.LU R115, [R1+0x2c30] ;  /* 0x002c300001737983 */ /* 0x000f620000300800 */
[----:B------:R-:W-:Y:S02]  /*4faf0*/  IMAD.MOV.U32 R233, RZ, RZ, R188 ;  /* 0x000000ffffe97224 */ /* 0x000fe400078e00bc */
[----:B------:R-:W-:Y:S01]  /*4fb00*/  IMAD.MOV.U32 R228, RZ, RZ, R117 ;  /* 0x000000ffffe47224 */ /* 0x000fe200078e0075 */
[----:B------:R4:W-:Y:S01]  /*4fb10*/  STL.64 [R1+0x18a8], R4 ;  /* 0x0018a80401007387 */ /* 0x0009e20000100a00 */
[----:B------:R-:W-:-:S03]  /*4fb20*/  IMAD.MOV.U32 R227, RZ, RZ, R118 ;  /* 0x000000ffffe37224 */ /* 0x000fc600078e0076 */
[----:B------:R-:W5:Y:S01]  /*4fb30*/  LDL.LU R116, [R1+0x2c2c] ;  /* 0x002c2c0001747983 */ /* 0x000f620000300800 */
[----:B------:R-:W-:-:S03]  /*4fb40*/  IMAD.MOV.U32 R226, RZ, RZ, R119 ;  /* 0x000000ffffe27224 */ /* 0x000fc600078e0077 */
[----:B------:R-:W5:Y:S01]  /*4fb50*/  LDL.LU R117, [R1+0x2c28] ;  /* 0x002c280001757983 */ /* 0x000f620000300800 */
[----:B------:R-:W-:-:S03]  /*4fb60*/  IMAD.MOV.U32 R225, RZ, RZ, R120 ;  /* 0x000000ffffe17224 */ /* 0x000fc600078e0078 */
[----:B------:R-:W-:Y:S01]  /*4fb70*/  STL.64 [R1+0x18a0], R234 ;  /* 0x0018a0ea01007387 */ /* 0x000fe20000100a00 */
[----:B------:R-:W-:-:S03]  /*4fb80*/  IMAD.MOV.U32 R224, RZ, RZ, R121 ;  /* 0x000000ffffe07224 */ /* 0x000fc600078e0079 */
[----:B------:R-:W5:Y:S04]  /*4fb90*/  LDL.LU R118, [R1+0x2c24] ;  /* 0x002c240001767983 */ /* 0x000f680000300800 */
        /* <DEDUP_REMOVED lines=11> */
[----:B------:R-:W-:-:S03]  /*4fc50*/  MOV R219, R126 ;  /* 0x0000007e00db7202 */ /* 0x000fc60000000f00 */
        /* <DEDUP_REMOVED lines=8> */
[----:B------:R-:W5:Y:S04]  /*4fce0*/  LDL.LU R127, [R1+0x2c00] ;  /* 0x002c0000017f7983 */ /* 0x000f680000300800 */
[----:B------:R-:W-:Y:S01]  /*4fcf0*/  STL.64 [R1+0x1878], R224 ;  /* 0x001878e001007387 */ /* 0x000fe20000100a00 */
[----:B------:R-:W-:-:S03]  /*4fd00*/  IMAD.MOV.U32 R215, RZ, RZ, R130 ;  /* 0x000000ffffd77224 */ /* 0x000fc600078e0082 */
[----:B------:R-:W5:Y:S01]  /*4fd10*/  LDL.LU R128, [R1+0x2bfc] ;  /* 0x002bfc0001807983 */ /* 0x000f620000300800 */
[----:B------:R-:W-:-:S03]  /*4fd20*/  IMAD.MOV.U32 R214, RZ, RZ, R131 ;  /* 0x000000ffffd67224 */ /* 0x000fc600078e0083 */
[----:B------:R-:W5:Y:S04]  /*4fd30*/  LDL.LU R129, [R1+0x2bf8] ;  /* 0x002bf80001817983 */ /* 0x000f680000300800 */
[----:B------:R-:W-:Y:S01]  /*4fd40*/  STL.64 [R1+0x1870], R222 ;  /* 0x001870de01007387 */ /* 0x000fe20000100a00 */
[----:B------:R-:W-:-:S03]  /*4fd50*/  IMAD.MOV.U32 R213, RZ, RZ, R132 ;  /* 0x000000ffffd57224 */ /* 0x000fc600078e0084 */
[----:B------:R4:W-:Y:S01]  /*4fd60*/  STL.64 [R1+0x1868], R220 ;  /* 0x001868dc01007387 */ /* 0x0009e20000100a00 */
[----:B------:R-:W-:-:S03]  /*4fd70*/  IMAD.MOV.U32 R212, RZ, RZ, R133 ;  /* 0x000000ffffd47224 */ /* 0x000fc600078e0085 */
[----:B------:R-:W5:Y:S04]  /*4fd80*/  LDL.LU R130, [R1+0x2bf4] ;  /* 0x002bf40001827983 */ /* 0x000f680000300800 */
[----:B------:R-:W5:Y:S01]  /*4fd90*/  LDL.LU R131, [R1+0x2bf0] ;  /* 0x002bf00001837983 */ /* 0x000f620000300800 */
[----:B------:R-:W-:-:S03]  /*4fda0*/  IMAD.MOV.U32 R211, RZ, RZ, R134 ;  /* 0x000000ffffd37224 */ /* 0x000fc600078e0086 */
[----:B------:R-:W-:Y:S01]  /*4fdb0*/  STL.64 [R1+0x16e0], R218 ;  /* 0x0016e0da01007387 */ /* 0x000fe20000100a00 */
[----:B------:R-:W-:-:S03]  /*4fdc0*/  UISETP.GT.AND UP1, UPT, UR16, 0x17, UPT ;  /* 0x000000171000788c */ /* 0x000fc6000bf24270 */
[----:B------:R-:W5:Y:S01]  /*4fdd0*/  LDL.LU R132, [R1+0x2bec] ;  /* 0x002bec0001847983 */ /* 0x000f620000300800 */
[----:B------:R-:W-:-:S03]  /*4fde0*/  IMAD.MOV.U32 R210, RZ, RZ, R135 ;  /* 0x000000ffffd27224 */ /* 0x000fc600078e0087 */
[----:B------:R-:W5:Y:S01]  /*4fdf0*/  LDL.LU R133, [R1+0x2be8] ;  /* 0x002be80001857983 */ /* 0x000f620000300800 */
[----:B------:R-:W-:-:S03]  /*4fe00*/  MOV R209, R136 ;  /* 0x0000008800d17202 */ /* 0x000fc60000000f00 */
[----:B------:R-:W-:Y:S01]  /*4fe10*/  STL.64 [R1+0x16d8], R216 ;  /* 0x0016d8d801007387 */ /* 0x000fe20000100a00 */
[----:B------:R-:W-:-:S03]  /*4fe20*/  IMAD.MOV.U32 R208, RZ, RZ, R137 ;  /* 0x000000ffffd07224 */ /* 0x000fc600078e0089 */
[----:B------:R-:W5:Y:S01]  /*4fe30*/  LDL.LU R134, [R1+0x2be4] ;  /* 0x002be40001867983 */ /* 0x000f620000300800 */
[----:B------:R-:W-:-:S03]  /*4fe40*/  USEL UR12, URZ, 0x4, !UP1 ;  /* 0x000000043f0c7887 */ /* 0x000fc6000c800000 */
[----:B------:R-:W5:Y:S01]  /*4fe50*/  LDL.LU R135, [R1+0x2be0] ;  /* 0x002be00001877983 */ /* 0x000f620000300800 */
[----:B------:R-:W-:-:S03]  /*4fe60*/  IMAD.MOV.U32 R207, RZ, RZ, R138 ;  /* 0x000000ffffcf7224 */ /* 0x000fc600078e008a */
[----:B------:R-:W-:Y:S01]  /*4fe70*/  STL.64 [R1+0x16d0], R214 ;  /* 0x0016d0d601007387 */ /* 0x000fe20000100a00 */
[----:B------:R-:W-:-:S03]  /*4fe80*/  IMAD.MOV.U32 R206, RZ, RZ, R139 ;  /* 0x000000ffffce7224 */ /* 0x000fc600078e008b */
[----:B------:R-:W5:Y:S04]  /*4fe90*/  LDL.LU R136, [R1+0x2bdc] ;  /* 0x002bdc0001887983 */ /* 0x000f680000300800 */
[----:B------:R-:W5:Y:S01]  /*4fea0*/  LDL.LU R137, [R1+0x2bd8] ;  /* 0x002bd80001897983 */ /* 0x000f620000300800 */
[----:B------:R-:W-:-:S03]  /*4feb0*/  USEL UR12, UR12, URZ, !UP0 ;  /* 0x0000003f0c0c7287 */ /* 0x000fc6000c000000 */
[----:B------:R-:W-:Y:S01]  /*4fec0*/  STL.64 [R1+0x16c8], R212 ;  /* 0x0016c8d401007387 */ /* 0x000fe20000100a00 */
        /* <DEDUP_REMOVED lines=9> */
[----:B------:R-:W-:-:S03]  /*4ff60*/  ISETP.NE.U32.AND P1, PT, RZ, UR12, PT ;  /* 0x0000000cff007c0c */ /* 0x000fc6000bf25070 */
[----:B------:R-:W5:Y:S01]  /*4ff70*/  LDL.LU R142, [R1+0x2bc4] ;  /* 0x002bc400018e7983 */ /* 0x000f620000300800 */
[----:B------:R-:W-:-:S03]  /*4ff80*/  IMAD.MOV.U32 R193, RZ, RZ, R144 ;  /* 0x000000ffffc17224 */ /* 0x000fc600078e0090 */
[----:B------:R-:W5:Y:S01]  /*4ff90*/  LDL.LU R143, [R1+0x2bc0] ;  /* 0x002bc000018f7983 */ /* 0x000f620000300800 */
[----:B------:R-:W-:-:S03]  /*4ffa0*/  UISETP.GT.AND UP2, UPT, UR16, 0x1b, UPT ;  /* 0x0000001b1000788c */ /* 0x000fc6000bf44270 */
[----:B------:R-:W-:Y:S01]  /*4ffb0*/  STL.64 [R1+0x16b8], R208 ;  /* 0x0016b8d001007387 */ /* 0x000fe20000100a00 */
[----:B------:R-:W-:-:S03]  /*4ffc0*/  IMAD.MOV.U32 R192, RZ, RZ, R145 ;  /* 0x000000ffffc07224 */ /* 0x000fc600078e0091 */
[----:B------:R-:W-:Y:S01]  /*4ffd0*/  STL.64 [R1+0x16b0], R206 ;  /* 0x0016b0ce01007387 */ /* 0x000fe20000100a00 */
[----:B------:R-:W-:-:S03]  /*4ffe0*/  MOV R195, R146 ;  /* 0x0000009200c37202 */ /* 0x000fc60000000f00 */
[----:B------:R-:W-:Y:S01]  /*4fff0*/  STL.64 [R1+0x16a8], R204 ;  /* 0x0016a8cc01007387 */ /* 0x000fe20000100a00 */
[----:B------:R-:W-:-:S03]  /*50000*/  IMAD.MOV.U32 R194, RZ, RZ, R147 ;  /* 0x000000ffffc27224 */ /* 0x000fc600078e0093 */
[----:B------:R-:W5:Y:S01]  /*50010*/  LDL.LU R144, [R1+0x2bbc] ;  /* 0x002bbc0001907983 */ /* 0x000f620000300800 */
[----:B------:R-:W-:-:S03]  /*50020*/  USEL UR13, URZ, 0x4, !UP2 ;  /* 0x000000043f0d7887 */ /* 0x000fc6000d000000 */
[----:B------:R-:W5:Y:S01]  /*50030*/  LDL.LU R145, [R1+0x2bb8] ;  /* 0x002bb80001917983 */ /* 0x000f620000300800 */
[----:B------:R-:W-:-:S03]  /*50040*/  IMAD.MOV.U32 R197, RZ, RZ, R148 ;  /* 0x000000ffffc57224 */ /* 0x000fc600078e0094 */
[----:B------:R4:W-:Y:S01]  /*50050*/  STL.64 [R1+0x16a0], R190 ;  /* 0x0016a0be01007387 */ /* 0x0009e20000100a00 */
[----:B------:R-:W-:-:S03]  /*50060*/  IMAD.MOV.U32 R196, RZ, RZ, R149 ;  /* 0x000000ffffc47224 */ /* 0x000fc600078e0095 */
[----:B------:R-:W5:Y:S04]  /*50070*/  LDL.LU R146, [R1+0x2bb4] ;  /* 0x002bb40001927983 */ /* 0x000f680000300800 */
[----:B------:R-:W5:Y:S01]  /*50080*/  LDL.LU R147, [R1+0x2bb0] ;  /* 0x002bb00001937983 */ /* 0x000f620000300800 */
[----:B------:R-:W-:-:S03]  /*50090*/  USEL UR13, UR13, URZ, !UP0 ;  /* 0x0000003f0d0d7287 */ /* 0x000fc6000c000000 */
[----:B------:R4:W-:Y:S01]  /*500a0*/  STL.64 [R1+0x1698], R192 ;  /* 0x001698c001007387 */ /* 0x0009e20000100a00 */
[----:B------:R-:W-:-:S03]  /*500b0*/  IMAD.MOV.U32 R199, RZ, RZ, R150 ;  /* 0x000000ffffc77224 */ /* 0x000fc600078e0096 */
[----:B------:R-:W5:Y:S01]  /*500c0*/  LDL.LU R148, [R1+0x2bac] ;  /* 0x002bac0001947983 */ /* 0x000f620000300800 */
[----:B------:R-:W-:-:S03]  /*500d0*/  IMAD.MOV.U32 R198, RZ, RZ, R151 ;  /* 0x000000ffffc67224 */ /* 0x000fc600078e0097 */
[----:B------:R-:W5:Y:S01]  /*500e0*/  LDL.LU R149, [R1+0x2ba8] ;  /* 0x002ba80001957983 */ /* 0x000f620000300800 */
[----:B------:R-:W-:-:S03]  /*500f0*/  IMAD.MOV.U32 R201, RZ, RZ, R152 ;  /* 0x000000ffffc97224 */ /* 0x000fc600078e0098 */
[----:B------:R4:W-:Y:S01]  /*50100*/  STL.64 [R1+0x1690], R194 ;  /* 0x001690c201007387 */ /* 0x0009e20000100a00 */
[----:B------:R-:W-:-:S03]  /*50110*/  IMAD.MOV.U32 R200, RZ, RZ, R153 ;  /* 0x000000ffffc87224 */ /* 0x000fc600078e0099 */
[----:B------:R-:W5:Y:S01]  /*50120*/  LDL.LU R150, [R1+0x2ba4] ;  /* 0x002ba40001967983 */ /* 0x000f620000300800 */
[----:B------:R-:W-:-:S03]  /*50130*/  IMAD.MOV.U32 R203, RZ, RZ, R154 ;  /* 0x000000ffffcb7224 */ /* 0x000fc600078e009a */
[----:B------:R-:W5:Y:S01]  /*50140*/  LDL.LU R151, [R1+0x2ba0] ;  /* 0x002ba00001977983 */ /* 0x000f620000300800 */
[----:B------:R-:W-:-:S03]  /*50150*/  IMAD.MOV.U32 R202, RZ, RZ, R155 ;  /* 0x000000ffffca7224 */ /* 0x000fc600078e009b */
[----:B------:R-:W5:Y:S01]  /*50160*/  LDL.LU R152, [R1+0x2b9c] ;  /* 0x002b9c0001987983 */ /* 0x000f620000300800 */
[----:B------:R-:W-:-:S03]  /*50170*/  ISETP.NE.U32.AND P2, PT, RZ, UR13, PT ;  /* 0x0000000dff007c0c */ /* 0x000fc6000bf45070 */
[----:B------:R-:W-:Y:S01]  /*50180*/  LDGSTS.E [R6+0xb800], desc[UR10][R158.64], P1 ;  /* 0x0b8000009e067fae */ /* 0x000fe2000892184a */
[----:B------:R-:W-:-:S03]  /*50190*/  MOV R189, R156 ;  /* 0x0000009c00bd7202 */ /* 0x000fc60000000f00 */
[----:B------:R-:W5:Y:S04]  /*501a0*/  LDL.LU R153, [R1+0x2b98] ;  /* 0x002b980001997983 */ /* 0x000f680000300800 */
[----:B------:R-:W-:Y:S01]  /*501b0*/  LDGSTS.E [R6+0xb880], desc[UR10][R160.64], P1 ;  /* 0x0b880000a0067fae */ /* 0x000fe2000892184a */
[----:B------:R-:W-:-:S03]  /*501c0*/  UISETP.GT.AND UP3, UPT, UR16, 0x1f, UPT ;  /* 0x0000001f1000788c */ /* 0x000fc6000bf64270 */
[----:B------:R4:W-:Y:S01]  /*501d0*/  STL.64 [R1+0x1688], R196 ;  /* 0x001688c401007387 */ /* 0x0009e20000100a00 */
[----:B------:R-:W-:-:S03]  /*501e0*/  IMAD.MOV.U32 R188, RZ, RZ, R157 ;  /* 0x000000ffffbc7224 */ /* 0x000fc600078e009d */
[----:B------:R-:W-:Y:S04]  /*501f0*/  LDGSTS.E [R6+0xb900], desc[UR10][R162.64], P1 ;  /* 0x0b900000a2067fae */ /* 0x000fe8000892184a */
[----:B------:R-:W5:Y:S04]  /*50200*/  LDL.LU R154, [R1+0x2b94] ;  /* 0x002b9400019a7983 */ /* 0x000f680000300800 */
[----:B------:R-:W-:Y:S04]  /*50210*/  LDGSTS.E [R6+0xb980], desc[UR10][R164.64], P1 ;  /* 0x0b980000a4067fae */ /* 0x000fe8000892184a */
[----:B------:R-:W5:Y:S04]  /*50220*/  LDL.LU R155, [R1+0x2b90] ;  /* 0x002b9000019b7983 */ /* 0x000f680000300800 */
[----:B------:R-:W-:Y:S04]  /*50230*/  LDGSTS.E [R6+0xba00], desc[UR10][R166.64], P1 ;  /* 0x0ba00000a6067fae */ /* 0x000fe8000892184a */
[----:B------:R-:W5:Y:S04]  /*50240*/  LDL.LU R156, [R1+0x2b8c] ;  /* 0x002b8c00019c7983 */ /* 0x000f680000300800 */
[----:B------:R-:W-:Y:S01]  /*50250*/  LDGSTS.E [R6+0xba80], desc[UR10][R168.64], P1 ;  /* 0x0ba80000a8067fae */ /* 0x000fe2000892184a */
[----:B------:R-:W-:-:S03]  /*50260*/  USEL UR12, URZ, 0x4, !UP3 ;  /* 0x000000043f0c7887 */ /* 0x000fc6000d800000 */
[----:B------:R-:W5:Y:S04]  /*50270*/  LDL.LU R157, [R1+0x2b88] ;  /* 0x002b8800019d7983 */ /* 0x000f680000300800 */
[----:B------:R-:W-:Y:S04]  /*50280*/  LDGSTS.E [R6+0xbb00], desc[UR10][R170.64], P1 ;  /* 0x0bb00000aa067fae */ /* 0x000fe8000892184a */
[----:B------:R4:W-:Y:S04]  /*50290*/  STL.64 [R1+0x1680], R198 ;  /* 0x001680c601007387 */ /* 0x0009e80000100a00 */
[----:B------:R-:W-:Y:S04]  /*502a0*/  LDGSTS.E [R6+0xbb80], desc[UR10][R172.64], P1 ;  /* 0x0bb80000ac067fae */ /* 0x000fe8000892184a */
[----:B------:R4:W-:Y:S04]  /*502b0*/  STL.64 [R1+0x1678], R200 ;  /* 0x001678c801007387 */ /* 0x0009e80000100a00 */
[----:B------:R-:W-:Y:S04]  /*502c0*/  LDGSTS.E [R6+0xbc00], desc[UR10][R174.64], P1 ;  /* 0x0bc00000ae067fae */ /* 0x000fe8000892184a */
[----:B------:R4:W-:Y:S04]  /*502d0*/  STL.64 [R1+0x1670], R202 ;  /* 0x001670ca01007387 */ /* 0x0009e80000100a00 */
[----:B------:R-:W-:Y:S01]  /*502e0*/  LDGSTS.E [R6+0xbc80], desc[UR10][R176.64], P1 ;  /* 0x0bc80000b0067fae */ /* 0x000fe2000892184a */
[----:B------:R-:W-:-:S03]  /*502f0*/  USEL UR12, UR12, URZ, !UP0 ;  /* 0x0000003f0c0c7287 */ /* 0x000fc6000c000000 */
[----:B-1----:R-:W5:Y:S04]  /*50300*/  LDL.LU.64 R158, [R1+0x2b80] ;  /* 0x002b8000019e7983 */ /* 0x002f680000300a00 */
[----:B------:R-:W-:Y:S04]  /*50310*/  LDGSTS.E [R6+0xbd00], desc[UR10][R178.64], P1 ;  /* 0x0bd00000b2067fae */ /* 0x000fe8000892184a */
[----:B------:R1:W-:Y:S04]  /*50320*/  STL.64 [R1+0x1668], R188 ;  /* 0x001668bc01007387 */ /* 0x0003e80000100a00 */
[----:B------:R-:W-:Y:S04]  /*50330*/  LDGSTS.E [R6+0xbd80], desc[UR10][R180.64], P1 ;  /* 0x0bd80000b4067fae */ /* 0x000fe8000892184a */
[----:B--2---:R-:W5:Y:S04]  /*50340*/  LDL.LU.64 R160, [R1+0x2b78] ;  /* 0x002b780001a07983 */ /* 0x004f680000300a00 */
[----:B------:R-:W-:Y:S04]  /*50350*/  LDGSTS.E [R6+0xbe00], desc[UR10][R182.64], P1 ;  /* 0x0be00000b6067fae */ /* 0x000fe8000892184a */
[----:B---3--:R-:W5:Y:S04]  /*50360*/  LDL.LU.64 R162, [R1+0x2b70] ;  /* 0x002b700001a27983 */ /* 0x008f680000300a00 */
[----:B------:R-:W-:Y:S04]  /*50370*/  LDGSTS.E [R6+0xbe80], desc[UR10][R184.64], P1 ;  /* 0x0be80000b8067fae */ /* 0x000fe8000892184a */
[----:B----4-:R-:W5:Y:S04]  /*50380*/  LDL.LU.64 R164, [R1+0x2b68] ;  /* 0x002b680001a47983 */ /* 0x010f680000300a00 */
[----:B------:R-:W-:Y:S04]  /*50390*/  LDGSTS.E [R6+0xbf00], desc[UR10][R186.64], P1 ;  /* 0x0bf00000ba067fae */ /* 0x000fe8000892184a */
[----:B------:R-:W5:Y:S04]  /*503a0*/  LDL.LU.64 R166, [R1+0x2b60] ;  /* 0x002b600001a67983 */ /* 0x000f680000300a00 */
[----:B------:R-:W-:Y:S01]  /*503b0*/  LDGSTS.E [R6+0xbf80], desc[UR10][R236.64], P1 ;  /* 0x0bf80000ec067fae */ /* 0x000fe2000892184a */
[----:B------:R-:W-:-:S03]  /*503c0*/  ISETP.NE.U32.AND P3, PT, RZ, UR12, PT ;  /* 0x0000000cff007c0c */ /* 0x000fc6000bf65070 */
[----:B------:R-:W5:Y:S04]  /*503d0*/  LDL.LU.64 R168, [R1+0x2b58] ;  /* 0x002b580001a87983 */ /* 0x000f680000300a00 */
[----:B------:R-:W-:Y:S04]  /*503e0*/  LDGSTS.E [R6+0xd800], desc[UR10][R238.64], P2 ;  /* 0x0d800000ee067fae */ /* 0x000fe8000912184a */
        /* <DEDUP_REMOVED lines=34> */
[----:B------:R-:W1:Y:S04]  /*50610*/  LDL.LU.64 R4, [R1+0x2ac8] ;  /* 0x002ac80001047983 */ /* 0x000e680000300a00 */
[----:B------:R-:W-:Y:S04]  /*50620*/  LDGSTS.E [R6+0xf900], desc[UR10][R214.64], P3 ;  /* 0x0f900000d6067fae */ /* 0x000fe8000992184a */
[----:B------:R-:W-:Y:S04]  /*50630*/  LDGSTS.E [R6+0xf980], desc[UR10][R212.64], P3 ;  /* 0x0f980000d4067fae */ /* 0x000fe8000992184a */
[----:B------:R-:W1:Y:S04]  /*50640*/  LDL.LU.64 R220, [R1+0x1660] ;  /* 0x0016600001dc7983 */ /* 0x000e680000300a00 */
[----:B------:R-:W-:Y:S04]  /*50650*/  LDGSTS.E [R6+0xfa00], desc[UR10][R210.64], P3 ;  /* 0x0fa00000d2067fae */ /* 0x000fe8000992184a */
[----:B------:R-:W-:Y:S04]  /*50660*/  LDGSTS.E [R6+0xfa80], desc[UR10][R208.64], P3 ;  /* 0x0fa80000d0067fae */ /* 0x000fe8000992184a */
[----:B------:R-:W-:Y:S04]  /*50670*/  LDGSTS.E [R6+0xfb00], desc[UR10][R206.64], P3 ;  /* 0x0fb00000ce067fae */ /* 0x000fe8000992184a */
[----:B------:R-:W-:Y:S04]  /*50680*/  LDGSTS.E [R6+0xfb80], desc[UR10][R204.64], P3 ;  /* 0x0fb80000cc067fae */ /* 0x000fe8000992184a */
[----:B------:R-:W-:Y:S04]  /*50690*/  LDGSTS.E [R6+0xfc00], desc[UR10][R190.64], P3 ;  /* 0x0fc00000be067fae */ /* 0x000fe8000992184a */
[----:B------:R-:W-:Y:S04]  /*506a0*/  LDGSTS.E [R6+0xfc80], desc[UR10][R192.64], P3 ;  /* 0x0fc80000c0067fae */ /* 0x000fe8000992184a */
[----:B------:R-:W-:Y:S04]  /*506b0*/  LDGSTS.E [R6+0xfd00], desc[UR10][R194.64], P3 ;  /* 0x0fd00000c2067fae */ /* 0x000fe8000992184a */
[----:B------:R-:W2:Y:S04]  /*506c0*/  LDL.LU.64 R190, [R1+0x1620] ;  /* 0x0016200001be7983 */ /* 0x000ea80000300a00 */
[----:B------:R-:W3:Y:S04]  /*506d0*/  LDL.LU.64 R192, [R1+0x15e0] ;  /* 0x0015e00001c07983 */ /* 0x000ee80000300a00 */
[----:B------:R-:W4:Y:S04]  /*506e0*/  LDL.LU.64 R194, [R1+0x15a0] ;  /* 0x0015a00001c27983 */ /* 0x000f280000300a00 */
[----:B------:R-:W-:Y:S04]  /*506f0*/  LDGSTS.E [R6+0xfd80], desc[UR10][R196.64], P3 ;  /* 0x0fd80000c4067fae */ /* 0x000fe8000992184a */
[----:B------:R-:W-:Y:S04]  /*50700*/  LDGSTS.E [R6+0xfe00], desc[UR10][R198.64], P3 ;  /* 0x0fe00000c6067fae */ /* 0x000fe8000992184a */
[----:B------:R-:W-:Y:S04]  /*50710*/  LDGSTS.E [R6+0xfe80], desc[UR10][R200.64], P3 ;  /* 0x0fe80000c8067fae */ /* 0x000fe8000992184a */
        /* <DEDUP_REMOVED lines=11> */
[----:B------:R-:W-:Y:S04]  /*507d0*/  LDGSTS.E [R6+0xff00], desc[UR10][R202.64], P3 ;  /* 0x0ff00000ca067fae */ /* 0x000fe8000992184a */
[----:B------:R1:W-:Y:S01]  /*507e0*/  LDGSTS.E [R6+0xff80], desc[UR10][R188.64], P3 ;  /* 0x0ff80000bc067fae */ /* 0x0003e2000992184a */
[----:B------:R-:W-:-:S03]  /*507f0*/  ULEA UR12, UR9, UR5, 0xd ;  /* 0x00000005090c7291 */ /* 0x000fc6000f8e683f */
[----:B------:R-:W0:Y:S04]  /*50800*/  LDGDEPBAR ;  /* 0x00000000000079af */ /* 0x000e280000000000 */
[----:B------:R-:W4:Y:S01]  /*50810*/  LDL.LU.64 R202, [R1+0x14d8] ;  /* 0x0014d80001ca7983 */ /* 0x000f220000300a00 */
[----:B-1----:R-:W-:-:S05]  /*50820*/  IADD3 R188, P1, R220, R5, RZ ;  /* 0x00000005dcbc7210 */ /* 0x002fca0007f3e0ff */
[----:B------:R-:W-:Y:S01]  /*50830*/  IMAD.X R7, R221, 0x1, R4, P1 ;  /* 0x00000001dd077824 */ /* 0x000fe200008e0604 */
[----:B--2---:R-:W-:-:S05]  /*50840*/  IADD3 R189, P1, R190, R5, RZ ;  /* 0x00000005bebd7210 */ /* 0x004fca0007f3e0ff */
[----:B------:R-:W-:Y:S01]  /*50850*/  IMAD.X R6, R191, 0x1, R4, P1 ;  /* 0x00000001bf067824 */ /* 0x000fe200008e0604 */
[----:B---3--:R-:W-:-:S05]  /*50860*/  IADD3 R191, P1, R192, R5, RZ ;  /* 0x00000005c0bf7210 */ /* 0x008fca0007f3e0ff */
        /* <DEDUP_REMOVED lines=11> */
[----:B------:R-:W1:Y:S01]  /*50920*/  S2R R207, SR_TID.X ;  /* 0x0000000000cf7919 */ /* 0x000e620000002100 */
[----:B------:R-:W-:Y:S02]  /*50930*/  LOP3.LUT R191, R191, R190, RZ, 0x3c, !PT ;  /* 0x000000bebfbf7212 */ /* 0x000fe400078e3cff */
[----:B------:R-:W-:Y:S02]  /*50940*/  LOP3.LUT R193, R193, R192, RZ, 0x3c, !PT ;  /* 0x000000c0c1c17212 */ /* 0x000fe400078e3cff */
[----:B------:R-:W-:Y:S02]  /*50950*/  LOP3.LUT R195, R195, R194, RZ, 0x3c, !PT ;  /* 0x000000c2c3c37212 */ /* 0x000fe400078e3cff */
[----:B------:R-:W-:Y:S01]  /*50960*/  LOP3.LUT R199, R199, R198, RZ, 0x3c, !PT ;  /* 0x000000c6c7c77212 */ /* 0x000fe200078e3cff */
[----:B------:R-:W-:Y:S01]  /*50970*/  IMAD.MOV.U32 R225, RZ, RZ, R6 ;  /* 0x000000ffffe17224 */ /* 0x000fe200078e0006 */
[----:B------:R-:W-:Y:S01]  /*50980*/  LOP3.LUT R190, R191, R190, RZ, 0x3c, !PT ;  /* 0x000000bebfbe7212 */ /* 0x000fe200078e3cff */
[----:B------:R-:W-:Y:S01]  /*50990*/  IMAD.MOV.U32 R226, RZ, RZ, R188 ;  /* 0x000000ffffe27224 */ /* 0x000fe200078e00bc */
[----:B------:R-:W-:Y:S01]  /*509a0*/  LOP3.LUT R192, R193, R192, RZ, 0x3c, !PT ;  /* 0x000000c0c1c07212 */ /* 0x000fe200078e3cff */
[----:B------:R-:W-:Y:S01]  /*509b0*/  IMAD.MOV.U32 R224, RZ, RZ, R189 ;  /* 0x000000ffffe07224 */ /* 0x000fe200078e00bd */
[----:B------:R-:W-:-:S02]  /*509c0*/  MOV R227, R7 ;  /* 0x0000000700e37202 */ /* 0x000fc40000000f00 */
[----:B------:R-:W-:Y:S02]  /*509d0*/  LOP3.LUT R194, R195, R194, RZ, 0x3c, !PT ;  /* 0x000000c2c3c27212 */ /* 0x000fe400078e3cff */
[----:B------:R-:W-:Y:S02]  /*509e0*/  LOP3.LUT R198, R199, R198, RZ, 0x3c, !PT ;  /* 0x000000c6c7c67212 */ /* 0x000fe400078e3cff */
[----:B------:R-:W-:Y:S02]  /*509f0*/  LOP3.LUT R191, R191, R190, RZ, 0x3c, !PT ;  /* 0x000000bebfbf7212 */ /* 0x000fe400078e3cff */
[----:B-1----:R-:W-:-:S05]  /*50a00*/  LOP3.LUT R207, R207, 0x1f, RZ, 0xc0, !PT ;  /* 0x0000001fcfcf7812 */ /* 0x002fca00078ec0ff */
[----:B------:R-:W-:Y:S01]  /*50a10*/  IMAD.SHL.U32 R206, R207, 0x4, RZ ;  /* 0x00000004cfce7824 */ /* 0x000fe200078e00ff */
[----:B------:R-:W-:-:S03]  /*50a20*/  LOP3.LUT R193, R193, R192, RZ, 0x3c, !PT ;  /* 0x000000c0c1c17212 */ /* 0x000fc600078e3cff */
[----:B------:R-:W-:Y:S01]  /*50a30*/  VIADD R6, R206, UR12 ;  /* 0x0000000cce067c36 */ /* 0x000fe20008000000 */
[----:B------:R-:W-:Y:S01]  /*50a40*/  LOP3.LUT R195, R195, R194, RZ, 0x3c, !PT ;  /* 0x000000c2c3c37212 */ /* 0x000fe200078e3cff */
[----:B------:R-:W-:Y:S01]  /*50a50*/  IMAD.MOV.U32 R222, RZ, RZ, R201 ;  /* 0x000000ffffde7224 */ /* 0x000fe200078e00c9 */
[----:B------:R-:W-:Y:S01]  /*50a60*/  LOP3.LUT R199, R199, R198, RZ, 0x3c, !PT ;  /* 0x000000c6c7c77212 */ /* 0x000fe200078e3cff */
[----:B------:R-:W-:Y:S01]  /*50a70*/  IMAD.MOV.U32 R223, RZ, RZ, R200 ;  /* 0x000000ffffdf7224 */ /* 0x000fe200078e00c8 */
[----:B------:R-:W-:Y:S01]  /*50a80*/  LDGSTS.E [R6+0x20000], desc[UR10][R226.64], P0 ;  /* 0x20000000e2067fae */ /* 0x000fe2000812184a */
[----:B------:R-:W-:Y:S01]  /*50a90*/  IMAD.MOV.U32 R220, RZ, RZ, R197 ;  /* 0x000000ffffdc7224 */ /* 0x000fe200078e00c5 */
[-C--:B------:R-:W-:Y:S01]  /*50aa0*/  IADD3 R7, P1, R218, R5.reuse, RZ ;  /* 0x00000005da077210 */ /* 0x080fe20007f3e0ff */
[----:B------:R-:W-:Y:S01]  /*50ab0*/  IMAD.MOV.U32 R221, RZ, RZ, R196 ;  /* 0x000000ffffdd7224 */ /* 0x000fe200078e00c4 */
[----:B------:R-:W-:Y:S04]  /*50ac0*/  LDGSTS.E [R6+0x20400], desc[UR10][R224.64], P0 ;  /* 0x20400000e0067fae */ /* 0x000fe8000812184a */
[----:B------:R-:W-:Y:S04]  /*50ad0*/  LDGSTS.E [R6+0x20800], desc[UR10][R190.64], P0 ;  /* 0x20800000be067fae */ /* 0x000fe8000812184a */
[----:B------:R-:W-:Y:S04]  /*50ae0*/  LDGSTS.E [R6+0x20c00], desc[UR10][R192.64], P0 ;  /* 0x20c00000c0067fae */ /* 0x000fe8000812184a */
[----:B------:R-:W-:Y:S04]  /*50af0*/  LDGSTS.E [R6+0x21000], desc[UR10][R194.64], P0 ;  /* 0x21000000c2067fae */ /* 0x000fe8000812184a */
[----:B------:R-:W-:Y:S04]  /*50b00*/  LDGSTS.E [R6+0x21400], desc[UR10][R198.64], P0 ;  /* 0x21400000c6067fae */ /* 0x000fe8000812184a */
[----:B------:R-:W-:Y:S04]  /*50b10*/  LDGSTS.E [R6+0x21800], desc[UR10][R222.64], P0 ;  /* 0x21800000de067fae */ /* 0x000fe8000812184a */
[----:B------:R1:W-:Y:S04]  /*50b20*/  LDGSTS.E [R6+0x21c00], desc[UR10][R220.64], P0 ;  /* 0x21c00000dc067fae */ /* 0x0003e8000812184a */
[----:B------:R-:W-:Y:S04]  /*50b30*/  STL.64 [R1+0x1660], R226 ;  /* 0x001660e201007387 */ /* 0x000fe80000100a00 */
[----:B------:R-:W-:Y:S01]  /*50b40*/  STL.64 [R1+0x1620], R224 ;  /* 0x001620e001007387 */ /* 0x000fe20000100a00 */
[----:B-1----:R-:W-:Y:S01]  /*50b50*/  IMAD.X R6, R219, 0x1, R4, P1 ;  /* 0x00000001db067824 */ /* 0x002fe200008e0604 */
[----:B------:R-:W-:-:S02]  /*50b60*/  IADD3 R189, P1, R216, R5, RZ ;  /* 0x00000005d8bd7210 */ /* 0x000fc40007f3e0ff */
[----:B------:R1:W-:Y:S02]  /*50b70*/  STL.64 [R1+0x15e0], R190 ;  /* 0x0015e0be01007387 */ /* 0x0003e40000100a00 */
[----:B------:R-:W-:Y:S02]  /*50b80*/  IADD3.X R188, R217, R4, RZ, P1, !PT ;  /* 0x00000004d9bc7210 */ /* 0x000fe40000ffe4ff */
[----:B------:R2:W-:Y:S01]  /*50b90*/  STL.64 [R1+0x15a0], R192 ;  /* 0x0015a0c001007387 */ /* 0x0005e20000100a00 */
[----:B-1----:R-:W-:-:S05]  /*50ba0*/  IADD3 R191, P1, R214, R5, RZ ;  /* 0x00000005d6bf7210 */ /* 0x002fca0007f3e0ff */
[--C-:B------:R-:W-:Y:S01]  /*50bb0*/  IMAD.X R190, R215, 0x1, R4.reuse, P1 ;  /* 0x00000001d7be7824 */ /* 0x100fe200008e0604 */
[-C--:B--2---:R-:W-:Y:S01]  /*50bc0*/  IADD3 R193, P1, R212, R5.reuse, RZ ;  /* 0x00000005d4c17210 */ /* 0x084fe20007f3e0ff */
[----:B------:R1:W-:Y:S04]  /*50bd0*/  STL.64 [R1+0x1560], R194 ;  /* 0x001560c201007387 */ /* 0x0003e80000100a00 */
[----:B------:R-:W-:Y:S01]  /*50be0*/  IMAD.X R192, R213, 0x1, R4, P1 ;  /* 0x00000001d5c07824 */ /* 0x000fe200008e0604 */
[----:B-1----:R-:W-:-:S05]  /*50bf0*/  IADD3 R195, P1, R210, R5, RZ ;  /* 0x00000005d2c37210 */ /* 0x002fca0007f3e0ff */
[--C-:B------:R-:W-:Y:S01]  /*50c00*/  IMAD.X R194, R211, 0x1, R4.reuse, P1 ;  /* 0x00000001d3c27824 */ /* 0x100fe200008e0604 */
[-C--:B------:R-:W-:Y:S01]  /*50c10*/  IADD3 R197, P1, R208, R5.reuse, RZ ;  /* 0x00000005d0c57210 */ /* 0x080fe20007f3e0ff */
[----:B------:R-:W-:Y:S04]  /*50c20*/  STL.64 [R1+0x14a0], R220 ;  /* 0x0014a0dc01007387 */ /* 0x000fe80000100a00 */
[----:B------:R1:W-:Y:S01]  /*50c30*/  STL.64 [R1+0x1520], R198 ;  /* 0x001520c601007387 */ /* 0x0003e20000100a00 */
[----:B------:R-:W-:Y:S01]  /*50c40*/  IMAD.X R196, R209, 0x1, R4, P1 ;  /* 0x00000001d1c47824 */ /* 0x000fe200008e0604 */
[----:B-1----:R-:W-:-:S05]  /*50c50*/  IADD3 R199, P1, R204, R5, RZ ;  /* 0x00000005ccc77210 */ /* 0x002fca0007f3e0ff */
[----:B------:R-:W-:Y:S01]  /*50c60*/  IMAD.X R198, R205, 0x1, R4, P1 ;  /* 0x00000001cdc67824 */ /* 0x000fe200008e0604 */
[----:B------:R-:W-:Y:S01]  /*50c70*/  IADD3 R201, P1, R202, R5, RZ ;  /* 0x00000005cac97210 */ /* 0x000fe20007f3e0ff */
[----:B------:R-:W-:-:S03]  /*50c80*/  IMAD.MOV.U32 R216, RZ, RZ, R7 ;  /* 0x000000ffffd87224 */ /* 0x000fc600078e0007 */
[----:B------:R-:W-:Y:S01]  /*50c90*/  LOP3.LUT R199, R199, R198, RZ, 0x3c, !PT ;  /* 0x000000c6c7c77212 */ /* 0x000fe200078e3cff */
[----:B------:R-:W-:Y:S01]  /*50ca0*/  IMAD.MOV.U32 R217, RZ, RZ, R6 ;  /* 0x000000ffffd97224 */ /* 0x000fe200078e0006 */
[----:B------:R-:W-:Y:S01]  /*50cb0*/  MOV R215, R188 ;  /* 0x000000bc00d77202 */ /* 0x000fe20000000f00 */
[----:B------:R-:W-:Y:S01]  /*50cc0*/  IMAD.MOV.U32 R214, RZ, RZ, R189 ;  /* 0x000000ffffd67224 */ /* 0x000fe200078e00bd */
[----:B------:R-:W-:Y:S01]  /*50cd0*/  LOP3.LUT R198, R199, R198, RZ, 0x3c, !PT ;  /* 0x000000c6c7c67212 */ /* 0x000fe200078e3cff */
[----:B------:R-:W-:Y:S02]  /*50ce0*/  IMAD.MOV.U32 R212, RZ, RZ, R191 ;  /* 0x000000ffffd47224 */ /* 0x000fe400078e00bf */
[----:B------:R-:W-:Y:S01]  /*50cf0*/  IMAD.MOV.U32 R213, RZ, RZ, R190 ;  /* 0x000000ffffd57224 */ /* 0x000fe200078e00be */
[----:B------:R-:W-:Y:S01]  /*50d00*/  STL.64 [R1+0x14e0], R222 ;  /* 0x0014e0de01007387 */ /* 0x000fe20000100a00 */
[----:B------:R-:W-:Y:S02]  /*50d10*/  IMAD.MOV.U32 R210, RZ, RZ, R193 ;  /* 0x000000ffffd27224 */ /* 0x000fe400078e00c1 */
[----:B------:R-:W-:Y:S01]  /*50d20*/  IMAD.MOV.U32 R211, RZ, RZ, R192 ;  /* 0x000000ffffd37224 */ /* 0x000fe200078e00c0 */
[----:B------:R-:W-:Y:S01]  /*50d30*/  STL.64 [R1+0x1658], R216 ;  /* 0x001658d801007387 */ /* 0x000fe20000100a00 */
[----:B------:R-:W-:-:S02]  /*50d40*/  IMAD.X R200, R203, 0x1, R4, P1 ;  /* 0x00000001cbc87824 */ /* 0x000fc400008e0604 */
[----:B------:R-:W-:Y:S02]  /*50d50*/  IMAD.MOV.U32 R208, RZ, RZ, R195 ;  /* 0x000000ffffd07224 */ /* 0x000fe400078e00c3 */
[----:B------:R-:W-:Y:S01]  /*50d60*/  IMAD.MOV.U32 R209, RZ, RZ, R194 ;  /* 0x000000ffffd17224 */ /* 0x000fe200078e00c2 */
[----:B------:R-:W-:Y:S01]  /*50d70*/  STL.64 [R1+0x1618], R214 ;  /* 0x001618d601007387 */ /* 0x000fe20000100a00 */
[----:B------:R-:W-:Y:S01]  /*50d80*/  IMAD.MOV.U32 R202, RZ, RZ, R197 ;  /* 0x000000ffffca7224 */ /* 0x000fe200078e00c5 */
[----:B------:R-:W-:Y:S01]  /*50d90*/  LOP3.LUT R199, R199, R198, RZ, 0x3c, !PT ;  /* 0x000000c6c7c77212 */ /* 0x000fe200078e3cff */
[----:B------:R-:W-:Y:S01]  /*50da0*/  IMAD.MOV.U32 R203, RZ, RZ, R196 ;  /* 0x000000ffffcb7224 */ /* 0x000fe200078e00c4 */
[----:B------:R-:W-:Y:S04]  /*50db0*/  STL.64 [R1+0x15d8], R212 ;  /* 0x0015d8d401007387 */ /* 0x000fe80000100a00 */
[----:B------:R-:W-:Y:S01]  /*50dc0*/  STL.64 [R1+0x1598], R210 ;  /* 0x001598d201007387 */ /* 0x000fe20000100a00 */
[----:B------:R-:W-:-:S03]  /*50dd0*/  MOV R204, R201 ;  /* 0x000000c900cc7202 */ /* 0x000fc60000000f00 */
[----:B------:R-:W-:Y:S01]  /*50de0*/  STL.64 [R1+0x1558], R208 ;  /* 0x001558d001007387 */ /* 0x000fe20000100a00 */
[----:B------:R-:W-:-:S03]  /*50df0*/  IMAD.MOV.U32 R205, RZ, RZ, R200 ;  /* 0x000000ffffcd7224 */ /* 0x000fc600078e00c8 */
[----:B------:R-:W-:Y:S04]  /*50e00*/  STL.64 [R1+0x1498], R202 ;  /* 0x001498ca01007387 */ /* 0x000fe80000100a00 */
[----:B------:R1:W-:Y:S04]  /*50e10*/  STL.64 [R1+0x1518], R198 ;  /* 0x001518c601007387 */ /* 0x0003e80000100a00 */
[----:B------:R-:W2:Y:S04]  /*50e20*/  LDL.LU.64 R188, [R1+0x1650] ;  /* 0x0016500001bc7983 */ /* 0x000ea80000300a00 */
[----:B------:R3:W-:Y:S04]  /*50e30*/  STL.64 [R1+0x14d8], R204 ;  /* 0x0014d8cc01007387 */ /* 0x0007e80000100a00 */
[----:B------:R-:W4:Y:S01]  /*50e40*/  LDL.LU.64 R190, [R1+0x1610] ;  /* 0x0016100001be7983 */ /* 0x000f220000300a00 */
[----:B------:R-:W-:-:S03]  /*50e50*/  LOP3.LUT R6, R206, 0x10, RZ, 0x3c, !PT ;  /* 0x00000010ce067812 */ /* 0x000fc600078e3cff */
[----:B------:R-:W4:Y:S02]  /*50e60*/  LDL.LU.64 R192, [R1+0x15d0] ;  /* 0x0015d00001c07983 */ /* 0x000f240000300a00 */
[----:B------:R-:W-:Y:S02]  /*50e70*/  VIADD R6, R6, UR12 ;  /* 0x0000000c06067c36 */ /* 0x000fe40008000000 */
[----:B------:R-:W4:Y:S04]  /*50e80*/  LDL.LU.64 R194, [R1+0x1590] ;  /* 0x0015900001c27983 */ /* 0x000f280000300a00 */
[----:B------:R-:W-:Y:S04]  /*50e90*/  LDGSTS.E [R6+0x20080], desc[UR10][R216.64], P0 ;  /* 0x20080000d8067fae */ /* 0x000fe8000812184a */
[----:B------:R-:W4:Y:S04]  /*50ea0*/  LDL.LU.64 R196, [R1+0x1550] ;  /* 0x0015500001c47983 */ /* 0x000f280000300a00 */
[----:B------:R-:W-:Y:S04]  /*50eb0*/  LDGSTS.E [R6+0x20480], desc[UR10][R214.64], P0 ;  /* 0x20480000d6067fae */ /* 0x000fe8000812184a */
[----:B------:R-:W-:Y:S04]  /*50ec0*/  LDGSTS.E [R6+0x20880], desc[UR10][R212.64], P0 ;  /* 0x20880000d4067fae */ /* 0x000fe8000812184a */
[----:B------:R-:W-:Y:S04]  /*50ed0*/  LDGSTS.E [R6+0x20c80], desc[UR10][R210.64], P0 ;  /* 0x20c80000d2067fae */ /* 0x000fe8000812184a */
[----:B------:R-:W-:Y:S04]  /*50ee0*/  LDGSTS.E [R6+0x21080], desc[UR10][R208.64], P0 ;  /* 0x21080000d0067fae */ /* 0x000fe8000812184a */
[----:B------:R-:W-:Y:S04]  /*50ef0*/  LDGSTS.E [R6+0x21480], desc[UR10][R198.64], P0 ;  /* 0x21480000c6067fae */ /* 0x000fe8000812184a */
[----:B------:R-:W-:Y:S04]  /*50f00*/  LDGSTS.E [R6+0x21880], desc[UR10][R204.64], P0 ;  /* 0x21880000cc067fae */ /* 0x000fe8000812184a */
[----:B------:R2:W-:Y:S04]  /*50f10*/  LDGSTS.E [R6+0x21c80], desc[UR10][R202.64], P0 ;  /* 0x21c80000ca067fae */ /* 0x0005e8000812184a */
[----:B-1----:R-:W4:Y:S04]  /*50f20*/  LDL.LU.64 R198, [R1+0x1510] ;  /* 0x0015100001c67983 */ /* 0x002f280000300a00 */
        /* <DEDUP_REMOVED lines=9> */
[----:B------:R-:W3:Y:S01]  /*50fc0*/  LDL.LU.64 R202, [R1+0x14c8] ;  /* 0x0014c80001ca7983 */ /* 0x000ee20000300a00 */
[----:B------:R-:W1:Y:S02]  /*50fd0*/  S2R R220, SR_TID.X ;  /* 0x0000000000dc7919 */ /* 0x000e640000002100 */
[----:B-1----:R-:W-:-:S05]  /*50fe0*/  LOP3.LUT R220, R220, 0x1f, RZ, 0xc0, !PT ;  /* 0x0000001fdcdc7812 */ /* 0x002fca00078ec0ff */
[----:B------:R-:W-:-:S05]  /*50ff0*/  IMAD.SHL.U32 R228, R220, 0x4, RZ ;  /* 0x00000004dce47824 */ /* 0x000fca00078e00ff */
[----:B------:R-:W-:Y:S02]  /*51000*/  LOP3.LUT R228, R228, 0x20, RZ, 0x3c, !PT ;  /* 0x00000020e4e47812 */ /* 0x000fe400078e3cff */
        /* <DEDUP_REMOVED lines=10> */
[----:B------:R-:W-:Y:S01]  /*510b0*/  MOV R226, R7 ;  /* 0x0000000700e27202 */ /* 0x000fe20000000f00 */
[----:B------:R-:W-:-:S03]  /*510c0*/  IMAD.MOV.U32 R227, RZ, RZ, R6 ;  /* 0x000000ffffe37224 */ /* 0x000fc600078e0006 */
[-C--:B------:R-:W-:Y:S01]  /*510d0*/  LOP3.LUT R195, R195, R194.reuse, RZ, 0x3c, !PT ;  /* 0x000000c2c3c37212 */ /* 0x080fe200078e3cff */
[----:B------:R-:W-:Y:S02]  /*510e0*/  VIADD R6, R228, UR12 ;  /* 0x0000000ce4067c36 */ /* 0x000fe40008000000 */
[----:B------:R-:W-:Y:S01]  /*510f0*/  IMAD.MOV.U32 R224, RZ, RZ, R189 ;  /* 0x000000ffffe07224 */ /* 0x000fe200078e00bd */
[----:B------:R-:W-:Y:S02]  /*51100*/  LOP3.LUT R194, R195, R194, RZ, 0x3c, !PT ;  /* 0x000000c2c3c27212 */ /* 0x000fe400078e3cff */
[-C--:B------:R-:W-:Y:S01]  /*51110*/  IADD3 R197, P1, R198, R5.reuse, RZ ;  /* 0x00000005c6c57210 */ /* 0x080fe20007f3e0ff */
[----:B------:R-:W-:Y:S01]  /*51120*/  IMAD.MOV.U32 R225, RZ, RZ, R188 ;  /* 0x000000ffffe17224 */ /* 0x000fe200078e00bc */
[----:B------:R-:W-:Y:S03]  /*51130*/  LDGSTS.E [R6+0x20100], desc[UR10][R226.64], P0 ;  /* 0x20100000e2067fae */ /* 0x000fe6000812184a */
[----:B------:R-:W-:Y:S01]  /*51140*/  IMAD.X R196, R199, 0x1, R4, P1 ;  /* 0x00000001c7c47824 */ /* 0x000fe200008e0604 */
[-C--:B------:R-:W-:Y:S01]  /*51150*/  IADD3 R199, P1, R200, R5.reuse, RZ ;  /* 0x00000005c8c77210 */ /* 0x080fe20007f3e0ff */
[----:B------:R-:W-:Y:S01]  /*51160*/  IMAD.MOV.U32 R220, RZ, RZ, R193 ;  /* 0x000000ffffdc7224 */ /* 0x000fe200078e00c1 */
[----:B------:R-:W-:Y:S01]  /*51170*/  LOP3.LUT R195, R195, R194, RZ, 0x3c, !PT ;  /* 0x000000c2c3c37212 */ /* 0x000fe200078e3cff */
[----:B------:R-:W-:Y:S01]  /*51180*/  IMAD.MOV.U32 R221, RZ, RZ, R192 ;  /* 0x000000ffffdd7224 */ /* 0x000fe200078e00c0 */
[----:B------:R-:W-:Y:S01]  /*51190*/  STL.64 [R1+0x1650], R226 ;  /* 0x001650e201007387 */ /* 0x000fe20000100a00 */
[--C-:B------:R-:W-:Y:S01]  /*511a0*/  IMAD.X R198, R201, 0x1, R4.reuse, P1 ;  /* 0x00000001c9c67824 */ /* 0x100fe200008e0604 */
[----:B------:R-:W-:Y:S01]  /*511b0*/  IADD3 R201, P1, R222, R5, RZ ;  /* 0x00000005dec97210 */ /* 0x000fe20007f3e0ff */
[----:B------:R-:W-:Y:S01]  /*511c0*/  IMAD.MOV.U32 R222, RZ, RZ, R191 ;  /* 0x000000ffffde7224 */ /* 0x000fe200078e00bf */
[----:B------:R-:W-:Y:S03]  /*511d0*/  LDGSTS.E [R6+0x20500], desc[UR10][R224.64], P0 ;  /* 0x20500000e0067fae */ /* 0x000fe6000812184a */
[----:B------:R-:W-:-:S02]  /*511e0*/  IMAD.X R200, R223, 0x1, R4, P1 ;  /* 0x00000001dfc87824 */ /* 0x000fc400008e0604 */
[----:B------:R-:W-:Y:S01]  /*511f0*/  IMAD.MOV.U32 R223, RZ, RZ, R190 ;  /* 0x000000ffffdf7224 */ /* 0x000fe200078e00be */
[----:B------:R-:W-:Y:S01]  /*51200*/  MOV R192, R197 ;  /* 0x000000c500c07202 */ /* 0x000fe20000000f00 */
[----:B------:R-:W-:Y:S01]  /*51210*/  IMAD.MOV.U32 R193, RZ, RZ, R196 ;  /* 0x000000ffffc17224 */ /* 0x000fe200078e00c4 */
[----:B------:R-:W-:Y:S01]  /*51220*/  STL.64 [R1+0x1610], R224 ;  /* 0x001610e001007387 */ /* 0x000fe20000100a00 */
[----:B------:R-:W-:Y:S02]  /*51230*/  IMAD.MOV.U32 R190, RZ, RZ, R199 ;  /* 0x000000ffffbe7224 */ /* 0x000fe400078e00c7 */
[----:B------:R-:W-:Y:S01]  /*51240*/  IMAD.MOV.U32 R191, RZ, RZ, R198 ;  /* 0x000000ffffbf7224 */ /* 0x000fe200078e00c6 */
[----:B------:R-:W-:Y:S01]  /*51250*/  LDGSTS.E [R6+0x20900], desc[UR10][R222.64], P0 ;  /* 0x20900000de067fae */ /* 0x000fe2000812184a */
[----:B------:R-:W-:Y:S01]  /*51260*/  IMAD.MOV.U32 R188, RZ, RZ, R201 ;  /* 0x000000ffffbc7224 */ /* 0x000fe200078e00c9 */
[-C--:B------:R-:W-:Y:S01]  /*51270*/  IADD3 R7, P1, R218, R5.reuse, RZ ;  /* 0x00000005da077210 */ /* 0x080fe20007f3e0ff */
[----:B------:R-:W-:Y:S01]  /*51280*/  IMAD.MOV.U32 R189, RZ, RZ, R200 ;  /* 0x000000ffffbd7224 */ /* 0x000fe200078e00c8 */
        /* <DEDUP_REMOVED lines=9> */
[----:B------:R1:W-:Y:S04]  /*51320*/  LDGSTS.E [R6+0x21d00], desc[UR10][R188.64], P0 ;  /* 0x21d00000bc067fae */ /* 0x0003e8000812184a */
[----:B------:R2:W-:Y:S01]  /*51330*/  STL.64 [R1+0x1490], R188 ;  /* 0x001490bc01007387 */ /* 0x0005e20000100a00 */
[----:B-1----:R-:W-:Y:S01]  /*51340*/  IMAD.X R6, R219, 0x1, R4, P1 ;  /* 0x00000001db067824 */ /* 0x002fe200008e0604 */
[----:B--2---:R-:W-:-:S05]  /*51350*/  IADD3 R189, P1, R216, R5, RZ ;  /* 0x00000005d8bd7210 */ /* 0x004fca0007f3e0ff */
        /* <DEDUP_REMOVED lines=9> */
[-C--:B---3--:R-:W-:Y:S01]  /*513f0*/  IADD3 R199, P1, R204, R5.reuse, RZ ;  /* 0x00000005ccc77210 */ /* 0x088fe20007f3e0ff */
[----:B------:R-:W-:Y:S02]  /*51400*/  IMAD.MOV.U32 R218, RZ, RZ, R7 ;  /* 0x000000ffffda7224 */ /* 0x000fe400078e0007 */
[----:B------:R-:W-:Y:S02]  /*51410*/  IMAD.MOV.U32 R219, RZ, RZ, R6 ;  /* 0x000000ffffdb7224 */ /* 0x000fe400078e0006 */
[----:B------:R-:W-:Y:S01]  /*51420*/  IMAD.X R198, R205, 0x1, R4, P1 ;  /* 0x00000001cdc67824 */ /* 0x000fe200008e0604 */
[----:B------:R-:W-:Y:S01]  /*51430*/  IADD3 R201, P1, R202, R5, RZ ;  /* 0x00000005cac97210 */ /* 0x000fe20007f3e0ff */
[----:B------:R-:W-:Y:S02]  /*51440*/  IMAD.MOV.U32 R216, RZ, RZ, R189 ;  /* 0x000000ffffd87224 */ /* 0x000fe400078e00bd */
[----:B------:R-:W-:Y:S01]  /*51450*/  IMAD.MOV.U32 R217, RZ, RZ, R188 ;  /* 0x000000ffffd97224 */ /* 0x000fe200078e00bc */
[----:B------:R-:W-:Y:S01]  /*51460*/  MOV R212, R193 ;  /* 0x000000c100d47202 */ /* 0x000fe20000000f00 */
[----:B------:R-:W-:-:S02]  /*51470*/  IMAD.MOV.U32 R214, RZ, RZ, R191 ;  /* 0x000000ffffd67224 */ /* 0x000fc400078e00bf */
[----:B------:R-:W-:Y:S02]  /*51480*/  IMAD.MOV.U32 R215, RZ, RZ, R190 ;  /* 0x000000ffffd77224 */ /* 0x000fe400078e00be */
        /* <DEDUP_REMOVED lines=8> */
[----:B------:R-:W-:-:S03]  /*51510*/  IMAD.X R200, R203, 0x1, R4, P1 ;  /* 0x00000001cbc87824 */ /* 0x000fc600008e0604 */
[----:B------:R4:W-:Y:S01]  /*51520*/  STL.64 [R1+0x1588], R212 ;  /* 0x001588d401007387 */ /* 0x0009e20000100a00 */
[----:B------:R-:W-:Y:S01]  /*51530*/  IMAD.MOV.U32 R202, RZ, RZ, R199 ;  /* 0x000000ffffca7224 */ /* 0x000fe200078e00c7 */
[----:B------:R-:W-:Y:S01]  /*51540*/  MOV R205, R200 ;  /* 0x000000c800cd7202 */ /* 0x000fe20000000f00 */
[----:B------:R-:W-:Y:S01]  /*51550*/  IMAD.MOV.U32 R203, RZ, RZ, R198 ;  /* 0x000000ffffcb7224 */ /* 0x000fe200078e00c6 */
[----:B------:R4:W-:Y:S01]  /*51560*/  STL.64 [R1+0x1548], R210 ;  /* 0x001548d201007387 */ /* 0x0009e20000100a00 */
[----:B------:R-:W-:-:S03]  /*51570*/  IMAD.MOV.U32 R204, RZ, RZ, R201 ;  /* 0x000000ffffcc7224 */ /* 0x000fc600078e00c9 */
[----:B------:R4:W-:Y:S04]  /*51580*/  STL.64 [R1+0x1508], R208 ;  /* 0x001508d001007387 */ /* 0x0009e80000100a00 */
[----:B------:R-:W4:Y:S04]  /*51590*/  LDL.LU.64 R188, [R1+0x1640] ;  /* 0x0016400001bc7983 */ /* 0x000f280000300a00 */
[----:B------:R-:W-:Y:S04]  /*515a0*/  STL.64 [R1+0x1488], R202 ;  /* 0x001488ca01007387 */ /* 0x000fe80000100a00 */
[----:B------:R4:W-:Y:S04]  /*515b0*/  STL.64 [R1+0x14c8], R204 ;  /* 0x0014c8cc01007387 */ /* 0x0009e80000100a00 */
[----:B------:R-:W4:Y:S04]  /*515c0*/  LDL.LU.64 R190, [R1+0x1600] ;  /* 0x0016000001be7983 */ /* 0x000f280000300a00 */
[----:B------:R-:W4:Y:S04]  /*515d0*/  LDL.LU.64 R192, [R1+0x15c0] ;  /* 0x0015c00001c07983 */ /* 0x000f280000300a00 */
[----:B------:R-:W4:Y:S04]  /*515e0*/  LDL.LU.64 R194, [R1+0x1580] ;  /* 0x0015800001c27983 */ /* 0x000f280000300a00 */
[----:B------:R-:W4:Y:S04]  /*515f0*/  LDL.LU.64 R196, [R1+0x1540] ;  /* 0x0015400001c47983 */ /* 0x000f280000300a00 */
[----:B------:R-:W4:Y:S04]  /*51600*/  LDL.LU.64 R198, [R1+0x1500] ;  /* 0x0015000001c67983 */ /* 0x000f280000300a00 */
[----:B------:R-:W4:Y:S01]  /*51610*/  LDL.LU.64 R200, [R1+0x14c0] ;  /* 0x0014c00001c87983 */ /* 0x000f220000300a00 */
[----:B------:R-:W-:-:S03]  /*51620*/  LOP3.LUT R6, R206, 0x30, RZ, 0x3c, !PT ;  /* 0x00000030ce067812 */ /* 0x000fc600078e3cff */
[----:B------:R-:W4:Y:S02]  /*51630*/  LDL.LU.64 R222, [R1+0x1480] ;  /* 0x0014800001de7983 */ /* 0x000f240000300a00 */
[----:B------:R-:W-:-:S05]  /*51640*/  VIADD R6, R6, UR12 ;  /* 0x0000000c06067c36 */ /* 0x000fca0008000000 */
[----:B------:R-:W-:Y:S04]  /*51650*/  LDGSTS.E [R6+0x20180], desc[UR10][R218.64], P0 ;  /* 0x20180000da067fae */ /* 0x000fe8000812184a */
[----:B------:R-:W-:Y:S04]  /*51660*/  LDGSTS.E [R6+0x20580], desc[UR10][R216.64], P0 ;  /* 0x20580000d8067fae */ /* 0x000fe8000812184a */
[----:B------:R-:W-:Y:S04]  /*51670*/  LDGSTS.E [R6+0x20980], desc[UR10][R214.64], P0 ;  /* 0x20980000d6067fae */ /* 0x000fe8000812184a */
[----:B-1----:R-:W4:Y:S04]  /*51680*/  LDL.LU.64 R218, [R1+0x1638] ;  /* 0x0016380001da7983 */ /* 0x002f280000300a00 */
[----:B--2---:R-:W2:Y:S04]  /*51690*/  LDL.LU.64 R216, [R1+0x15f8] ;  /* 0x0015f80001d87983 */ /* 0x004ea80000300a00 */
[----:B---3--:R-:W3:Y:S04]  /*516a0*/  LDL.LU.64 R214, [R1+0x15b8] ;  /* 0x0015b80001d67983 */ /* 0x008ee80000300a00 */
[----:B------:R-:W-:Y:S04]  /*516b0*/  LDGSTS.E [R6+0x20d80], desc[UR10][R212.64], P0 ;  /* 0x20d80000d4067fae */ /* 0x000fe8000812184a */
[----:B------:R-:W-:Y:S04]  /*516c0*/  LDGSTS.E [R6+0x21180], desc[UR10][R210.64], P0 ;  /* 0x21180000d2067fae */ /* 0x000fe8000812184a */
[----:B------:R-:W-:Y:S04]  /*516d0*/  LDGSTS.E [R6+0x21580], desc[UR10][R208.64], P0 ;  /* 0x21580000d0067fae */ /* 0x000fe8000812184a */
[----:B----4-:R-:W4:Y:S04]  /*516e0*/  LDL.LU.64 R212, [R1+0x1578] ;  /* 0x0015780001d47983 */ /* 0x010f280000300a00 */
[----:B------:R-:W4:Y:S04]  /*516f0*/  LDL.LU.64 R210, [R1+0x1538] ;  /* 0x0015380001d27983 */ /* 0x000f280000300a00 */
[----:B------:R-:W4:Y:S04]  /*51700*/  LDL.LU.64 R208, [R1+0x14f8] ;  /* 0x0014f80001d07983 */ /* 0x000f280000300a00 */
[----:B------:R-:W-:Y:S04]  /*51710*/  LDGSTS.E [R6+0x21980], desc[UR10][R204.64], P0 ;  /* 0x21980000cc067fae */ /* 0x000fe8000812184a */
[----:B------:R1:W-:Y:S04]  /*51720*/  LDGSTS.E [R6+0x21d80], desc[UR10][R202.64], P0 ;  /* 0x21d80000ca067fae */ /* 0x0003e8000812184a */
[----:B------:R-:W4:Y:S04]  /*51730*/  LDL.LU.64 R204, [R1+0x14b8] ;  /* 0x0014b80001cc7983 */ /* 0x000f280000300a00 */
[----:B------:R-:W4:Y:S01]  /*51740*/  LDL.LU.64 R202, [R1+0x1478] ;  /* 0x0014780001ca7983 */ /* 0x000f220000300a00 */
[----:B------:R-:W1:Y:S02]  /*51750*/  S2R R220, SR_TID.X ;  /* 0x0000000000dc7919 */ /* 0x000e640000002100 */
[----:B-1----:R-:W-:-:S05]  /*51760*/  LOP3.LUT R220, R220, 0x1f, RZ, 0xc0, !PT ;  /* 0x0000001fdcdc7812 */ /* 0x002fca00078ec0ff */
[----:B------:R-:W-:-:S05]  /*51770*/  IMAD.SHL.U32 R228, R220, 0x4, RZ ;  /* 0x00000004dce47824 */ /* 0x000fca00078e00ff */
[----:B------:R-:W-:Y:S02]  /*51780*/  LOP3.LUT R228, R228, 0x40, RZ, 0x3c, !PT ;  /* 0x00000040e4e47812 */ /* 0x000fe400078e3cff */
        /* <DEDUP_REMOVED lines=12> */
[----:B------:R-:W-:Y:S02]  /*51850*/  IADD3 R199, P1, R200, R5, RZ ;  /* 0x00000005c8c77210 */ /* 0x000fe40007f3e0ff */
[----:B------:R-:W-:-:S03]  /*51860*/  LOP3.LUT R195, R195, R194, RZ, 0x3c, !PT ;  /* 0x000000c2c3c37212 */ /* 0x000fc600078e3cff */
[--C-:B------:R-:W-:Y:S01]  /*51870*/  IMAD.X R198, R201, 0x1, R4.reuse, P1 ;  /* 0x00000001c9c67824 */ /* 0x100fe200008e0604 */
[----:B------:R-:W-:Y:S01]  /*51880*/  IADD3 R201, P1, R222, R5, RZ ;  /* 0x00000005dec97210 */ /* 0x000fe20007f3e0ff */
[----:B------:R-:W-:Y:S01]  /*51890*/  IMAD.MOV.U32 R226, RZ, RZ, R7 ;  /* 0x000000ffffe27224 */ /* 0x000fe200078e0007 */
[----:B------:R-:W-:Y:S01]  /*518a0*/  MOV R227, R6 ;  /* 0x0000000600e37202 */ /* 0x000fe20000000f00 */
[----:B------:R-:W-:Y:S01]  /*518b0*/  VIADD R6, R228, UR12 ;  /* 0x0000000ce4067c36 */ /* 0x000fe20008000000 */
[----:B------:R-:W-:Y:S01]  /*518c0*/  LOP3.LUT R194, R195, R194, RZ, 0x3c, !PT ;  /* 0x000000c2c3c27212 */ /* 0x000fe200078e3cff */
[----:B------:R-:W-:Y:S02]  /*518d0*/  IMAD.X R200, R223, 0x1, R4, P1 ;  /* 0x00000001dfc87824 */ /* 0x000fe400008e0604 */
[----:B------:R-:W-:Y:S01]  /*518e0*/  IMAD.MOV.U32 R224, RZ, RZ, R189 ;  /* 0x000000ffffe07224 */ /* 0x000fe200078e00bd */
[----:B------:R-:W-:Y:S01]  /*518f0*/  LDGSTS.E [R6+0x20200], desc[UR10][R226.64], P0 ;  /* 0x20200000e2067fae */ /* 0x000fe2000812184a */
[----:B------:R-:W-:-:S02]  /*51900*/  IMAD.MOV.U32 R225, RZ, RZ, R188 ;  /* 0x000000ffffe17224 */ /* 0x000fc400078e00bc */
[----:B------:R-:W-:Y:S02]  /*51910*/  IMAD.MOV.U32 R222, RZ, RZ, R191 ;  /* 0x000000ffffde7224 */ /* 0x000fe400078e00bf */
[----:B------:R-:W-:Y:S01]  /*51920*/  IMAD.MOV.U32 R223, RZ, RZ, R190 ;  /* 0x000000ffffdf7224 */ /* 0x000fe200078e00be */
[----:B------:R-:W-:Y:S01]  /*51930*/  LOP3.LUT R195, R195, R194, RZ, 0x3c, !PT ;  /* 0x000000c2c3c37212 */ /* 0x000fe200078e3cff */
[----:B------:R-:W-:Y:S02]  /*51940*/  IMAD.MOV.U32 R220, RZ, RZ, R193 ;  /* 0x000000ffffdc7224 */ /* 0x000fe400078e00c1 */
[----:B------:R-:W-:Y:S01]  /*51950*/  IMAD.MOV.U32 R221, RZ, RZ, R192 ;  /* 0x000000ffffdd7224 */ /* 0x000fe200078e00c0 */
[----:B------:R-:W-:Y:S01]  /*51960*/  MOV R193, R196 ;  /* 0x000000c400c17202 */ /* 0x000fe20000000f00 */
[----:B------:R-:W-:Y:S01]  /*51970*/  IMAD.MOV.U32 R192, RZ, RZ, R197 ;  /* 0x000000ffffc07224 */ /* 0x000fe200078e00c5 */
[----:B------:R-:W-:Y:S01]  /*51980*/  STL.64 [R1+0x1640], R226 ;  /* 0x001640e201007387 */ /* 0x000fe20000100a00 */
[----:B------:R-:W-:-:S02]  /*51990*/  IMAD.MOV.U32 R190, RZ, RZ, R199 ;  /* 0x000000ffffbe7224 */ /* 0x000fc400078e00c7 */
        /* <DEDUP_REMOVED lines=27> */
[----:B------:R-:W-:-:S04]  /*51b50*/  IADD3 R197, P1, R208, R5, RZ ;  /* 0x00000005d0c57210 */ /* 0x000fc80007f3e0ff */
[----:B------:R-:W-:Y:S02]  /*51b60*/  IADD3.X R196, R209, R4, RZ, P1, !PT ;  /* 0x00000004d1c47210 */ /* 0x000fe40000ffe4ff */
[-C--:B------:R-:W-:Y:S01]  /*51b70*/  IADD3 R199, P1, R204, R5.reuse, RZ ;  /* 0x00000005ccc77210 */ /* 0x080fe20007f3e0ff */
        /* <DEDUP_REMOVED lines=17> */
[----:B------:R-:W-:-:S02]  /*51c90*/  IMAD.X R200, R203, 0x1, R4, P1 ;  /* 0x00000001cbc87824 */ /* 0x000fc400008e0604 */
[----:B------:R-:W-:Y:S01]  /*51ca0*/  IMAD.MOV.U32 R204, RZ, RZ, R199 ;  /* 0x000000ffffcc7224 */ /* 0x000fe200078e00c7 */
[----:B------:R4:W-:Y:S01]  /*51cb0*/  STL.64 [R1+0x1578], R212 ;  /* 0x001578d401007387 */ /* 0x0009e20000100a00 */
[----:B------:R-:W-:Y:S02]  /*51cc0*/  IMAD.MOV.U32 R205, RZ, RZ, R198 ;  /* 0x000000ffffcd7224 */ /* 0x000fe400078e00c6 */
[----:B------:R-:W-:Y:S01]  /*51cd0*/  IMAD.MOV.U32 R202, RZ, RZ, R201 ;  /* 0x000000ffffca7224 */ /* 0x000fe200078e00c9 */
[----:B------:R4:W-:Y:S01]  /*51ce0*/  STL.64 [R1+0x1538], R210 ;  /* 0x001538d201007387 */ /* 0x0009e20000100a00 */
[----:B------:R-:W-:-:S03]  /*51cf0*/  IMAD.MOV.U32 R203, RZ, RZ, R200 ;  /* 0x000000ffffcb7224 */ /* 0x000fc600078e00c8 */
[----:B------:R4:W-:Y:S04]  /*51d00*/  STL.64 [R1+0x14f8], R208 ;  /* 0x0014f8d001007387 */ /* 0x0009e80000100a00 */
        /* <DEDUP_REMOVED lines=28> */
[----:B------:R-:W-:-:S04]  /*51ed0*/  SHF.L.U32 R207, R207, 0x2, RZ ;  /* 0x00000002cfcf7819 */ /* 0x000fc800000006ff */
[----:B------:R-:W-:Y:S01]  /*51ee0*/  LOP3.LUT R207, R207, 0x60, RZ, 0x3c, !PT ;  /* 0x00000060cfcf7812 */ /* 0x000fe200078e3cff */
[----:B------:R-:W-:-:S04]  /*51ef0*/  UIADD3 UR4, UR4, 0x1, URZ ;  /* 0x0000000104047890 */ /* 0x000fc8000fffe03f */
[----:B------:R-:W-:Y:S01]  /*51f00*/  UISETP.NE.U32.AND UP0, UPT, UR4, UR7, UPT ;  /* 0x000000070400728c */ /* 0x000fe2000bf05070 */
[----:B------:R-:W-:-:S04]  /*51f10*/  IADD3 R7, P1, R188, R5, RZ ;  /* 0x00000005bc077210 */ /* 0x000fc80007f3e0ff */
[----:B-1----:R-:W-:Y:S02]  /*51f20*/  IADD3.X R6, R189, R4, RZ, P1, !PT ;  /* 0x00000004bd067210 */ /* 0x002fe40000ffe4ff */
        /* <DEDUP_REMOVED lines=12> */
[----:B------:R-:W-:Y:S01]  /*51ff0*/  IMAD.X R198, R201, 0x1, R4, P1 ;  /* 0x00000001c9c67824 */ /* 0x000fe200008e0604 */
[----:B------:R-:W-:Y:S01]  /*52000*/  IADD3 R201, P1, R220, R5, RZ ;  /* 0x00000005dcc97210 */ /* 0x000fe20007f3e0ff */
[----:B------:R-:W-:Y:S01]  /*52010*/  IMAD.MOV.U32 R227, RZ, RZ, R6 ;  /* 0x000000ffffe37224 */ /* 0x000fe200078e0006 */
[----:B------:R-:W-:Y:S01]  /*52020*/  LOP3.LUT R194, R195, R194, RZ, 0x3c, !PT ;  /* 0x000000c2c3c27212 */ /* 0x000fe200078e3cff */
[----:B------:R-:W-:Y:S02]  /*52030*/  IMAD.MOV.U32 R226, RZ, RZ, R7 ;  /* 0x000000ffffe27224 */ /* 0x000fe400078e0007 */
[----:B------:R-:W-:Y:S02]  /*52040*/  VIADD R6, R207, UR12 ;  /* 0x0000000ccf067c36 */ /* 0x000fe40008000000 */
[----:B------:R-:W-:Y:S02]  /*52050*/  IMAD.MOV.U32 R224, RZ, RZ, R189 ;  /* 0x000000ffffe07224 */ /* 0x000fe400078e00bd */
[----:B------:R-:W-:-:S02]  /*52060*/  IMAD.MOV.U32 R225, RZ, RZ, R188 ;  /* 0x000000ffffe17224 */ /* 0x000fc400078e00bc */
[----:B------:R-:W-:Y:S02]  /*52070*/  IMAD.X R200, R221, 0x1, R4, P1 ;  /* 0x00000001ddc87824 */ /* 0x000fe400008e0604 */
[----:B------:R-:W-:Y:S02]  /*52080*/  IMAD.MOV.U32 R222, RZ, RZ, R191 ;  /* 0x000000ffffde7224 */ /* 0x000fe400078e00bf */
[----:B------:R-:W-:Y:S01]  /*52090*/  IMAD.MOV.U32 R223, RZ, RZ, R190 ;  /* 0x000000ffffdf7224 */ /* 0x000fe200078e00be */
[----:B------:R-:W-:Y:S01]  /*520a0*/  LOP3.LUT R195, R195, R194, RZ, 0x3c, !PT ;  /* 0x000000c2c3c37212 */ /* 0x000fe200078e3cff */
[----:B------:R-:W-:Y:S01]  /*520b0*/  IMAD.MOV.U32 R220, RZ, RZ, R193 ;  /* 0x000000ffffdc7224 */ /* 0x000fe200078e00c1 */
[----:B------:R-:W-:Y:S01]  /*520c0*/  LDGSTS.E [R6+0x20300], desc[UR10][R226.64], P0 ;  /* 0x20300000e2067fae */ /* 0x000fe2000812184a */
        /* <DEDUP_REMOVED lines=34> */
[-C--:B------:R-:W-:Y:S02]  /*522f0*/  IADD3 R199, P1, R204, R5.reuse, RZ ;  /* 0x00000005ccc77210 */ /* 0x080fe40007f3e0ff */
[----:B------:R-:W-:Y:S02]  /*52300*/  LOP3.LUT R191, R191, R190, RZ, 0x3c, !PT ;  /* 0x000000bebfbf7212 */ /* 0x000fe400078e3cff */
[----:B------:R-:W-:Y:S02]  /*52310*/  IADD3.X R198, R205, R4, RZ, P1, !PT ;  /* 0x00000004cdc67210 */ /* 0x000fe40000ffe4ff */
[----:B------:R-:W-:Y:S02]  /*52320*/  IADD3 R201, P1, R202, R5, RZ ;  /* 0x00000005cac97210 */ /* 0x000fe40007f3e0ff */
[----:B------:R-:W-:Y:S02]  /*52330*/  LOP3.LUT R193, R193, R192, RZ, 0x3c, !PT ;  /* 0x000000c0c1c17212 */ /* 0x000fe400078e3cff */
[----:B------:R-:W-:Y:S01]  /*52340*/  LOP3.LUT R195, R195, R194, RZ, 0x3c, !PT ;  /* 0x000000c2c3c37212 */ /* 0x000fe200078e3cff */
[----:B------:R-:W-:Y:S01]  /*52350*/  IMAD.MOV.U32 R205, RZ, RZ, R6 ;  /* 0x000000ffffcd7224 */ /* 0x000fe200078e0006 */
[----:B------:R-:W-:-:S02]  /*52360*/  LOP3.LUT R197, R197, R196, RZ, 0x3c, !PT ;  /* 0x000000c4c5c57212 */ /* 0x000fc400078e3cff */
[----:B------:R-:W-:Y:S02]  /*52370*/  LOP3.LUT R190, R191, R190, RZ, 0x3c, !PT ;  /* 0x000000bebfbe7212 */ /* 0x000fe400078e3cff */
[----:B------:R-:W-:Y:S01]  /*52380*/  LOP3.LUT R199, R199, R198, RZ, 0x3c, !PT ;  /* 0x000000c6c7c77212 */ /* 0x000fe200078e3cff */
[----:B------:R-:W-:Y:S01]  /*52390*/  IMAD.X R200, R203, 0x1, R4, P1 ;  /* 0x00000001cbc87824 */ /* 0x000fe200008e0604 */
[----:B------:R-:W-:Y:S01]  /*523a0*/  LOP3.LUT R6, R206, 0x70, RZ, 0x3c, !PT ;  /* 0x00000070ce067812 */ /* 0x000fe200078e3cff */
[----:B------:R-:W-:Y:S01]  /*523b0*/  IMAD.MOV.U32 R204, RZ, RZ, R7 ;  /* 0x000000ffffcc7224 */ /* 0x000fe200078e0007 */
[----:B------:R-:W-:Y:S01]  /*523c0*/  LOP3.LUT R192, R193, R192, RZ, 0x3c, !PT ;  /* 0x000000c0c1c07212 */ /* 0x000fe200078e3cff */
[----:B------:R-:W-:Y:S01]  /*523d0*/  IMAD.MOV.U32 R202, RZ, RZ, R189 ;  /* 0x000000ffffca7224 */ /* 0x000fe200078e00bd */
[----:B------:R-:W-:Y:S01]  /*523e0*/  LOP3.LUT R194, R195, R194, RZ, 0x3c, !PT ;  /* 0x000000c2c3c27212 */ /* 0x000fe200078e3cff */
[----:B------:R-:W-:Y:S01]  /*523f0*/  IMAD.MOV.U32 R203, RZ, RZ, R188 ;  /* 0x000000ffffcb7224 */ /* 0x000fe200078e00bc */
[----:B------:R-:W-:-:S02]  /*52400*/  LOP3.LUT R196, R197, R196, RZ, 0x3c, !PT ;  /* 0x000000c4c5c47212 */ /* 0x000fc400078e3cff */
[----:B------:R-:W-:Y:S02]  /*52410*/  LOP3.LUT R191, R191, R190, RZ, 0x3c, !PT ;  /* 0x000000bebfbf7212 */ /* 0x000fe400078e3cff */
[----:B------:R-:W-:Y:S01]  /*52420*/  LOP3.LUT R198, R199, R198, RZ, 0x3c, !PT ;  /* 0x000000c6c7c67212 */ /* 0x000fe200078e3cff */
[----:B------:R-:W-:Y:S01]  /*52430*/  VIADD R6, R6, UR12 ;  /* 0x0000000c06067c36 */ /* 0x000fe20008000000 */
[----:B------:R-:W-:Y:S01]  /*52440*/  LOP3.LUT R193, R193, R192, RZ, 0x3c, !PT ;  /* 0x000000c0c1c17212 */ /* 0x000fe200078e3cff */
[----:B------:R2:W-:Y:S01]  /*52450*/  STL.64 [R1+0x1628], R204 ;  /* 0x001628cc01007387 */ /* 0x0005e20000100a00 */
[----:B------:R-:W-:Y:S02]  /*52460*/  LOP3.LUT R195, R195, R194, RZ, 0x3c, !PT ;  /* 0x000000c2c3c37212 */ /* 0x000fe400078e3cff */
[----:B------:R-:W-:Y:S01]  /*52470*/  LOP3.LUT R197, R197, R196, RZ, 0x3c, !PT ;  /* 0x000000c4c5c57212 */ /* 0x000fe200078e3cff */
[----:B------:R2:W-:Y:S01]  /*52480*/  STL.64 [R1+0x15e8], R202 ;  /* 0x0015e8ca01007387 */ /* 0x0005e20000100a00 */
[----:B------:R-:W-:Y:S01]  /*52490*/  LOP3.LUT R199, R199, R198, RZ, 0x3c, !PT ;  /* 0x000000c6c7c77212 */ /* 0x000fe200078e3cff */
[----:B------:R-:W-:-:S02]  /*524a0*/  IMAD.MOV.U32 R188, RZ, RZ, R201 ;  /* 0x000000ffffbc7224 */ /* 0x000fc400078e00c9 */
[----:B------:R2:W-:Y:S01]  /*524b0*/  STL.64 [R1+0x15a8], R190 ;  /* 0x0015a8be01007387 */ /* 0x0005e20000100a00 */
[----:B------:R-:W-:-:S03]  /*524c0*/  IMAD.MOV.U32 R189, RZ, RZ, R200 ;  /* 0x000000ffffbd7224 */ /* 0x000fc600078e00c8 */
[----:B------:R2:W-:Y:S04]  /*524d0*/  STL.64 [R1+0x1568], R192 ;  /* 0x001568c001007387 */ /* 0x0005e80000100a00 */
[----:B------:R2:W-:Y:S04]  /*524e0*/  STL.64 [R1+0x1528], R194 ;  /* 0x001528c201007387 */ /* 0x0005e80000100a00 */
[----:B------:R2:W-:Y:S04]  /*524f0*/  LDGSTS.E [R6+0x20380], desc[UR10][R204.64], P0 ;  /* 0x20380000cc067fae */ /* 0x0005e8000812184a */
[----:B------:R2:W-:Y:S04]  /*52500*/  STL.64 [R1+0x14e8], R196 ;  /* 0x0014e8c401007387 */ /* 0x0005e80000100a00 */
[----:B------:R2:W-:Y:S04]  /*52510*/  LDGSTS.E [R6+0x20780], desc[UR10][R202.64], P0 ;  /* 0x20780000ca067fae */ /* 0x0005e8000812184a */
[----:B------:R2:W-:Y:S04]  /*52520*/  STL.64 [R1+0x14a8], R198 ;  /* 0x0014a8c601007387 */ /* 0x0005e80000100a00 */
[----:B------:R2:W-:Y:S04]  /*52530*/  LDGSTS.E [R6+0x20b80], desc[UR10][R190.64], P0 ;  /* 0x20b80000be067fae */ /* 0x0005e8000812184a */
[----:B------:R2:W-:Y:S04]  /*52540*/  STL.64 [R1+0x1468], R188 ;  /* 0x001468bc01007387 */ /* 0x0005e80000100a00 */
[----:B------:R2:W-:Y:S04]  /*52550*/  LDGSTS.E [R6+0x20f80], desc[UR10][R192.64], P0 ;  /* 0x20f80000c0067fae */ /* 0x0005e8000812184a */
[----:B------:R2:W-:Y:S04]  /*52560*/  LDGSTS.E [R6+0x21380], desc[UR10][R194.64], P0 ;  /* 0x21380000c2067fae */ /* 0x0005e8000812184a */
[----:B------:R2:W-:Y:S04]  /*52570*/  LDGSTS.E [R6+0x21780], desc[UR10][R196.64], P0 ;  /* 0x21780000c4067fae */ /* 0x0005e8000812184a */
[----:B------:R2:W-:Y:S04]  /*52580*/  LDGSTS.E [R6+0x21b80], desc[UR10][R198.64], P0 ;  /* 0x21b80000c6067fae */ /* 0x0005e8000812184a */
[----:B------:R2:W-:Y:S01]  /*52590*/  LDGSTS.E [R6+0x21f80], desc[UR10][R188.64], P0 ;  /* 0x21f80000bc067fae */ /* 0x0005e2000812184a */
[----:B------:R-:W-:-:S03]  /*525a0*/  PLOP3.LUT P0, PT, PT, PT, UP0, 0x80, 0x0 ;  /* 0x000000000000781c */ /* 0x000fc60003f0f008 */
[----:B------:R-:W0:Y:S10]  /*525b0*/  LDGDEPBAR ;  /* 0x00000000000079af */ /* 0x000e340000000000 */
[----:B--2---:R-:W-:Y:S05]  /*525c0*/  @P0 BRA `(.L_x_1) ;  /* 0xfffffd0c00c80947 */ /* 0x004fea000383ffff */
.L_x_0:
[----:B------:R-:W2:Y:S01]  /*525d0*/  LDL.LU R6, [R1+0x2ab4] ;  /* 0x002ab40001067983 */ /* 0x000ea20000300800 */
[----:B------:R-:W-:Y:S01]  /*525e0*/  ULDC.64 UR12, c[0x0][0x228] ;  /* 0x00008a00000c7ab9 */ /* 0x000fe20000000a00 */
[----:B------:R-:W-:-:S04]  /*525f0*/  DEPBAR.LE SB0, 0x0 ;  /* 0x000080000000791a */ /* 0x000fc80000000000 */
[----:B------:R-:W3:Y:S01]  /*52600*/  S2R R7, SR_TID.X ;  /* 0x0000000000077919 */ /* 0x000ee20000002100 */
[----:B------:R-:W-:Y:S01]  /*52610*/  ULDC UR4, c[0x0][0x244] ;  /* 0x0000910000047ab9 */ /* 0x000fe20000000800 */
[----:B------:R-:W-:Y:S01]  /*52620*/  ULDC.64 UR8, c[0x0][0x220] ;  /* 0x0000880000087ab9 */ /* 0x000fe20000000a00 */
[----:B------:R-:W-:Y:S01]  /*52630*/  ULDC.64 UR6, c[0x0][0x220] ;  /* 0x0000880000067ab9 */ /* 0x000fe20000000a00 */
[----:B------:R-:W4:Y:S01]  /*52640*/  LDL.LU R4, [R1+0xaf0] ;  /* 0x000af00001047983 */ /* 0x000f220000300800 */
[----:B------:R-:W-:Y:S01]  /*52650*/  ULDC.64 UR14, c[0x0][0x220] ;  /* 0x00008800000e7ab9 */ /* 0x000fe20000000a00 */
[----:B------:R-:W-:Y:S01]  /*52660*/  ULDC UR23, c[0x0][0x228] ;  /* 0x00008a0000177ab9 */ /* 0x000fe20000000800 */
[----:B------:R-:W-:Y:S01]  /*52670*/  ULDC UR24, c[0x0][0x228] ;  /* 0x00008a0000187ab9 */ /* 0x000fe20000000800 */
[----:B------:R-:W4:Y:S01]  /*52680*/  LDL.LU R5, [R1+0xaf8] ;  /* 0x000af80001057983 */ /* 0x000f220000300800 */
        /* <DEDUP_REMOVED lines=23> */
[----:B---3--:R-:W-:Y:S01]  /*52800*/  LOP3.LUT R7, R7, 0x1f, RZ, 0xc0, !PT ;  /* 0x0000001f07077812 */ /* 0x008fe200078ec0ff */
[----:B------:R-:W-:Y:S01]  /*52810*/  ULDC UR60, c[0x0][0x228] ;  /* 0x00008a00003c7ab9 */ /* 0x000fe20000000800 */
[----:B------:R-:W-:Y:S01]  /*52820*/  ULDC UR61, c[0x0][0x228] ;  /* 0x00008a00003d7ab9 */ /* 0x000fe20000000800 */
[----:B------:R-:W-:Y:S01]  /*52830*/  ULDC UR16, c[0x0][0x228] ;  /* 0x00008a0000107ab9 */ /* 0x000fe20000000800 */
[----:B-1----:R-:W-:Y:S01]  /*52840*/  LEA R0, R7, UR5, 0x4 ;  /* 0x0000000507007c11 */ /* 0x002fe2000f8e20ff */
[----:B------:R-:W-:Y:S06]  /*52850*/  BAR.SYNC.DEFER_BLOCKING 0x0 ;  /* 0x0000000000007b1d */ /* 0x000fec0000010000 */
        /* <DEDUP_REMOVED lines=18> */
[----:B--2---:R-:W-:Y:S01]  /*52980*/  ISETP.GE.AND P0, PT, R6, UR13, PT ;  /* 0x0000000d06007c0c */ /* 0x004fe2000bf06270 */
[----:B------:R-:W-:Y:S01]  /*52990*/  ULDC UR13, c[0x0][0x248] ;  /* 0x00009200000d7ab9 */ /* 0x000fe20000000800 */
[----:B------:R-:W4:Y:S04]  /*529a0*/  LDL.LU R6, [R1+0x1320] ;  /* 0x0013200001067983 */ /* 0x000f280000300800 */
[----:B------:R-:W4:Y:S04]  /*529b0*/  LDL.LU R7, [R1+0x1328] ;  /* 0x0013280001077983 */ /* 0x000f280000300800 */
[----:B----4-:R1:W-:Y:S01]  /*529c0*/  STSM.16.M88.4 [R0], R4 ;  /* 0x0000000400007844 */ /* 0x0103e20000000200 */
[----:B------:R-:W-:-:S03]  /*529d0*/  NOP ;  /* 0x0000000000007918 */ /* 0x000fc60000000000 */
[----:B------:R-:W2:Y:S04]  /*529e0*/  LDS.128 R188, [R0] ;  /* 0x0000000000bc7984 */ /* 0x000ea80000000c00 */
[----:B-1----:R-:W3:Y:S04]  /*529f0*/  LDL.LU R4, [R1+0xa70] ;  /* 0x000a700001047983 */ /* 0x002ee80000300800 */
[----:B------:R-:W3:Y:S04]  /*52a00*/  LDL.LU R5, [R1+0xa78] ;  /* 0x000a780001057983 */ /* 0x000ee80000300800 */
[----:B------:R-:W3:Y:S04]  /*52a10*/  LDL.LU R6, [R1+0x12b0] ;  /* 0x0012b00001067983 */ /* 0x000ee80000300800 */
[----:B------:R-:W3:Y:S01]  /*52a20*/  LDL.LU R7, [R1+0x12b8] ;  /* 0x0012b80001077983 */ /* 0x000ee20000300800 */
[----:B------:R-:W-:-:S03]  /*52a30*/  NOP ;  /* 0x0000000000007918 */ /* 0x000fc60000000000 */
[----:B--2---:R-:W-:Y:S04]  /*52a40*/  STL.64 [R1+0x3f0], R188 ;  /* 0x0003f0bc01007387 */ /* 0x004fe80000100a00 */
[----:B------:R-:W-:Y:S04]  /*52a50*/  STL.64 [R1+0x3f8], R190 ;  /* 0x0003f8be01007387 */ /* 0x000fe80000100a00 */
[----:B---3--:R1:W-:Y:S01]  /*52a60*/  STSM.16.M88.4 [R0], R4 ;  /* 0x0000000400007844 */ /* 0x0083e20000000200 */
        /* <DEDUP_REMOVED lines=83> */
[----:B------:R-:W3:Y:S01]  /*52fa0*/  LDL.LU R7, [R1+0xeb8] ;  /* 0x000eb80001077983 */ /* 0x000ee20000300800 */
[----:B-----5:R-:W-:Y:S01]  /*52fb0*/  IMAD.MOV.U32 R4, RZ, RZ, R244 ;  /* 0x000000ffff047224 */ /* 0x020fe200078e00f4 */
[----:B------:R-:W-:Y:S01]  /*52fc0*/  MOV R5, R246 ;  /* 0x000000f600057202 */ /* 0x000fe20000000f00 */
[----:B------:R-:W-:Y:S01]  /*52fd0*/  NOP ;  /* 0x0000000000007918 */ /* 0x000fe20000000000 */
[----:B--2---:R-:W-:Y:S04]  /*52fe0*/  STL.64 [R1+0x360], R188 ;  /* 0x000360bc01007387 */ /* 0x004fe80000100a00 */
[----:B------:R-:W-:Y:S04]  /*52ff0*/  STL.64 [R1+0x368], R190 ;  /* 0x000368be01007387 */ /* 0x000fe80000100a00 */
[----:B---3--:R1:W-:Y:S01]  /*53000*/  STSM.16.M88.4 [R0], R4 ;  /* 0x0000000400007844 */ /* 0x0083e20000000200 */
[----:B------:R-:W-:-:S03]  /*53010*/  NOP ;  /* 0x0000000000007918 */ /* 0x000fc60000000000 */
[----:B------:R-:W2:Y:S04]  /*53020*/  LDS.128 R188, [R0] ;  /* 0x0000000000bc7984 */ /* 0x000ea80000000c00 */
[----:B-1----:R-:W3:Y:S04]  /*53030*/  LDL.LU R6, [R1+0xe60] ;  /* 0x000e600001067983 */ /* 0x002ee80000300800 */
[----:B------:R-:W3:Y:S01]  /*53040*/  LDL.LU R7, [R1+0xe68] ;  /* 0x000e680001077983 */ /* 0x000ee20000300800 */
[----:B------:R-:W-:Y:S02]  /*53050*/  IMAD.MOV.U32 R4, RZ, RZ, R164 ;  /* 0x000000ffff047224 */ /* 0x000fe400078e00a4 */
[----:B------:R-:W-:Y:S01]  /*53060*/  IMAD.MOV.U32 R5, RZ, RZ, R166 ;  /* 0x000000ffff057224 */ /* 0x000fe200078e00a6 */
[----:B------:R-:W-:Y:S01]  /*53070*/  NOP ;  /* 0x0000000000007918 */ /* 0x000fe20000000000 */
[----:B--2---:R-:W-:Y:S04]  /*53080*/  STL.64 [R1+0x350], R188 ;  /* 0x000350bc01007387 */ /* 0x004fe80000100a00 */
[----:B------:R1:W-:Y:S04]  /*53090*/  STL.64 [R1+0x358], R190 ;  /* 0x000358be01007387 */ /* 0x0003e80000100a00 */
[----:B-1----:R-:W2:Y:S04]  /*530a0*/  LDL.LU R190, [R1+0xde0] ;  /* 0x000de00001be7983 */ /* 0x002ea80000300800 */
[----:B------:R-:W2:Y:S04]  /*530b0*/  LDL.LU R191, [R1+0xde8] ;  /* 0x000de80001bf7983 */ /* 0x000ea80000300800 */
[----:B---3--:R-:W-:Y:S01]  /*530c0*/  STSM.16.M88.4 [R0], R4 ;  /* 0x0000000400007844 */ /* 0x008fe20000000200 */
[----:B------:R-:W-:-:S03]  /*530d0*/  NOP ;  /* 0x0000000000007918 */ /* 0x000fc60000000000 */
[----:B------:R-:W1:Y:S04]  /*530e0*/  LDS.128 R4, [R0] ;  /* 0x0000000000047984 */ /* 0x000e680000000c00 */
[----:B-1----:R-:W-:Y:S04]  /*530f0*/  STL.64 [R1+0x340], R4 ;  /* 0x0003400401007387 */ /* 0x002fe80000100a00 */
[----:B------:R1:W-:Y:S04]  /*53100*/  STL.64 [R1+0x348], R6 ;  /* 0x0003480601007387 */ /* 0x0003e80000100a00 */
[----:B-1----:R-:W3:Y:S04]  /*53110*/  LDL.LU R6, [R1+0x8a0] ;  /* 0x0008a00001067983 */ /* 0x002ee80000300800 */
[----:B------:R-:W3:Y:S01]  /*53120*/  LDL.LU R7, [R1+0x8a8] ;  /* 0x0008a80001077983 */ /* 0x000ee20000300800 */
[----:B------:R-:W-:-:S02]  /*53130*/  IMAD.MOV.U32 R188, RZ, RZ, R132 ;  /* 0x000000ffffbc7224 */ /* 0x000fc400078e0084 */
[----:B------:R-:W-:Y:S01]  /*53140*/  IMAD.MOV.U32 R189, RZ, RZ, R134 ;  /* 0x000000ffffbd7224 */ /* 0x000fe200078e0086 */
[----:B------:R-:W-:-:S04]  /*53150*/  NOP ;  /* 0x0000000000007918 */ /* 0x000fc80000000000 */
[----:B--2---:R-:W-:Y:S01]  /*53160*/  STSM.16.M88.4 [R0], R188 ;  /* 0x000000bc00007844 */ /* 0x004fe20000000200 */
[----:B------:R-:W-:-:S03]  /*53170*/  NOP ;  /* 0x0000000000007918 */ /* 0x000fc60000000000 */
[----:B------:R-:W1:Y:S01]  /*53180*/  LDS.128 R188, [R0] ;  /* 0x0000000000bc7984 */ /* 0x000e620000000c00 */
[----:B------:R-:W-:Y:S02]  /*53190*/  IMAD.MOV.U32 R4, RZ, RZ, R100 ;  /* 0x000000ffff047224 */ /* 0x000fe400078e0064 */
[----:B------:R-:W-:Y:S01]  /*531a0*/  IMAD.MOV.U32 R5, RZ, RZ, R102 ;  /* 0x000000ffff057224 */ /* 0x000fe200078e0066 */
[----:B------:R-:W-:Y:S01]  /*531b0*/  NOP ;  /* 0x0000000000007918 */ /* 0x000fe20000000000 */
[----:B-1----:R-:W-:Y:S04]  /*531c0*/  STL.64 [R1+0x330], R188 ;  /* 0x000330bc01007387 */ /* 0x002fe80000100a00 */
        /* <DEDUP_REMOVED lines=16> */
[----:B-1----:R1:W-:Y:S04]  /*532d0*/  STL.64 [R1+0x310], R4 ;  /* 0x0003100401007387 */ /* 0x0023e80000100a00 */
[----:B------:R3:W-:Y:S04]  /*532e0*/  STL.64 [R1+0x318], R6 ;  /* 0x0003180601007387 */ /* 0x0007e80000100a00 */
[----:B-1----:R-:W4:Y:S04]  /*532f0*/  LDL.LU R4, [R1+0xaf4] ;  /* 0x000af40001047983 */ /* 0x002f280000300800 */
[----:B------:R-:W4:Y:S04]  /*53300*/  LDL.LU R5, [R1+0xafc] ;  /* 0x000afc0001057983 */ /* 0x000f280000300800 */
[----:B---3--:R-:W4:Y:S04]  /*53310*/  LDL.LU R6, [R1+0x1324] ;  /* 0x0013240001067983 */ /* 0x008f280000300800 */
[----:B------:R-:W4:Y:S01]  /*53320*/  LDL.LU R7, [R1+0x132c] ;  /* 0x00132c0001077983 */ /* 0x000f220000300800 */
[----:B------:R-:W-:Y:S01]  /*53330*/  IMAD.MOV.U32 R188, RZ, RZ, R36 ;  /* 0x000000ffffbc7224 */ /* 0x000fe200078e0024 */
[----:B------:R-:W-:Y:S01]  /*53340*/  MOV R189, R38 ;  /* 0x0000002600bd7202 */ /* 0x000fe20000000f00 */
[----:B------:R-:W-:-:S04]  /*53350*/  NOP ;  /* 0x0000000000007918 */ /* 0x000fc80000000000 */
[----:B--2---:R-:W-:Y:S01]  /*53360*/  STSM.16.M88.4 [R0], R188 ;  /* 0x000000bc00007844 */ /* 0x004fe20000000200 */
[----:B------:R-:W-:-:S03]  /*53370*/  NOP ;  /* 0x0000000000007918 */ /* 0x000fc60000000000 */
[----:B------:R-:W1:Y:S01]  /*53380*/  LDS.128 R188, [R0] ;  /* 0x0000000000bc7984 */ /* 0x000e620000000c00 */
[----:B------:R-:W-:-:S03]  /*53390*/  NOP ;  /* 0x0000000000007918 */ /* 0x000fc60000000000 */
[----:B-1----:R-:W-:Y:S04]  /*533a0*/  STL.64 [R1+0x300], R188 ;  /* 0x000300bc01007387 */ /* 0x002fe80000100a00 */
[----:B------:R-:W-:Y:S04]  /*533b0*/  STL.64 [R1+0x308], R190 ;  /* 0x000308be01007387 */ /* 0x000fe80000100a00 */
        /* <DEDUP_REMOVED lines=99> */
[----:B------:R-:W-:Y:S04]  /*539f0*/  STL.64 [R1+0x118], R190 ;  /* 0x000118be01007387 */ /* 0x000fe80000100a00 */
[----:B---3--:R1:W-:Y:S04]  /*53a00*/  STSM.16.M88.4 [R0], R4 ;  /* 0x0000000400007844 */ /* 0x0083e80000000200 */
[----:B-1----:R-:W2:Y:S04]  /*53a10*/  LDL.LU R6, [R1+0xe64] ;  /* 0x000e640001067983 */ /* 0x002ea80000300800 */
[----:B------:R-:W2:Y:S01]  /*53a20*/  LDL.LU R7, [R1+0xe6c] ;  /* 0x000e6c0001077983 */ /* 0x000ea20000300800 */
[----:B------:R-:W-:-:S02]  /*53a30*/  IMAD.MOV.U32 R4, RZ, RZ, R165 ;  /* 0x000000ffff047224 */ /* 0x000fc400078e00a5 */
[----:B------:R-:W-:Y:S01]  /*53a40*/  IMAD.MOV.U32 R5, RZ, RZ, R167 ;  /* 0x000000ffff057224 */ /* 0x000fe200078e00a7 */
[----:B------:R-:W-:Y:S01]  /*53a50*/  NOP ;  /* 0x0000000000007918 */ /* 0x000fe20000000000 */
[----:B------:R-:W1:Y:S01]  /*53a60*/  LDS.128 R164, [R0] ;  /* 0x0000000000a47984 */ /* 0x000e620000000c00 */
[----:B------:R-:W-:Y:S01]  /*53a70*/  NOP ;  /* 0x0000000000007918 */ /* 0x000fe20000000000 */
[----:B------:R-:W-:Y:S02]  /*53a80*/  IMAD.MOV.U32 R132, RZ, RZ, R133 ;  /* 0x000000ffff847224 */ /* 0x000fe400078e0085 */
[----:B------:R-:W-:Y:S01]  /*53a90*/  IMAD.MOV.U32 R133, RZ, RZ, R135 ;  /* 0x000000ffff857224 */ /* 0x000fe200078e0087 */
[----:B-1----:R-:W-:Y:S04]  /*53aa0*/  STL.64 [R1+0xa0], R164 ;  /* 0x0000a0a401007387 */ /* 0x002fe80000100a00 */
[----:B------:R-:W-:Y:S04]  /*53ab0*/  STL.64 [R1+0xa8], R166 ;  /* 0x0000a8a601007387 */ /* 0x000fe80000100a00 */
[----:B------:R-:W3:Y:S04]  /*53ac0*/  LDL.LU R134, [R1+0xde4] ;  /* 0x000de40001867983 */ /* 0x000ee80000300800 */
[----:B------:R-:W3:Y:S04]  /*53ad0*/  LDL.LU R135, [R1+0xdec] ;  /* 0x000dec0001877983 */ /* 0x000ee80000300800 */
[----:B--2---:R-:W-:Y:S01]  /*53ae0*/  STSM.16.M88.4 [R0], R4 ;  /* 0x0000000400007844 */ /* 0x004fe20000000200 */
[----:B------:R-:W-:-:S03]  /*53af0*/  NOP ;  /* 0x0000000000007918 */ /* 0x000fc60000000000 */
[----:B------:R-:W1:Y:S01]  /*53b00*/  LDS.128 R4, [R0] ;  /* 0x0000000000047984 */ /* 0x000e620000000c00 */
[----:B------:R-:W-:-:S03]  /*53b10*/  NOP ;  /* 0x0000000000007918 */ /* 0x000fc60000000000 */
[----:B-1----:R-:W-:Y:S04]  /*53b20*/  STL.64 [R1+0x90], R4 ;  /* 0x0000900401007387 */ /* 0x002fe80000100a00 */
[----:B------:R1:W-:Y:S04]  /*53b30*/  STL.64 [R1+0x98], R6 ;  /* 0x0000980601007387 */ /* 0x0003e80000100a00 */
[----:B-1----:R-:W2:Y:S04]  /*53b40*/  LDL.LU R6, [R1+0x8a4] ;  /* 0x0008a40001067983 */ /* 0x002ea80000300800 */
[----:B------:R-:W2:Y:S01]  /*53b50*/  LDL.LU R7, [R1+0x8ac] ;  /* 0x0008ac0001077983 */ /* 0x000ea20000300800 */
[----:B------:R-:W-:-:S02]  /*53b60*/  IMAD.MOV.U32 R4, RZ, RZ, R101 ;  /* 0x000000ffff047224 */ /* 0x000fc400078e0065 */
[----:B------:R-:W-:Y:S01]  /*53b70*/  IMAD.MOV.U32 R5, RZ, RZ, R103 ;  /* 0x000000ffff057224 */ /* 0x000fe200078e0067 */
[----:B---3--:R-:W-:Y:S01]  /*53b80*/  STSM.16.M88.4 [R0], R132 ;  /* 0x0000008400007844 */ /* 0x008fe20000000200 */
[----:B------:R-:W-:-:S03]  /*53b90*/  NOP ;  /* 0x0000000000007918 */ /* 0x000fc60000000000 */
[----:B------:R-:W1:Y:S01]  /*53ba0*/  LDS.128 R100, [R0] ;  /* 0x0000000000647984 */ /* 0x000e620000000c00 */
[----:B------:R-:W-:-:S03]  /*53bb0*/  NOP ;  /* 0x0000000000007918 */ /* 0x000fc60000000000 */
[----:B-1----:R-:W-:Y:S04]  /*53bc0*/  STL.64 [R1+0x80], R100 ;  /* 0x0000806401007387 */ /* 0x002fe80000100a00 */
[----:B------:R-:W-:Y:S04]  /*53bd0*/  STL.64 [R1+0x88], R102 ;  /* 0x0000886601007387 */ /* 0x000fe80000100a00 */
[----:B--2---:R1:W-:Y:S04]  /*53be0*/  STSM.16.M88.4 [R0], R4 ;  /* 0x0000000400007844 */ /* 0x0043e80000000200 */
[----:B-1----:R-:W2:Y:S04]  /*53bf0*/  LDL.LU R6, [R1+0x824] ;  /* 0x0008240001067983 */ /* 0x002ea80000300800 */
[----:B------:R-:W2:Y:S01]  /*53c00*/  LDL.LU R7, [R1+0x82c] ;  /* 0x00082c0001077983 */ /* 0x000ea20000300800 */
[----:B------:R-:W-:Y:S01]  /*53c10*/  IMAD.MOV.U32 R4, RZ, RZ, R69 ;  /* 0x000000ffff047224 */ /* 0x000fe200078e0045 */
[----:B------:R-:W-:Y:S01]  /*53c20*/  MOV R5, R71 ;  /* 0x0000004700057202 */ /* 0x000fe20000000f00 */
[----:B------:R-:W-:Y:S01]  /*53c30*/  NOP ;  /* 0x0000000000007918 */ /* 0x000fe20000000000 */
[----:B------:R-:W1:Y:S01]  /*53c40*/  LDS.128 R68, [R0] ;  /* 0x0000000000447984 */ /* 0x000e620000000c00 */
[----:B------:R-:W-:Y:S01]  /*53c50*/  NOP ;  /* 0x0000000000007918 */ /* 0x000fe20000000000 */
[----:B------:R-:W-:-:S02]  /*53c60*/  IMAD.MOV.U32 R36, RZ, RZ, R37 ;  /* 0x000000ffff247224 */ /* 0x000fc400078e0025 */
        /* <DEDUP_REMOVED lines=9> */
[----:B-1----:R1:W-:Y:S04]  /*53d00*/  STL.64 [R1+0x60], R4 ;  /* 0x0000600401007387 */ /* 0x0023e80000100a00 */
[----:B------:R2:W-:Y:S04]  /*53d10*/  STL.64 [R1+0x68], R6 ;  /* 0x0000680601007387 */ /* 0x0005e80000100a00 */
[----:B-1----:R-:W4:Y:S04]  /*53d20*/  LDL.LU R4, [R1+0xae0] ;  /* 0x000ae00001047983 */ /* 0x002f280000300800 */
[----:B------:R-:W4:Y:S04]  /*53d30*/  LDL.LU R5, [R1+0xae8] ;  /* 0x000ae80001057983 */ /* 0x000f280000300800 */
[----:B--2---:R-:W4:Y:S04]  /*53d40*/  LDL.LU R6, [R1+0x1310] ;  /* 0x0013100001067983 */ /* 0x004f280000300800 */
[----:B------:R-:W4:Y:S04]  /*53d50*/  LDL.LU R7, [R1+0x1318] ;  /* 0x0013180001077983 */ /* 0x000f280000300800 */
[----:B---3--:R-:W-:Y:S01]  /*53d60*/  STSM.16.M88.4 [R0], R36 ;  /* 0x0000002400007844 */ /* 0x008fe20000000200 */
[----:B------:R-:W-:-:S03]  /*53d70*/  NOP ;  /* 0x0000000000007918 */ /* 0x000fc60000000000 */
[----:B------:R-:W-:Y:S01]  /*53d80*/  LDS.128 R244, [R0] ;  /* 0x0000000000f47984 */ /* 0x000fe20000000c00 */
[----:B------:R-:W-:-:S03]  /*53d90*/  NOP ;  /* 0x0000000000007918 */ /* 0x000fc60000000000 */
        /* <DEDUP_REMOVED lines=125> */
[----:B------:R-:W-:Y:S01]  /*54570*/  IMAD.MOV.U32 R4, RZ, RZ, R96 ;  /* 0x000000ffff047224 */ /* 0x000fe200078e0060 */
[----:B------:R-:W-:Y:S01]  /*54580*/  MOV R5, R98 ;  /* 0x0000006200057202 */ /* 0x000fe20000000f00 */
        /* <DEDUP_REMOVED lines=25> */
[----:B------:R-:W-:Y:S01]  /*54720*/  NOP ;  /* 0x0000000000007918 */ /* 0x000fe20000000000 */
[----:B------:R-:W-:-:S05]  /*54730*/  IMAD.MOV.U32 R37, RZ, RZ, R34 ;  /* 0x000000ffff257224 */ /* 0x000fca00078e0022 */
        /* <DEDUP_REMOVED lines=125> */
[----:B------:R-:W-:Y:S01]  /*54f10*/  IMAD.MOV.U32 R36, RZ, RZ, R129 ;  /* 0x000000ffff247224 */ /* 0x000fe200078e0081 */
[----:B------:R-:W-:Y:S01]  /*54f20*/  MOV R37, R131 ;  /* 0x0000008300257202 */ /* 0x000fe20000000f00 */
        /* <DEDUP_REMOVED lines=17> */
[----:B------:R-:W-:-:S02]  /*55040*/  IMAD.MOV.U32 R32, RZ, RZ, R33 ;  /* 0x000000ffff207224 */ /* 0x000fc400078e0021 */
[----:B------:R-:W-:Y:S01]  /*55050*/  IMAD.MOV.U32 R33, RZ, RZ, R35 ;  /* 0x000000ffff217224 */ /* 0x000fe200078e0023 */
[----:B--2---:R1:W-:Y:S04]  /*55060*/  STL.64 [R1+0x1a0], R36 ;  /* 0x0001a02401007387 */ /* 0x0043e80000100a00 */
[----:B------:R2:W-:Y:S04]  /*55070*/  STL.64 [R1+0x1a8], R38 ;  /* 0x0001a82601007387 */ /* 0x0005e80000100a00 */
[----:B------:R-:W4:Y:S04]  /*55080*/  LDL.LU R34, [R1+0x9d4] ;  /* 0x0009d40001227983 */ /* 0x000f280000300800 */
[----:B------:R-:W4:Y:S01]  /*55090*/  LDL.LU R35, [R1+0x9dc] ;  /* 0x0009dc0001237983 */ /* 0x000f220000300800 */
[----:B-1----:R-:W1:Y:S08]  /*550a0*/  LDC R37, c[0x0][0x244] ;  /* 0x00009100ff257b82 */ /* 0x002e700000000800 */
[----:B--2---:R-:W2:Y:S01]  /*550b0*/  LDC R39, c[0x0][0x244] ;  /* 0x00009100ff277b82 */ /* 0x004ea20000000800 */
[----:B---3--:R-:W-:Y:S01]  /*550c0*/  STSM.16.M88.4 [R0], R4 ;  /* 0x0000000400007844 */ /* 0x008fe20000000200 */
[----:B------:R-:W-:-:S03]  /*550d0*/  NOP ;  /* 0x0000000000007918 */ /* 0x000fc60000000000 */
[----:B------:R-:W3:Y:S01]  /*550e0*/  LDS.128 R4, [R0] ;  /* 0x0000000000047984 */ /* 0x000ee20000000c00 */
[----:B------:R-:W-:-:S03]  /*550f0*/  NOP ;  /* 0x0000000000007918 */ /* 0x000fc60000000000 */
[----:B---3--:R3:W-:Y:S04]  /*55100*/  STL.64 [R1+0x120], R4 ;  /* 0x0001200401007387 */ /* 0x0087e80000100a00 */
[----:B------:R1:W-:Y:S04]  /*55110*/  STL.64 [R1+0x128], R6 ;  /* 0x0001280601007387 */ /* 0x0003e80000100a00 */
[----:B---3--:R-:W3:Y:S04]  /*55120*/  LDL.LU R4, [R1+0xad0] ;  /* 0x000ad00001047983 */ /* 0x008ee80000300800 */
[----:B------:R-:W3:Y:S04]  /*55130*/  LDL.LU R5, [R1+0xad8] ;  /* 0x000ad80001057983 */ /* 0x000ee80000300800 */
[----:B-1----:R-:W3:Y:S04]  /*55140*/  LDL.LU R6, [R1+0x1300] ;  /* 0x0013000001067983 */ /* 0x002ee80000300800 */
[----:B------:R-:W3:Y:S04]  /*55150*/  LDL.LU R7, [R1+0x1308] ;  /* 0x0013080001077983 */ /* 0x000ee80000300800 */
[----:B----4-:R-:W-:Y:S01]  /*55160*/  STSM.16.M88.4 [R0], R32 ;  /* 0x0000002000007844 */ /* 0x010fe20000000200 */
[----:B------:R-:W-:-:S03]  /*55170*/  NOP ;  /* 0x0000000000007918 */ /* 0x000fc60000000000 */
[----:B------:R-:W1:Y:S01]  /*55180*/  LDS.128 R32, [R0] ;  /* 0x0000000000207984 */ /* 0x000e620000000c00 */
[----:B------:R-:W-:-:S03]  /*55190*/  NOP ;  /* 0x0000000000007918 */ /* 0x000fc60000000000 */
[----:B-1----:R-:W-:Y:S04]  /*551a0*/  STL.64 [R1+0x50], R32 ;  /* 0x0000502001007387 */ /* 0x002fe80000100a00 */
[----:B------:R-:W-:Y:S04]  /*551b0*/  STL.64 [R1+0x58], R34 ;  /* 0x0000582201007387 */ /* 0x000fe80000100a00 */
[----:B---3--:R1:W-:Y:S01]  /*551c0*/  STSM.16.M88.4 [R0], R4 ;  /* 0x0000000400007844 */ /* 0x0083e20000000200 */
[----:B------:R-:W-:-:S03]  /*551d0*/  NOP ;  /* 0x0000000000007918 */ /* 0x000fc60000000000 */
[----:B------:R-:W3:Y:S04]  /*551e0*/  LDS.128 R32, [R0] ;  /* 0x0000000000207984 */ /* 0x000ee80000000c00 */
[----:B-1----:R-:W4:Y:S04]  /*551f0*/  LDL.LU R4, [R1+0xa10] ;  /* 0x000a100001047983 */ /* 0x002f280000300800 */
[----:B------:R-:W4:Y:S04]  /*55200*/  LDL.LU R5, [R1+0xa18] ;  /* 0x000a180001057983 */ /* 0x000f280000300800 */
[----:B------:R-:W4:Y:S04]  /*55210*/  LDL.LU R6, [R1+0x1290] ;  /* 0x0012900001067983 */ /* 0x000f280000300800 */
[----:B------:R-:W4:Y:S01]  /*55220*/  LDL.LU R7, [R1+0x1298] ;  /* 0x0012980001077983 */ /* 0x000f220000300800 */
[----:B------:R-:W-:-:S03]  /*55230*/  NOP ;  /* 0x0000000000007918 */ /* 0x000fc60000000000 */
[----:B---3--:R-:W-:Y:S04]  /*55240*/  STL.64 [R1+0x8a0], R32 ;  /* 0x0008a02001007387 */ /* 0x008fe80000100a00 */
[----:B------:R-:W-:Y:S04]  /*55250*/  STL.64 [R1+0x8a8], R34 ;  /* 0x0008a82201007387 */ /* 0x000fe80000100a00 */
[----:B----4-:R1:W-:Y:S01]  /*55260*/  STSM.16.M88.4 [R0], R4 ;  /* 0x0000000400007844 */ /* 0x0103e20000000200 */
        /* <DEDUP_REMOVED lines=83> */
[----:B------:R-:W4:Y:S01]  /*557a0*/  LDL.LU R7, [R1+0xea8] ;  /* 0x000ea80001077983 */ /* 0x000f220000300800 */
[----:B------:R-:W-:Y:S02]  /*557b0*/  IMAD.MOV.U32 R4, RZ, RZ, R236 ;  /* 0x000000ffff047224 */ /* 0x000fe400078e00ec */
[----:B------:R-:W-:Y:S01]  /*557c0*/  IMAD.MOV.U32 R5, RZ, RZ, R238 ;  /* 0x000000ffff057224 */ /* 0x000fe200078e00ee */
[----:B------:R-:W-:Y:S01]  /*557d0*/  NOP ;  /* 0x0000000000007918 */ /* 0x000fe20000000000 */
[----:B---3--:R-:W-:Y:S04]  /*557e0*/  STL.64 [R1+0x9d0], R32 ;  /* 0x0009d02001007387 */ /* 0x008fe80000100a00 */
[----:B------:R-:W-:Y:S04]  /*557f0*/  STL.64 [R1+0x9d8], R34 ;  /* 0x0009d82201007387 */ /* 0x000fe80000100a00 */
[----:B----4-:R1:W-:Y:S01]  /*55800*/  STSM.16.M88.4 [R0], R4 ;  /* 0x0000000400007844 */ /* 0x0103e20000000200 */
[----:B------:R-:W-:-:S03]  /*55810*/  NOP ;  /* 0x0000000000007918 */ /* 0x000fc60000000000 */
[----:B------:R-:W3:Y:S04]  /*55820*/  LDS.128 R32, [R0] ;  /* 0x0000000000207984 */ /* 0x000ee80000000c00 */
[----:B-1----:R-:W4:Y:S04]  /*55830*/  LDL.LU R6, [R1+0xe40] ;  /* 0x000e400001067983 */ /* 0x002f280000300800 */
[----:B------:R-:W4:Y:S01]  /*55840*/  LDL.LU R7, [R1+0xe48] ;  /* 0x000e480001077983 */ /* 0x000f220000300800 */
[----:B------:R-:W-:Y:S01]  /*55850*/  IMAD.MOV.U32 R4, RZ, RZ, R156 ;  /* 0x000000ffff047224 */ /* 0x000fe200078e009c */
[----:B------:R-:W-:Y:S01]  /*55860*/  MOV R5, R158 ;  /* 0x0000009e00057202 */ /* 0x000fe20000000f00 */
[----:B------:R-:W-:Y:S01]  /*55870*/  NOP ;  /* 0x0000000000007918 */ /* 0x000fe20000000000 */
[----:B---3--:R-:W-:Y:S04]  /*55880*/  STL.64 [R1+0x970], R32 ;  /* 0x0009702001007387 */ /* 0x008fe80000100a00 */
[----:B------:R1:W-:Y:S04]  /*55890*/  STL.64 [R1+0x978], R34 ;  /* 0x0009782201007387 */ /* 0x0003e80000100a00 */
[----:B-1----:R-:W3:Y:S04]  /*558a0*/  LDL.LU R34, [R1+0xdc0] ;  /* 0x000dc00001227983 */ /* 0x002ee80000300800 */
[----:B------:R-:W3:Y:S04]  /*558b0*/  LDL.LU R35, [R1+0xdc8] ;  /* 0x000dc80001237983 */ /* 0x000ee80000300800 */
[----:B----4-:R-:W-:Y:S01]  /*558c0*/  STSM.16.M88.4 [R0], R4 ;  /* 0x0000000400007844 */ /* 0x010fe20000000200 */
[----:B------:R-:W-:-:S03]  /*558d0*/  NOP ;  /* 0x0000000000007918 */ /* 0x000fc60000000000 */
[----:B------:R-:W1:Y:S04]  /*558e0*/  LDS.128 R4, [R0] ;  /* 0x0000000000047984 */ /* 0x000e680000000c00 */
[----:B-1----:R-:W-:Y:S04]  /*558f0*/  STL.64 [R1+0x920], R4 ;  /* 0x0009200401007387 */ /* 0x002fe80000100a00 */
[----:B------:R1:W-:Y:S04]  /*55900*/  STL.64 [R1+0x928], R6 ;  /* 0x0009280601007387 */ /* 0x0003e80000100a00 */
[----:B-1----:R-:W4:Y:S04]  /*55910*/  LDL.LU R6, [R1+0x880] ;  /* 0x0008800001067983 */ /* 0x002f280000300800 */
[----:B------:R-:W4:Y:S01]  /*55920*/  LDL.LU R7, [R1+0x888] ;  /* 0x0008880001077983 */ /* 0x000f220000300800 */
[----:B------:R-:W-:-:S02]  /*55930*/  IMAD.MOV.U32 R32, RZ, RZ, R124 ;  /* 0x000000ffff207224 */ /* 0x000fc400078e007c */
[----:B------:R-:W-:Y:S01]  /*55940*/  IMAD.MOV.U32 R33, RZ, RZ, R126 ;  /* 0x000000ffff217224 */ /* 0x000fe200078e007e */
[----:B------:R-:W-:-:S04]  /*55950*/  NOP ;  /* 0x0000000000007918 */ /* 0x000fc80000000000 */
[----:B---3--:R-:W-:Y:S01]  /*55960*/  STSM.16.M88.4 [R0], R32 ;  /* 0x0000002000007844 */ /* 0x008fe20000000200 */
[----:B------:R-:W-:-:S03]  /*55970*/  NOP ;  /* 0x0000000000007918 */ /* 0x000fc60000000000 */
[----:B------:R-:W1:Y:S01]  /*55980*/  LDS.128 R32, [R0] ;  /* 0x0000000000207984 */ /* 0x000e620000000c00 */
[----:B------:R-:W-:Y:S02]  /*55990*/  IMAD.MOV.U32 R4, RZ, RZ, R92 ;  /* 0x000000ffff047224 */ /* 0x000fe400078e005c */
[----:B------:R-:W-:Y:S01]  /*559a0*/  IMAD.MOV.U32 R5, RZ, RZ, R94 ;  /* 0x000000ffff057224 */ /* 0x000fe200078e005e */
[----:B------:R-:W-:Y:S01]  /*559b0*/  NOP ;  /* 0x0000000000007918 */ /* 0x000fe20000000000 */
[----:B-1----:R-:W-:Y:S04]  /*559c0*/  STL.64 [R1+0x910], R32 ;  /* 0x0009102001007387 */ /* 0x002fe80000100a00 */
        /* <DEDUP_REMOVED lines=16> */
[----:B-1----:R1:W-:Y:S04]  /*55ad0*/  STL.64 [R1+0x8d0], R4 ;  /* 0x0008d00401007387 */ /* 0x0023e80000100a00 */
[----:B------:R4:W-:Y:S04]  /*55ae0*/  STL.64 [R1+0x8d8], R6 ;  /* 0x0008d80601007387 */ /* 0x0009e80000100a00 */
[----:B-1----:R-:W2:Y:S04]  /*55af0*/  LDL.LU R4, [R1+0xad4] ;  /* 0x000ad40001047983 */ /* 0x002ea80000300800 */
[----:B------:R-:W2:Y:S04]  /*55b00*/  LDL.LU R5, [R1+0xadc] ;  /* 0x000adc0001057983 */ /* 0x000ea80000300800 */
[----:B----4-:R-:W2:Y:S04]  /*55b10*/  LDL.LU R6, [R1+0x1304] ;  /* 0x0013040001067983 */ /* 0x010ea80000300800 */
[----:B------:R-:W2:Y:S01]  /*55b20*/  LDL.LU R7, [R1+0x130c] ;  /* 0x00130c0001077983 */ /* 0x000ea20000300800 */
[----:B------:R-:W-:Y:S01]  /*55b30*/  IMAD.MOV.U32 R32, RZ, RZ, R28 ;  /* 0x000000ffff207224 */ /* 0x000fe200078e001c */
[----:B------:R-:W-:Y:S01]  /*55b40*/  NOP ;  /* 0x0000000000007918 */ /* 0x000fe20000000000 */
[----:B------:R-:W-:-:S05]  /*55b50*/  IMAD.MOV.U32 R33, RZ, RZ, R30 ;  /* 0x000000ffff217224 */ /* 0x000fca00078e001e */
[----:B---3--:R-:W-:Y:S01]  /*55b60*/  STSM.16.M88.4 [R0], R32 ;  /* 0x0000002000007844 */ /* 0x008fe20000000200 */
[----:B------:R-:W-:-:S03]  /*55b70*/  NOP ;  /* 0x0000000000007918 */ /* 0x000fc60000000000 */
[----:B------:R-:W1:Y:S01]  /*55b80*/  LDS.128 R32, [R0] ;  /* 0x0000000000207984 */ /* 0x000e620000000c00 */
[----:B------:R-:W-:-:S03]  /*55b90*/  NOP ;  /* 0x0000000000007918 */ /* 0x000fc60000000000 */
[----:B-1----:R-:W-:Y:S04]  /*55ba0*/  STL.64 [R1+0x820], R32 ;  /* 0x0008202001007387 */ /* 0x002fe80000100a00 */
[----:B------:R-:W-:Y:S04]  /*55bb0*/  STL.64 [R1+0x828], R34 ;  /* 0x0008282201007387 */ /* 0x000fe80000100a00 */
[----:B--2---:R1:W-:Y:S01]  /*55bc0*/  STSM.16.M88.4 [R0], R4 ;  /* 0x0000000400007844 */ /* 0x0043e20000000200 */
        /* <DEDUP_REMOVED lines=94> */
[----:B------:R-:W-:Y:S01]  /*561b0*/  IMAD.MOV.U32 R4, RZ, RZ, R237 ;  /* 0x000000ffff047224 */ /* 0x000fe200078e00ed */
        /* <DEDUP_REMOVED lines=42> */
[----:B------:R-:W-:Y:S01]  /*56460*/  IMAD.MOV.U32 R28, RZ, RZ, R29 ;  /* 0x000000ffff1c7224 */ /* 0x000fe200078e001d */
[----:B------:R-:W-:Y:S01]  /*56470*/  MOV R29, R31 ;  /* 0x0000001f001d7202 */ /* 0x000fe20000000f00 */
[----:B--2---:R1:W-:Y:S04]  /*56480*/  STL.64 [R1+0x190], R32 ;  /* 0x0001902001007387 */ /* 0x0043e80000100a00 */
[----:B------:R-:W-:Y:S04]  /*56490*/  STL.64 [R1+0x198], R34 ;  /* 0x0001982201007387 */ /* 0x000fe80000100a00 */
[----:B------:R-:W2:Y:S04]  /*564a0*/  LDL.LU R30, [R1+0x9c4] ;  /* 0x0009c400011e7983 */ /* 0x000ea80000300800 */
[----:B------:R-:W2:Y:S01]  /*564b0*/  LDL.LU R31, [R1+0x9cc] ;  /* 0x0009cc00011f7983 */ /* 0x000ea20000300800 */
[----:B-1----:R-:W1:Y:S03]  /*564c0*/  LDC R33, c[0x0][0x244] ;  /* 0x00009100ff217b82 */ /* 0x002e660000000800 */
        /* <DEDUP_REMOVED lines=8> */
[----:B----4-:R-:W3:Y:S04]  /*56550*/  LDL.LU R6, [R1+0x12f0] ;  /* 0x0012f00001067983 */ /* 0x010ee80000300800 */
[----:B------:R-:W3:Y:S04]  /*56560*/  LDL.LU R7, [R1+0x12f8] ;  /* 0x0012f80001077983 */ /* 0x000ee80000300800 */
[----:B--2---:R-:W-:Y:S01]  /*56570*/  STSM.16.M88.4 [R0], R28 ;  /* 0x0000001c00007844 */ /* 0x004fe20000000200 */
[----:B------:R-:W-:-:S03]  /*56580*/  NOP ;  /* 0x0000000000007918 */ /* 0x000fc60000000000 */
[----:B------:R-:W2:Y:S01]  /*56590*/  LDS.128 R28, [R0] ;  /* 0x00000000001c7984 */ /* 0x000ea20000000c00 */
[----:B------:R-:W-:-:S03]  /*565a0*/  NOP ;  /* 0x0000000000007918 */ /* 0x000fc60000000000 */
[----:B--2---:R-:W-:Y:S04]  /*565b0*/  STL.64 [R1+0x40], R28 ;  /* 0x0000401c01007387 */ /* 0x004fe80000100a00 */
[----:B------:R-:W-:Y:S04]  /*565c0*/  STL.64 [R1+0x48], R30 ;  /* 0x0000481e01007387 */ /* 0x000fe80000100a00 */
[----:B---3--:R2:W-:Y:S01]  /*565d0*/  STSM.16.M88.4 [R0], R4 ;  /* 0x0000000400007844 */ /* 0x0085e20000000200 */
[----:B------:R-:W-:-:S03]  /*565e0*/  NOP ;  /* 0x0000000000007918 */ /* 0x000fc60000000000 */
[----:B------:R-:W3:Y:S04]  /*565f0*/  LDS.128 R28, [R0] ;  /* 0x00000000001c7984 */ /* 0x000ee80000000c00 */
[----:B--2---:R-:W2:Y:S04]  /*56600*/  LDL.LU R4, [R1+0xa00] ;  /* 0x000a000001047983 */ /* 0x004ea80000300800 */
[----:B------:R-:W2:Y:S04]  /*56610*/  LDL.LU R5, [R1+0xa08] ;  /* 0x000a080001057983 */ /* 0x000ea80000300800 */
[----:B------:R-:W2:Y:S04]  /*56620*/  LDL.LU R6, [R1+0x1280] ;  /* 0x0012800001067983 */ /* 0x000ea80000300800 */
[----:B------:R-:W2:Y:S01]  /*56630*/  LDL.LU R7, [R1+0x1288] ;  /* 0x0012880001077983 */ /* 0x000ea20000300800 */
[----:B------:R-:W-:-:S03]  /*56640*/  NOP ;  /* 0x0000000000007918 */ /* 0x000fc60000000000 */
[----:B---3--:R-:W-:Y:S04]  /*56650*/  STL.64 [R1+0xbf0], R28 ;  /* 0x000bf01c01007387 */ /* 0x008fe80000100a00 */
[----:B------:R-:W-:Y:S04]  /*56660*/  STL.64 [R1+0xbf8], R30 ;  /* 0x000bf81e01007387 */ /* 0x000fe80000100a00 */
[----:B--2---:R2:W-:Y:S01]  /*56670*/  STSM.16.M88.4 [R0], R4 ;  /* 0x0000000400007844 */ /* 0x0045e20000000200 */
        /* <DEDUP_REMOVED lines=83> */
[----:B------:R-:W2:Y:S01]  /*56bb0*/  LDL.LU R7, [R1+0xe98] ;  /* 0x000e980001077983 */ /* 0x000ea20000300800 */
[----:B------:R-:W-:Y:S02]  /*56bc0*/  IMAD.MOV.U32 R4, RZ, RZ, R184 ;  /* 0x000000ffff047224 */ /* 0x000fe400078e00b8 */
[----:B------:R-:W-:Y:S01]  /*56bd0*/  IMAD.MOV.U32 R5, RZ, RZ, R186 ;  /* 0x000000ffff057224 */ /* 0x000fe200078e00ba */
[----:B------:R-:W-:Y:S01]  /*56be0*/  NOP ;  /* 0x0000000000007918 */ /* 0x000fe20000000000 */
        /* <DEDUP_REMOVED lines=11> */
[----:B------:R3:W-:Y:S04]  /*56ca0*/  STL.64 [R1+0xb58], R30 ;  /* 0x000b581e01007387 */ /* 0x0007e80000100a00 */
[----:B---3--:R-:W3:Y:S04]  /*56cb0*/  LDL.LU R30, [R1+0xdb0] ;  /* 0x000db000011e7983 */ /* 0x008ee80000300800 */
[----:B------:R-:W3:Y:S04]  /*56cc0*/  LDL.LU R31, [R1+0xdb8] ;  /* 0x000db800011f7983 */ /* 0x000ee80000300800 */
[----:B--2---:R-:W-:Y:S01]  /*56cd0*/  STSM.16.M88.4 [R0], R4 ;  /* 0x0000000400007844 */ /* 0x004fe20000000200 */
[----:B------:R-:W-:-:S03]  /*56ce0*/  NOP ;  /* 0x0000000000007918 */ /* 0x000fc60000000000 */
[----:B------:R-:W2:Y:S04]  /*56cf0*/  LDS.128 R4, [R0] ;  /* 0x0000000000047984 */ /* 0x000ea80000000c00 */
[----:B--2---:R-:W-:Y:S04]  /*56d00*/  STL.64 [R1+0xb40], R4 ;  /* 0x000b400401007387 */ /* 0x004fe80000100a00 */
[----:B------:R2:W-:Y:S04]  /*56d10*/  STL.64 [R1+0xb48], R6 ;  /* 0x000b480601007387 */ /* 0x0005e80000100a00 */
[----:B--2---:R-:W2:Y:S04]  /*56d20*/  LDL.LU R6, [R1+0x870] ;  /* 0x0008700001067983 */ /* 0x004ea80000300800 */
[----:B------:R-:W2:Y:S01]  /*56d30*/  LDL.LU R7, [R1+0x878] ;  /* 0x0008780001077983 */ /* 0x000ea20000300800 */
[----:B------:R-:W-:-:S02]  /*56d40*/  IMAD.MOV.U32 R28, RZ, RZ, R120 ;  /* 0x000000ffff1c7224 */ /* 0x000fc400078e0078 */
[----:B------:R-:W-:Y:S01]  /*56d50*/  IMAD.MOV.U32 R29, RZ, RZ, R122 ;  /* 0x000000ffff1d7224 */ /* 0x000fe200078e007a */
[----:B------:R-:W-:-:S04]  /*56d60*/  NOP ;  /* 0x0000000000007918 */ /* 0x000fc80000000000 */
[----:B---3--:R-:W-:Y:S01]  /*56d70*/  STSM.16.M88.4 [R0], R28 ;  /* 0x0000001c00007844 */ /* 0x008fe20000000200 */
[----:B------:R-:W-:-:S03]  /*56d80*/  NOP ;  /* 0x0000000000007918 */ /* 0x000fc60000000000 */
[----:B------:R-:W3:Y:S01]  /*56d90*/  LDS.128 R28, [R0] ;  /* 0x00000000001c7984 */ /* 0x000ee20000000c00 */
        /* <DEDUP_REMOVED lines=10> */
[----:B------:R-:W-:Y:S01]  /*56e40*/  IMAD.MOV.U32 R4, RZ, RZ, R56 ;  /* 0x000000ffff047224 */ /* 0x000fe200078e0038 */
[----:B------:R-:W-:Y:S01]  /*56e50*/  MOV R5, R58 ;  /* 0x0000003a00057202 */ /* 0x000fe20000000f00 */
        /* <DEDUP_REMOVED lines=8> */
[----:B--2---:R2:W-:Y:S04]  /*56ee0*/  STL.64 [R1+0xb10], R4 ;  /* 0x000b100401007387 */ /* 0x0045e80000100a00 */
[----:B------:R4:W-:Y:S04]  /*56ef0*/  STL.64 [R1+0xb18], R6 ;  /* 0x000b180601007387 */ /* 0x0009e80000100a00 */
[----:B--2---:R-:W2:Y:S04]  /*56f00*/  LDL.LU R4, [R1+0xac4] ;  /* 0x000ac40001047983 */ /* 0x004ea80000300800 */
        /* <DEDUP_REMOVED lines=8> */
[----:B------:R-:W3:Y:S01]  /*56f90*/  LDS.128 R28, [R0] ;  /* 0x00000000001c7984 */ /* 0x000ee20000000c00 */
        /* <DEDUP_REMOVED lines=128> */
[----:B------:R-:W-:Y:S01]  /*577a0*/  IMAD.MOV.U32 R4, RZ, RZ, R89 ;  /* 0x000000ffff047224 */ /* 0x000fe200078e0059 */
[----:B------:R-:W-:Y:S01]  /*577b0*/  MOV R5, R91 ;  /* 0x0000005b00057202 */ /* 0x000fe20000000f00 */
        /* <DEDUP_REMOVED lines=11> */
[----:B------:R-:W-:-:S02]  /*57870*/  IMAD.MOV.U32 R24, RZ, RZ, R25 ;  /* 0x000000ffff187224 */ /* 0x000fc400078e0019 */
[----:B------:R-:W-:Y:S01]  /*57880*/  IMAD.MOV.U32 R25, RZ, RZ, R27 ;  /* 0x000000ffff197224 */ /* 0x000fe200078e001b */
[----:B---3--:R3:W-:Y:S04]  /*57890*/  STL.64 [R1+0x220], R28 ;  /* 0x0002201c01007387 */ /* 0x0087e80000100a00 */
[----:B------:R4:W-:Y:S04]  /*578a0*/  STL.64 [R1+0x228], R30 ;  /* 0x0002281e01007387 */ /* 0x0009e80000100a00 */
[----:B------:R-:W2:Y:S04]  /*578b0*/  LDL.LU R26, [R1+0x9b4] ;  /* 0x0009b400011a7983 */ /* 0x000ea80000300800 */
[----:B------:R-:W2:Y:S01]  /*578c0*/  LDL.LU R27, [R1+0x9bc] ;  /* 0x0009bc00011b7983 */ /* 0x000ea20000300800 */
[----:B---3--:R-:W3:Y:S08]  /*578d0*/  LDC R29, c[0x0][0x244] ;  /* 0x00009100ff1d7b82 */ /* 0x008ef00000000800 */
[----:B----4-:R-:W4:Y:S08]  /*578e0*/  LDC R31, c[0x0][0x244] ;  /* 0x00009100ff1f7b82 */ /* 0x010f300000000800 */
[----:B------:R-:W1:Y:S01]  /*578f0*/  LDC R30, c[0x0][0x244] ;  /* 0x00009100ff1e7b82 */ /* 0x000e620000000800 */
[----:B--2---:R-:W-:Y:S01]  /*57900*/  STSM.16.M88.4 [R0], R4 ;  /* 0x0000000400007844 */ /* 0x004fe20000000200 */
[----:B------:R-:W-:-:S03]  /*57910*/  NOP ;  /* 0x0000000000007918 */ /* 0x000fc60000000000 */
[----:B------:R-:W2:Y:S01]  /*57920*/  LDS.128 R4, [R0] ;  /* 0x0000000000047984 */ /* 0x000ea20000000c00 */
[----:B------:R-:W-:-:S03]  /*57930*/  NOP ;  /* 0x0000000000007918 */ /* 0x000fc60000000000 */
[----:B--2---:R2:W-:Y:S04]  /*57940*/  STL.64 [R1+0x180], R4 ;  /* 0x0001800401007387 */ /* 0x0045e80000100a00 */
[----:B------:R3:W-:Y:S04]  /*57950*/  STL.64 [R1+0x188], R6 ;  /* 0x0001880601007387 */ /* 0x0007e80000100a00 */
[----:B--2---:R-:W2:Y:S04]  /*57960*/  LDL.LU R4, [R1+0xab0] ;  /* 0x000ab00001047983 */ /* 0x004ea80000300800 */
[----:B------:R-:W2:Y:S04]  /*57970*/  LDL.LU R5, [R1+0xab8] ;  /* 0x000ab80001057983 */ /* 0x000ea80000300800 */
[----:B---3--:R-:W2:Y:S04]  /*57980*/  LDL.LU R6, [R1+0x12e0] ;  /* 0x0012e00001067983 */ /* 0x008ea80000300800 */
[----:B------:R-:W2:Y:S04]  /*57990*/  LDL.LU R7, [R1+0x12e8] ;  /* 0x0012e80001077983 */ /* 0x000ea80000300800 */
[----:B------:R-:W-:Y:S01]  /*579a0*/  STSM.16.M88.4 [R0], R24 ;  /* 0x0000001800007844 */ /* 0x000fe20000000200 */
        /* <DEDUP_REMOVED lines=124> */
[----:B------:R-:W-:Y:S01]  /*58170*/  IMAD.MOV.U32 R24, RZ, RZ, R116 ;  /* 0x000000ffff187224 */ /* 0x000fe200078e0074 */
[----:B------:R-:W-:Y:S01]  /*58180*/  MOV R25, R118 ;  /* 0x0000007600197202 */ /* 0x000fe20000000f00 */
        /* <DEDUP_REMOVED lines=179> */
[----:B---3--:R-:W-:Y:S04]  /*58cc0*/  STL.64 [R1+0x290], R24 ;  /* 0x0002901801007387 */ /* 0x008fe80000100a00 */
[----:B------:R-:W-:Y:S04]  /*58cd0*/  STL.64 [R1+0x298], R26 ;  /* 0x0002981a01007387 */ /* 0x000fe80000100a00 */
[----:B------:R-:W3:Y:S04]  /*58ce0*/  LDL.LU R22, [R1+0x9a4] ;  /* 0x0009a40001167983 */ /* 0x000ee80000300800 */
[----:B------:R-:W3:Y:S04]  /*58cf0*/  LDL.LU R23, [R1+0x9ac] ;  /* 0x0009ac0001177983 */ /* 0x000ee80000300800 */
        /* <DEDUP_REMOVED lines=8> */
[----:B----4-:R-:W2:Y:S04]  /*58d80*/  LDL.LU R6, [R1+0x12d0] ;  /* 0x0012d00001067983 */ /* 0x010ea80000300800 */
[----:B------:R-:W2:Y:S04]  /*58d90*/  LDL.LU R7, [R1+0x12d8] ;  /* 0x0012d80001077983 */ /* 0x000ea80000300800 */
        /* <DEDUP_REMOVED lines=158> */
[----:B------:R-:W-:Y:S01]  /*59780*/  MOV R21, R18 ;  /* 0x0000001200157202 */ /* 0x000fe20000000f00 */
[----:B------:R-:W-:-:S04]  /*59790*/  NOP ;  /* 0x0000000000007918 */ /* 0x000fc80000000000 */
        /* <DEDUP_REMOVED lines=252> */
[----:B--2---:R-:W2:Y:S04]  /*5a760*/  LDL.LU R4, [R1] ;  /* 0x0000000001047983 */ /* 0x004ea80000300800 */
        /* <DEDUP_REMOVED lines=54> */
[----:B------:R-:W1:Y:S01]  /*5aad0*/  LDC R44, c[0x0][0x244] ;  /* 0x00009100ff2c7b82 */ /* 0x000e620000000800 */
[----:B---3--:R-:W-:Y:S04]  /*5aae0*/  STL.64 [R1+0xf30], R16 ;  /* 0x000f301001007387 */ /* 0x008fe80000100a00 */
[----:B------:R3:W-:Y:S04]  /*5aaf0*/  STL.64 [R1+0xf38], R18 ;  /* 0x000f381201007387 */ /* 0x0007e80000100a00 */
[----:B---3--:R-:W3:Y:S04]  /*5ab00*/  LDL.LU R18, [R1+0x980] ;  /* 0x0009800001127983 */ /* 0x008ee80000300800 */
[----:B------:R-:W3:Y:S04]  /*5ab10*/  LDL.LU R19, [R1+0x988] ;  /* 0x0009880001137983 */ /* 0x000ee80000300800 */
[----:B------:R-:W4:Y:S04]  /*5ab20*/  LDL R194, [R1+0x1c70] ;  /* 0x001c700001c27983 */ /* 0x000f280000100800 */
[----:B--2---:R-:W-:Y:S01]  /*5ab30*/  STSM.16.M88.4 [R0], R4 ;  /* 0x0000000400007844 */ /* 0x004fe20000000200 */
[----:B------:R-:W-:-:S03]  /*5ab40*/  NOP ;  /* 0x0000000000007918 */ /* 0x000fc60000000000 */
[----:B------:R-:W2:Y:S04]  /*5ab50*/  LDS.128 R4, [R0] ;  /* 0x0000000000047984 */ /* 0x000ea80000000c00 */
[----:B--2---:R2:W-:Y:S04]  /*5ab60*/  STL.64 [R1+0x9f0], R4 ;  /* 0x0009f00401007387 */ /* 0x0045e80000100a00 */
[----:B------:R1:W-:Y:S04]  /*5ab70*/  STL.64 [R1+0x9f8], R6 ;  /* 0x0009f80601007387 */ /* 0x0003e80000100a00 */
[----:B--2---:R-:W2:Y:S04]  /*5ab80*/  LDL.LU R4, [R1+0xa94] ;  /* 0x000a940001047983 */ /* 0x004ea80000300800 */
[----:B------:R-:W2:Y:S04]  /*5ab90*/  LDL.LU R5, [R1+0xa9c] ;  /* 0x000a9c0001057983 */ /* 0x000ea80000300800 */
[----:B-1----:R-:W2:Y:S04]  /*5aba0*/  LDL.LU R6, [R1+0x12c4] ;  /* 0x0012c40001067983 */ /* 0x002ea80000300800 */
[----:B------:R-:W2:Y:S01]  /*5abb0*/  LDL.LU R7, [R1+0x12cc] ;  /* 0x0012cc0001077983 */ /* 0x000ea20000300800 */
[----:B------:R-:W-:Y:S01]  /*5abc0*/  IMAD.MOV.U32 R16, RZ, RZ, R12 ;  /* 0x000000ffff107224 */ /* 0x000fe200078e000c */
[----:B------:R-:W-:Y:S01]  /*5abd0*/  NOP ;  /* 0x0000000000007918 */ /* 0x000fe20000000000 */
[----:B------:R-:W-:-:S02]  /*5abe0*/  IMAD.MOV.U32 R17, RZ, RZ, R14 ;  /* 0x000000ffff117224 */ /* 0x000fc400078e000e */
[----:B------:R-:W1:Y:S03]  /*5abf0*/  LDC R14, c[0x0][0x244] ;  /* 0x00009100ff0e7b82 */ /* 0x000e660000000800 */
        /* <DEDUP_REMOVED lines=24> */
[----:B---3--:R3:W-:Y:S04]  /*5ad80*/  STL.64 [R1+0x850], R16 ;  /* 0x0008501001007387 */ /* 0x0087e80000100a00 */
[----:B------:R4:W-:Y:S01]  /*5ad90*/  STL.64 [R1+0x858], R18 ;  /* 0x0008581201007387 */ /* 0x0009e20000100a00 */
[----:B---3--:R-:W3:Y:S08]  /*5ada0*/  LDC R16, c[0x0][0x244] ;  /* 0x00009100ff107b82 */ /* 0x008ef00000000800 */
[----:B------:R-:W1:Y:S08]  /*5adb0*/  LDC R17, c[0x0][0x244] ;  /* 0x00009100ff117b82 */ /* 0x000e700000000800 */
[----:B----4-:R-:W4:Y:S01]  /*5adc0*/  LDC R18, c[0x0][0x244] ;  /* 0x00009100ff127b82 */ /* 0x010f220000000800 */
[----:B--2---:R2:W-:Y:S01]  /*5add0*/  STSM.16.M88.4 [R0], R4 ;  /* 0x0000000400007844 */ /* 0x0045e20000000200 */
[----:B------:R-:W-:-:S03]  /*5ade0*/  NOP ;  /* 0x0000000000007918 */ /* 0x000fc60000000000 */
[----:B------:R-:W3:Y:S04]  /*5adf0*/  LDS.128 R24, [R0] ;  /* 0x0000000000187984 */ /* 0x000ee80000000c00 */
[----:B--2---:R-:W2:Y:S04]  /*5ae00*/  LDL.LU R4, [R1+0x5c4] ;  /* 0x0005c40001047983 */ /* 0x004ea80000300800 */
[----:B------:R-:W2:Y:S04]  /*5ae10*/  LDL.LU R5, [R1+0x5cc] ;  /* 0x0005cc0001057983 */ /* 0x000ea80000300800 */
[----:B------:R-:W2:Y:S04]  /*5ae20*/  LDL.LU R6, [R1+0x1164] ;  /* 0x0011640001067983 */ /* 0x000ea80000300800 */
[----:B------:R-:W2:Y:S01]  /*5ae30*/  LDL.LU R7, [R1+0x116c] ;  /* 0x00116c0001077983 */ /* 0x000ea20000300800 */
[----:B------:R-:W-:Y:S01]  /*5ae40*/  IMAD R3, R194, UR4, RZ ;  /* 0x00000004c2037c24 */ /* 0x000fe2000f8e02ff */
[----:B------:R-:W-:Y:S01]  /*5ae50*/  NOP ;  /* 0x0000000000007918 */ /* 0x000fe20000000000 */
[----:B------:R-:W-:Y:S01]  /*5ae60*/  ULDC.64 UR4, c[0x0][0x220] ;  /* 0x0000880000047ab9 */ /* 0x000fe20000000a00 */
[----:B---3--:R-:W-:Y:S04]  /*5ae70*/  STL.64 [R1+0x7e0], R24 ;  /* 0x0007e01801007387 */ /* 0x008fe80000100a00 */
[----:B------:R3:W-:Y:S04]  /*5ae80*/  STL.64 [R1+0x7e8], R26 ;  /* 0x0007e81a01007387 */ /* 0x0007e80000100a00 */
[----:B------:R-:W4:Y:S04]  /*5ae90*/  LDL R193, [R1+0x1464] ;  /* 0x0014640001c17983 */ /* 0x000f280000100800 */
[----:B------:R-:W4:Y:S04]  /*5aea0*/  LDL R207, [R1+0x26a8] ;  /* 0x0026a80001cf7983 */ /* 0x000f280000100800 */
[----:B------:R-:W4:Y:S01]  /*5aeb0*/  LDL R252, [R1+0x26b8] ;  /* 0x0026b80001fc7983 */ /* 0x000f220000100800 */
[----:B------:R-:W-:Y:S01]  /*5aec0*/  LEA R2, P1, R3, UR4, 0x2 ;  /* 0x0000000403027c11 */ /* 0x000fe2000f8210ff */
[----:B---3--:R-:W3:Y:S02]  /*5aed0*/  LDC R27, c[0x0][0x244] ;  /* 0x00009100ff1b7b82 */ /* 0x008ee40000000800 */
[----:B------:R-:W3:Y:S04]  /*5aee0*/  LDL R208, [R1+0x26b4] ;  /* 0x0026b40001d07983 */ /* 0x000ee80000100800 */
        /* <DEDUP_REMOVED lines=12> */
[----:B--2---:R2:W-:Y:S02]  /*5afb0*/  STSM.16.M88.4 [R0], R4 ;  /* 0x0000000400007844 */ /* 0x0045e40000000200 */
[----:B--2---:R-:W-:-:S04]  /*5afc0*/  IMAD R5, R16, 0x20, R3 ;  /* 0x0000002010057824 */ /* 0x004fc800078e0203 */
[----:B-1----:R-:W-:Y:S01]  /*5afd0*/  IMAD R7, R14, 0x20, R5 ;  /* 0x000000200e077824 */ /* 0x002fe200078e0205 */
[----:B------:R-:W-:Y:S01]  /*5afe0*/  LEA.HI.X.SX32 R3, R3, UR5, 0x2, P1 ;  /* 0x0000000503037c11 */ /* 0x000fe200088f16ff */
[----:B------:R-:W-:Y:S02]  /*5aff0*/  ULDC.64 UR4, c[0x0][0x220] ;  /* 0x0000880000047ab9 */ /* 0x000fe40000000a00 */
[----:B------:R-:W-:Y:S01]  /*5b000*/  IMAD R17, R17, 0x20, R7 ;  /* 0x0000002011117824 */ /* 0x000fe200078e0207 */
[----:B------:R-:W-:-:S03]  /*5b010*/  LEA R4, P1, R5, UR4, 0x2 ;  /* 0x0000000405047c11 */ /* 0x000fc6000f8210ff */
[----:B----4-:R-:W-:Y:S01]  /*5b020*/  IMAD R14, R18, 0x20, R17 ;  /* 0x00000020120e7824 */ /* 0x010fe200078e0211 */
[----:B------:R-:W-:Y:S01]  /*5b030*/  LEA.HI.X.SX32 R5, R5, UR5, 0x2, P1 ;  /* 0x0000000505057c11 */ /* 0x000fe200088f16ff */
[----:B------:R-:W-:Y:S01]  /*5b040*/  ULDC.64 UR4, c[0x0][0x220] ;  /* 0x0000880000047ab9 */ /* 0x000fe20000000a00 */
[----:B------:R-:W-:Y:S01]  /*5b050*/  LEA R16, P1, R17, UR8, 0x2 ;  /* 0x0000000811107c11 */ /* 0x000fe2000f8210ff */
[----:B------:R-:W-:-:S03]  /*5b060*/  IMAD R21, R21, 0x20, R14 ;  /* 0x0000002015157824 */ /* 0x000fc600078e020e */
[----:B------:R-:W-:Y:S01]  /*5b070*/  LEA.HI.X.SX32 R17, R17, UR9, 0x2, P1 ;  /* 0x0000000911117c11 */ /* 0x000fe200088f16ff */
[----:B------:R-:W-:Y:S01]  /*5b080*/  ULDC.64 UR8, c[0x0][0x220] ;  /* 0x0000880000087ab9 */ /* 0x000fe20000000a00 */
[C---:B------:R-:W-:Y:S02]  /*5b090*/  LEA R18, P1, R14.reuse, UR4, 0x2 ;  /* 0x000000040e127c11 */ /* 0x040fe4000f8210ff */
[----:B------:R-:W-:Y:S02]  /*5b0a0*/  LEA R23, R23, R21, 0x5 ;  /* 0x0000001517177211 */ /* 0x000fe400078e28ff */
[----:B------:R-:W-:Y:S01]  /*5b0b0*/  LEA.HI.X.SX32 R19, R14, UR5, 0x2, P1 ;  /* 0x000000050e137c11 */ /* 0x000fe200088f16ff */
[----:B------:R-:W-:Y:S01]  /*5b0c0*/  ULDC.64 UR4, c[0x0][0x220] ;  /* 0x0000880000047ab9 */ /* 0x000fe20000000a00 */
[----:B------:R-:W-:Y:S01]  /*5b0d0*/  LEA R6, P2, R7, UR6, 0x2 ;  /* 0x0000000607067c11 */ /* 0x000fe2000f8410ff */
[----:B------:R-:W-:-:S03]  /*5b0e0*/  IMAD R14, R22, 0x20, R23 ;  /* 0x00000020160e7824 */ /* 0x000fc600078e0217 */
[----:B------:R-:W-:Y:S01]  /*5b0f0*/  LEA.HI.X.SX32 R7, R7, UR7, 0x2, P2 ;  /* 0x0000000707077c11 */ /* 0x000fe200090f16ff */
[----:B---3--:R-:W-:Y:S01]  /*5b100*/  IMAD R27, R27, 0x20, R14 ;  /* 0x000000201b1b7824 */ /* 0x008fe200078e020e */
[----:B------:R-:W-:Y:S02]  /*5b110*/  ULDC.64 UR6, c[0x0][0x220] ;  /* 0x0000880000067ab9 */ /* 0x000fe40000000a00 */
[----:B------:R-:W-:Y:S01]  /*5b120*/  LEA R20, P2, R21, UR6, 0x2 ;  /* 0x0000000615147c11 */ /* 0x000fe2000f8410ff */
[----:B------:R-:W-:Y:S01]  /*5b130*/  IMAD R29, R29, 0x20, R27 ;  /* 0x000000201d1d7824 */ /* 0x000fe200078e021b */
[----:B------:R-:W-:Y:S02]  /*5b140*/  LEA R22, P1, R23, UR4, 0x2 ;  /* 0x0000000417167c11 */ /* 0x000fe4000f8210ff */
[----:B------:R-:W-:Y:S01]  /*5b150*/  LEA.HI.X.SX32 R21, R21, UR7, 0x2, P2 ;  /* 0x0000000715157c11 */ /* 0x000fe200090f16ff */
[----:B------:R-:W-:Y:S01]  /*5b160*/  IMAD R31, R31, 0x20, R29 ;  /* 0x000000201f1f7824 */ /* 0x000fe200078e021d */
[----:B------:R-:W-:Y:S01]  /*5b170*/  ULDC.64 UR6, c[0x0][0x220] ;  /* 0x0000880000067ab9 */ /* 0x000fe20000000a00 */
[----:B------:R-:W-:Y:S01]  /*5b180*/  LEA.HI.X.SX32 R23, R23, UR5, 0x2, P1 ;  /* 0x0000000517177c11 */ /* 0x000fe200088f16ff */
[----:B------:R-:W-:Y:S01]  /*5b190*/  ULDC.64 UR4, c[0x0][0x220] ;  /* 0x0000880000047ab9 */ /* 0x000fe20000000a00 */
[----:B------:R-:W-:Y:S01]  /*5b1a0*/  LEA R24, P2, R14, UR6, 0x2 ;  /* 0x000000060e187c11 */ /* 0x000fe2000f8410ff */
[----:B------:R-:W-:Y:S01]  /*5b1b0*/  IMAD R33, R33, 0x20, R31 ;  /* 0x0000002021217824 */ /* 0x000fe200078e021f */
[----:B------:R-:W-:-:S02]  /*5b1c0*/  LEA R28, P1, R29, UR4, 0x2 ;  /* 0x000000041d1c7c11 */ /* 0x000fc4000f8210ff */
[----:B------:R-:W-:Y:S01]  /*5b1d0*/  LEA.HI.X.SX32 R25, R14, UR7, 0x2, P2 ;  /* 0x000000070e197c11 */ /* 0x000fe200090f16ff */
[----:B------:R-:W-:Y:S01]  /*5b1e0*/  IMAD R14, R30, 0x20, R33 ;  /* 0x000000201e0e7824 */ /* 0x000fe200078e0221 */
[----:B------:R-:W-:Y:S01]  /*5b1f0*/  LEA.HI.X.SX32 R29, R29, UR5, 0x2, P1 ;  /* 0x000000051d1d7c11 */ /* 0x000fe200088f16ff */
[----:B------:R-:W-:Y:S01]  /*5b200*/  ULDC.64 UR4, c[0x0][0x220] ;  /* 0x0000880000047ab9 */ /* 0x000fe20000000a00 */
[----:B------:R-:W-:Y:S02]  /*5b210*/  ULDC.64 UR6, c[0x0][0x220] ;  /* 0x0000880000067ab9 */ /* 0x000fe40000000a00 */
[----:B------:R-:W-:Y:S01]  /*5b220*/  LEA R34, P1, R14, UR4, 0x2 ;  /* 0x000000040e227c11 */ /* 0x000fe2000f8210ff */
[----:B------:R-:W-:Y:S02]  /*5b230*/  ULDC UR4, c[0x0][0x248] ;  /* 0x0000920000047ab9 */ /* 0x000fe40000000800 */
[----:B------:R-:W-:Y:S01]  /*5b240*/  IMAD R187, R193, UR4, RZ ;  /* 0x00000004c1bb7c24 */ /* 0x000fe2000f8e02ff */
[----:B------:R-:W-:-:S03]  /*5b250*/  ULDC UR4, c[0x0][0x248] ;  /* 0x0000920000047ab9 */ /* 0x000fc60000000800 */
[----:B------:R-:W-:Y:S01]  /*5b260*/  VIADD R186, R187, UR4 ;  /* 0x00000004bbba7c36 */ /* 0x000fe20008000000 */
[----:B------:R-:W-:-:S03]  /*5b270*/  ULDC UR4, c[0x0][0x248] ;  /* 0x0000920000047ab9 */ /* 0x000fc60000000800 */
[----:B------:R-:W-:Y:S01]  /*5b280*/  VIADD R185, R186, UR4 ;  /* 0x00000004bab97c36 */ /* 0x000fe20008000000 */
[----:B------:R-:W-:-:S03]  /*5b290*/  ULDC UR4, c[0x0][0x248] ;  /* 0x0000920000047ab9 */ /* 0x000fc60000000800 */
[----:B------:R-:W-:Y:S01]  /*5b2a0*/  VIADD R184, R185, UR4 ;  /* 0x00000004b9b87c36 */ /* 0x000fe20008000000 */
[----:B------:R-:W-:-:S03]  /*5b2b0*/  ULDC UR4, c[0x0][0x248] ;  /* 0x0000920000047ab9 */ /* 0x000fc60000000800 */
[----:B------:R-:W-:Y:S01]  /*5b2c0*/  VIADD R135, R184, UR4 ;  /* 0x00000004b8877c36 */ /* 0x000fe20008000000 */
[----:B------:R-:W-:-:S04]  /*5b2d0*/  ULDC UR4, c[0x0][0x248] ;  /* 0x0000920000047ab9 */ /* 0x000fc80000000800 */
[----:B------:R-:W-:Y:S01]  /*5b2e0*/  IADD3 R134, R135, UR4, RZ ;  /* 0x0000000487867c10 */ /* 0x000fe2000fffe0ff */
[----:B------:R-:W-:-:S04]  /*5b2f0*/  ULDC UR4, c[0x0][0x248] ;  /* 0x0000920000047ab9 */ /* 0x000fc80000000800 */
[----:B------:R-:W-:Y:S01]  /*5b300*/  VIADD R132, R134, UR4 ;  /* 0x0000000486847c36 */ /* 0x000fe20008000000 */
        /* <DEDUP_REMOVED lines=22> */
[----:B------:R-:W-:Y:S01]  /*5b470*/  ULDC UR4, c[0x0][0x248] ;  /* 0x0000920000047ab9 */ /* 0x000fe20000000800 */
[----:B------:R-:W-:Y:S02]  /*5b480*/  LEA R30, P2, R31, UR6, 0x2 ;  /* 0x000000061f1e7c11 */ /* 0x000fe4000f8410ff */
[----:B------:R-:W-:Y:S01]  /*5b490*/  VIADD R120, R121, UR4 ;  /* 0x0000000479787c36 */ /* 0x000fe20008000000 */
[----:B------:R-:W-:Y:S01]  /*5b4a0*/  ULDC UR4, c[0x0][0x248] ;  /* 0x0000920000047ab9 */ /* 0x000fe20000000800 */
[----:B------:R-:W-:Y:S01]  /*5b4b0*/  IMAD R37, R37, 0x20, R14 ;  /* 0x0000002025257824 */ /* 0x000fe200078e020e */
[----:B------:R-:W-:Y:S01]  /*5b4c0*/  LEA.HI.X.SX32 R35, R14, UR5, 0x2, P1 ;  /* 0x000000050e237c11 */ /* 0x000fe200088f16ff */
[----:B------:R-:W-:Y:S01]  /*5b4d0*/  VIADD R119, R120, UR4 ;  /* 0x0000000478777c36 */ /* 0x000fe20008000000 */
[----:B------:R-:W-:Y:S01]  /*5b4e0*/  LEA.HI.X.SX32 R31, R31, UR7, 0x2, P2 ;  /* 0x000000071f1f7c11 */ /* 0x000fe200090f16ff */
[----:B------:R-:W-:Y:S01]  /*5b4f0*/  ULDC UR5, c[0x0][0x248] ;  /* 0x0000920000057ab9 */ /* 0x000fe20000000800 */
[----:B------:R-:W-:Y:S01]  /*5b500*/  ULDC.64 UR6, c[0x0][0x220] ;  /* 0x0000880000067ab9 */ /* 0x000fe20000000a00 */
[----:B------:R-:W-:Y:S01]  /*5b510*/  VIADD R118, R119, UR5 ;  /* 0x0000000577767c36 */ /* 0x000fe20008000000 */
[----:B------:R-:W-:Y:S01]  /*5b520*/  LEA R36, P2, R37, UR6, 0x2 ;  /* 0x0000000625247c11 */ /* 0x000fe2000f8410ff */
[----:B------:R-:W-:Y:S01]  /*5b530*/  ULDC UR6, c[0x0][0x248] ;  /* 0x0000920000067ab9 */ /* 0x000fe20000000800 */
[----:B------:R-:W-:Y:S01]  /*5b540*/  LEA R26, P3, R27, UR8, 0x2 ;  /* 0x000000081b1a7c11 */ /* 0x000fe2000f8610ff */
[----:B------:R-:W-:Y:S01]  /*5b550*/  VIADD R117, R118, UR6 ;  /* 0x0000000676757c36 */ /* 0x000fe20008000000 */
[----:B------:R-:W-:Y:S01]  /*5b560*/  ULDC UR6, c[0x0][0x248] ;  /* 0x0000920000067ab9 */ /* 0x000fe20000000800 */
[----:B------:R-:W-:Y:S01]  /*5b570*/  IMAD R39, R39, 0x20, R37 ;  /* 0x0000002027277824 */ /* 0x000fe200078e0225 */
[----:B------:R-:W-:Y:S01]  /*5b580*/  LEA.HI.X.SX32 R27, R27, UR9, 0x2, P3 ;  /* 0x000000091b1b7c11 */ /* 0x000fe200098f16ff */
[----:B------:R-:W-:Y:S01]  /*5b590*/  ULDC.64 UR8, c[0x0][0x220] ;  /* 0x0000880000087ab9 */ /* 0x000fe20000000a00 */
[----:B------:R-:W-:Y:S01]  /*5b5a0*/  IADD3 R116, R117, UR6, RZ ;  /* 0x0000000675747c10 */ /* 0x000fe2000fffe0ff */
[----:B------:R-:W-:Y:S01]  /*5b5b0*/  ULDC UR6, c[0x0][0x248] ;  /* 0x0000920000067ab9 */ /* 0x000fe20000000800 */
[C---:B------:R-:W-:Y:S01]  /*5b5c0*/  LEA R32, P3, R33.reuse, UR8, 0x2 ;  /* 0x0000000821207c11 */ /* 0x040fe2000f8610ff */
[----:B------:R-:W-:Y:S01]  /*5b5d0*/  ULDC UR4, c[0x0][0x228] ;  /* 0x00008a0000047ab9 */ /* 0x000fe20000000800 */
[----:B------:R-:W-:Y:S01]  /*5b5e0*/  LOP3.LUT R12, R12, 0xfff7ffff, RZ, 0xc0, !PT ;  /* 0xfff7ffff0c0c7812 */ /* 0x000fe200078ec0ff */
[----:B------:R-:W-:Y:S01]  /*5b5f0*/  VIADD R115, R116, UR6 ;  /* 0x0000000674737c36 */ /* 0x000fe20008000000 */
[----:B------:R-:W-:Y:S01]  /*5b600*/  LEA.HI.X.SX32 R33, R33, UR9, 0x2, P3 ;  /* 0x0000000921217c11 */ /* 0x000fe200098f16ff */
[----:B------:R-:W-:Y:S01]  /*5b610*/  ULDC UR6, c[0x0][0x248] ;  /* 0x0000920000067ab9 */ /* 0x000fe20000000800 */
[----:B------:R-:W-:Y:S01]  /*5b620*/  ULDC.64 UR8, c[0x0][0x220] ;  /* 0x0000880000087ab9 */ /* 0x000fe20000000a00 */
[----:B------:R-:W-:Y:S01]  /*5b630*/  VIADD R114, R115, UR6 ;  /* 0x0000000673727c36 */ /* 0x000fe20008000000 */
[----:B------:R-:W-:Y:S01]  /*5b640*/  LEA R38, P3, R39, UR8, 0x2 ;  /* 0x0000000827267c11 */ /* 0x000fe2000f8610ff */
[----:B------:R-:W-:Y:S01]  /*5b650*/  ULDC UR8, c[0x0][0x248] ;  /* 0x0000920000087ab9 */ /* 0x000fe20000000800 */
[----:B------:R-:W-:Y:S01]  /*5b660*/  IMAD R44, R44, 0x20, R39 ;  /* 0x000000202c2c7824 */ /* 0x000fe200078e0227 */
[----:B------:R-:W-:Y:S01]  /*5b670*/  LEA.HI.X.SX32 R37, R37, UR7, 0x2, P2 ;  /* 0x0000000725257c11 */ /* 0x000fe200090f16ff */
[----:B------:R-:W-:Y:S01]  /*5b680*/  VIADD R113, R114, UR8 ;  /* 0x0000000872717c36 */ /* 0x000fe20008000000 */
[----:B------:R-:W-:Y:S01]  /*5b690*/  ULDC UR8, c[0x0][0x248] ;  /* 0x0000920000087ab9 */ /* 0x000fe20000000800 */
[----:B------:R-:W-:Y:S01]  /*5b6a0*/  LEA.HI.X.SX32 R39, R39, UR9, 0x2, P3 ;  /* 0x0000000927277c11 */ /* 0x000fe200098f16ff */
[----:B------:R-:W-:Y:S01]  /*5b6b0*/  ULDC UR5, c[0x0][0x228] ;  /* 0x00008a0000057ab9 */ /* 0x000fe20000000800 */
[----:B------:R-:W-:Y:S01]  /*5b6c0*/  VIADD R112, R113, UR8 ;  /* 0x0000000871707c36 */ /* 0x000fe20008000000 */
[----:B------:R-:W-:Y:S01]  /*5b6d0*/  ULDC UR8, c[0x0][0x248] ;  /* 0x0000920000087ab9 */ /* 0x000fe20000000800 */
[----:B------:R-:W-:Y:S01]  /*5b6e0*/  LEA R48, P4, R44, UR14, 0x2 ;  /* 0x0000000e2c307c11 */ /* 0x000fe2000f8810ff */
[----:B------:R-:W-:Y:S01]  /*5b6f0*/  ULDC UR14, c[0x0][0x248] ;  /* 0x00009200000e7ab9 */ /* 0x000fe20000000800 */
[----:B------:R-:W-:Y:S01]  /*5b700*/  VIADD R110, R112, UR8 ;  /* 0x00000008706e7c36 */ /* 0x000fe20008000000 */
[----:B------:R-:W-:Y:S01]  /*5b710*/  ULDC UR8, c[0x0][0x248] ;  /* 0x0000920000087ab9 */ /* 0x000fe20000000800 */
[----:B------:R-:W-:Y:S01]  /*5b720*/  ISETP.LT.AND P2, PT, R202, UR20, !P0 ;  /* 0x00000014ca007c0c */ /* 0x000fe2000c741270 */
[----:B------:R-:W-:Y:S01]  /*5b730*/  ULDC UR7, c[0x0][0x228] ;  /* 0x00008a0000077ab9 */ /* 0x000fe20000000800 */
[----:B------:R-:W-:Y:S01]  /*5b740*/  VIADD R108, R110, UR8 ;  /* 0x000000086e6c7c36 */ /* 0x000fe20008000000 */
[----:B------:R-:W-:Y:S01]  /*5b750*/  ULDC UR8, c[0x0][0x248] ;  /* 0x0000920000087ab9 */ /* 0x000fe20000000800 */
[----:B------:R-:W-:Y:S01]  /*5b760*/  LEA.HI.X.SX32 R49, R44, UR15, 0x2, P4 ;  /* 0x0000000f2c317c11 */ /* 0x000fe2000a0f16ff */
[----:B------:R-:W-:Y:S01]  /*5b770*/  VIADD R14, R193, 0x1e ;  /* 0x0000001ec10e7836 */ /* 0x000fe20000000000 */
[----:B------:R-:W-:Y:S01]  /*5b780*/  ISETP.LT.AND P3, PT, R203, UR4, !P0 ;  /* 0x00000004cb007c0c */ /* 0x000fe2000c761270 */
[----:B------:R-:W-:Y:S01]  /*5b790*/  VIADD R103, R108, UR8 ;  /* 0x000000086c677c36 */ /* 0x000fe20008000000 */
[----:B------:R-:W-:Y:S01]  /*5b7a0*/  ULDC UR8, c[0x0][0x248] ;  /* 0x0000920000087ab9 */ /* 0x000fe20000000800 */
[----:B------:R-:W-:Y:S01]  /*5b7b0*/  ULDC UR4, c[0x0][0x248] ;  /* 0x0000920000047ab9 */ /* 0x000fe20000000800 */
[----:B------:R-:W-:Y:S01]  /*5b7c0*/  ULDC UR6, c[0x0][0x228] ;  /* 0x00008a0000067ab9 */ /* 0x000fe20000000800 */
[----:B------:R-:W-:Y:S01]  /*5b7d0*/  VIADD R102, R103, UR8 ;  /* 0x0000000867667c36 */ /* 0x000fe20008000000 */
[----:B------:R-:W-:Y:S01]  /*5b7e0*/  ULDC UR8, c[0x0][0x248] ;  /* 0x0000920000087ab9 */ /* 0x000fe20000000800 */
[----:B------:R-:W-:Y:S01]  /*5b7f0*/  LOP3.LUT R92, R92, 0x7fffffff, RZ, 0xc0, !PT ;  /* 0x7fffffff5c5c7812 */ /* 0x000fe200078ec0ff */
[----:B------:R-:W-:Y:S01]  /*5b800*/  VIADD R46, R193, 0x1c ;  /* 0x0000001cc12e7836 */ /* 0x000fe20000000000 */
[----:B------:R-:W-:Y:S01]  /*5b810*/  ULDC UR9, c[0x0][0x228] ;  /* 0x00008a0000097ab9 */ /* 0x000fe20000000800 */
[----:B------:R-:W-:Y:S01]  /*5b820*/  VIADD R101, R102, UR8 ;  /* 0x0000000866657c36 */ /* 0x000fe20008000000 */
[----:B------:R-:W-:Y:S01]  /*5b830*/  ULDC UR8, c[0x0][0x248] ;  /* 0x0000920000087ab9 */ /* 0x000fe20000000800 */
[----:B------:R-:W-:Y:S01]  /*5b840*/  LOP3.LUT R91, R91, 0x7fffffff, RZ, 0xc0, !PT ;  /* 0x7fffffff5b5b7812 */ /* 0x000fe200078ec0ff */
[----:B------:R-:W-:Y:S01]  /*5b850*/  VIADD R50, R193, 0x1b ;  /* 0x0000001bc1327836 */ /* 0x000fe20000000000 */
[----:B------:R-:W-:Y:S01]  /*5b860*/  ULDC UR20, c[0x0][0x228] ;  /* 0x00008a0000147ab9 */ /* 0x000fe20000000800 */
        /* <DEDUP_REMOVED lines=21> */
[----:B------:R-:W-:Y:S02]  /*5b9c0*/  ULDC.64 UR14, c[0x0][0x228] ;  /* 0x00008a00000e7ab9 */ /* 0x000fe40000000a00 */
[----:B------:R-:W-:Y:S01]  /*5b9d0*/  ISETP.LT.AND P1, PT, R207, UR14, !P0 ;  /* 0x0000000ecf007c0c */ /* 0x000fe2000c721270 */
[----:B------:R-:W-:-:S12]  /*5b9e0*/  ULDC UR14, c[0x0][0x248] ;  /* 0x00009200000e7ab9 */ /* 0x000fd80000000800 */
[----:B------:R-:W-:Y:S02]  /*5b9f0*/  @P1 LOP3.LUT R12, R12, 0x80000, RZ, 0xfc, !PT ;  /* 0x000800000c0c1812 */ /* 0x000fe400078efcff */
[----:B------:R-:W-:Y:S01]  /*5ba00*/  ISETP.LT.AND P1, PT, R252, UR23, !P0 ;  /* 0x00000017fc007c0c */ /* 0x000fe2000c721270 */
[----:B------:R-:W-:Y:S01]  /*5ba10*/  VIADD R65, R66, UR22 ;  /* 0x0000001642417c36 */ /* 0x000fe20008000000 */
[----:B------:R-:W-:Y:S01]  /*5ba20*/  LOP3.LUT R12, R12, 0xffbfffff, RZ, 0xc0, !PT ;  /* 0xffbfffff0c0c7812 */ /* 0x000fe200078ec0ff */
[----:B------:R-:W-:Y:S01]  /*5ba30*/  VIADD R44, R193, 0x1d ;  /* 0x0000001dc12c7836 */ /* 0x000fe20000000000 */
[----:B------:R-:W-:Y:S01]  /*5ba40*/  ULDC UR22, c[0x0][0x228] ;  /* 0x00008a0000167ab9 */ /* 0x000fe20000000800 */
[----:B------:R-:W-:-:S08]  /*5ba50*/  ULDC UR23, c[0x0][0x228] ;  /* 0x00008a0000177ab9 */ /* 0x000fd00000000800 */
[----:B------:R-:W-:Y:S02]  /*5ba60*/  @P1 LOP3.LUT R12, R12, 0x400000, RZ, 0xfc, !PT ;  /* 0x004000000c0c1812 */ /* 0x000fe400078efcff */
[----:B------:R-:W-:Y:S01]  /*5ba70*/  ISETP.LT.AND P1, PT, R208, UR24, !P0 ;  /* 0x00000018d0007c0c */ /* 0x000fe2000c721270 */
[----:B------:R-:W-:Y:S01]  /*5ba80*/  VIADD R64, R65, UR14 ;  /* 0x0000000e41407c36 */ /* 0x000fe20008000000 */
[----:B------:R-:W-:Y:S01]  /*5ba90*/  LOP3.LUT R12, R12, 0xffdfffff, RZ, 0xc0, !PT ;  /* 0xffdfffff0c0c7812 */ /* 0x000fe200078ec0ff */
[----:B------:R-:W-:Y:S01]  /*5baa0*/  ULDC UR14, c[0x0][0x248] ;  /* 0x00009200000e7ab9 */ /* 0x000fe20000000800 */
[----:B------:R-:W-:-:S09]  /*5bab0*/  ULDC UR24, c[0x0][0x228] ;  /* 0x00008a0000187ab9 */ /* 0x000fd20000000800 */
        /* <DEDUP_REMOVED lines=18> */
[----:B------:R-:W-:-:S04]  /*5bbe0*/  @P1 LOP3.LUT R12, R12, 0x20000, RZ, 0xfc, !PT ;  /* 0x000200000c0c1812 */ /* 0x000fc800078efcff */
[----:B------:R-:W-:-:S04]  /*5bbf0*/  LOP3.LUT R12, R12, 0xfffeffff, RZ, 0xc0, !PT ;  /* 0xfffeffff0c0c7812 */ /* 0x000fc800078ec0ff */
[----:B------:R-:W-:Y:S02]  /*5bc00*/  @P3 LOP3.LUT R12, R12, 0x10000, RZ, 0xfc, !PT ;  /* 0x000100000c0c3812 */ /* 0x000fe400078efcff */
[----:B------:R-:W-:Y:S02]  /*5bc10*/  ISETP.LT.AND P1, PT, R201, UR5, !P0 ;  /* 0x00000005c9007c0c */ /* 0x000fe4000c721270 */
[----:B------:R-:W-:-:S04]  /*5bc20*/  LOP3.LUT R12, R12, 0xffff7fff, RZ, 0xc0, !PT ;  /* 0xffff7fff0c0c7812 */ /* 0x000fc800078ec0ff */
[----:B------:R-:W-:Y:S02]  /*5bc30*/  @P2 LOP3.LUT R12, R12, 0x8000, RZ, 0xfc, !PT ;  /* 0x000080000c0c2812 */ /* 0x000fe400078efcff */
[----:B------:R-:W-:Y:S01]  /*5bc40*/  ISETP.LT.AND P3, PT, R200, UR7, !P0 ;  /* 0x00000007c8007c0c */ /* 0x000fe2000c761270 */
[----:B------:R-:W-:Y:S01]  /*5bc50*/  VIADD R60, R61, UR14 ;  /* 0x0000000e3d3c7c36 */ /* 0x000fe20008000000 */
[----:B------:R-:W-:Y:S01]  /*5bc60*/  LOP3.LUT R12, R12, 0xffffbfff, RZ, 0xc0, !PT ;  /* 0xffffbfff0c0c7812 */ /* 0x000fe200078ec0ff */
[----:B------:R-:W-:Y:S01]  /*5bc70*/  ULDC UR14, c[0x0][0x248] ;  /* 0x00009200000e7ab9 */ /* 0x000fe20000000800 */
[----:B------:R-:W-:Y:S01]  /*5bc80*/  ISETP.LT.AND P2, PT, R199, UR29, !P0 ;  /* 0x0000001dc7007c0c */ /* 0x000fe2000c741270 */
[----:B------:R-:W-:Y:S01]  /*5bc90*/  ULDC UR7, c[0x0][0x228] ;  /* 0x00008a0000077ab9 */ /* 0x000fe20000000800 */
[----:B------:R-:W-:Y:S01]  /*5bca0*/  @P1 LOP3.LUT R12, R12, 0x4000, RZ, 0xfc, !PT ;  /* 0x000040000c0c1812 */ /* 0x000fe200078efcff */
[----:B------:R-:W-:Y:S01]  /*5bcb0*/  VIADD R59, R60, UR14 ;  /* 0x0000000e3c3b7c36 */ /* 0x000fe20008000000 */
[----:B------:R-:W-:-:S02]  /*5bcc0*/  ULDC UR29, c[0x0][0x228] ;  /* 0x00008a00001d7ab9 */ /* 0x000fc40000000800 */
[----:B------:R-:W-:-:S04]  /*5bcd0*/  LOP3.LUT R12, R12, 0xffffdfff, RZ, 0xc0, !PT ;  /* 0xffffdfff0c0c7812 */ /* 0x000fc800078ec0ff */
[----:B------:R-:W-:Y:S02]  /*5bce0*/  @P3 LOP3.LUT R12, R12, 0x2000, RZ, 0xfc, !PT ;  /* 0x000020000c0c3812 */ /* 0x000fe400078efcff */
[----:B------:R-:W-:Y:S01]  /*5bcf0*/  ISETP.LT.AND P1, PT, R198, UR21, !P0 ;  /* 0x00000015c6007c0c */ /* 0x000fe2000c721270 */
[----:B------:R-:W-:Y:S01]  /*5bd00*/  VIADD R58, R59, UR4 ;  /* 0x000000043b3a7c36 */ /* 0x000fe20008000000 */
[----:B------:R-:W-:Y:S01]  /*5bd10*/  LOP3.LUT R12, R12, 0xffffefff, RZ, 0xc0, !PT ;  /* 0xffffefff0c0c7812 */ /* 0x000fe200078ec0ff */
[----:B------:R-:W-:Y:S01]  /*5bd20*/  ULDC.64 UR4, c[0x0][0x228] ;  /* 0x00008a0000047ab9 */ /* 0x000fe20000000a00 */
[----:B------:R-:W-:Y:S01]  /*5bd30*/  ISETP.LT.AND P3, PT, R197, UR28, !P0 ;  /* 0x0000001cc5007c0c */ /* 0x000fe2000c761270 */
[----:B------:R-:W-:Y:S01]  /*5bd40*/  ULDC UR21, c[0x0][0x228] ;  /* 0x00008a0000157ab9 */ /* 0x000fe20000000800 */
[----:B------:R-:W-:Y:S01]  /*5bd50*/  @P2 LOP3.LUT R12, R12, 0x1000, RZ, 0xfc, !PT ;  /* 0x000010000c0c2812 */ /* 0x000fe200078efcff */
[----:B------:R-:W-:-:S03]  /*5bd60*/  ULDC UR28, c[0x0][0x228] ;  /* 0x00008a00001c7ab9 */ /* 0x000fc60000000800 */
[----:B------:R-:W-:-:S04]  /*5bd70*/  LOP3.LUT R12, R12, 0xfffff7ff, RZ, 0xc0, !PT ;  /* 0xfffff7ff0c0c7812 */ /* 0x000fc800078ec0ff */
[----:B------:R-:W-:Y:S02]  /*5bd80*/  @P1 LOP3.LUT R12, R12, 0x800, RZ, 0xfc, !PT ;  /* 0x000008000c0c1812 */ /* 0x000fe400078efcff */
[----:B------:R-:W-:Y:S01]  /*5bd90*/  ISETP.LT.AND P2, PT, R196, UR31, !P0 ;  /* 0x0000001fc4007c0c */ /* 0x000fe2000c741270 */
[----:B------:R-:W-:Y:S01]  /*5bda0*/  ULDC UR31, c[0x0][0x228] ;  /* 0x00008a00001f7ab9 */ /* 0x000fe20000000800 */
        /* <DEDUP_REMOVED lines=9> */
[----:B------:R-:W-:-:S04]  /*5be40*/  @P1 LOP3.LUT R12, R12, 0x100, RZ, 0xfc, !PT ;  /* 0x000001000c0c1812 */ /* 0x000fc800078efcff */
[----:B------:R-:W-:-:S04]  /*5be50*/  LOP3.LUT R12, R12, 0xffffff7f, RZ, 0xc0, !PT ;  /* 0xffffff7f0c0c7812 */ /* 0x000fc800078ec0ff */
[----:B------:R-:W-:Y:S02]  /*5be60*/  @P0 LOP3.LUT R12, R12, 0x80, RZ, 0xfc, !PT ;  /* 0x000000800c0c0812 */ /* 0x000fe400078efcff */
[----:B------:R-:W-:Y:S01]  /*5be70*/  ISETP.GE.AND P0, PT, R14, UR15, PT ;  /* 0x0000000f0e007c0c */ /* 0x000fe2000bf06270 */
[----:B------:R-:W-:-:S03]  /*5be80*/  ULDC.64 UR14, c[0x0][0x228] ;  /* 0x00008a00000e7ab9 */ /* 0x000fc60000000a00 */
[----:B------:R-:W-:Y:S01]  /*5be90*/  ISETP.LT.AND P3, PT, R207, UR4, !P0 ;  /* 0x00000004cf007c0c */ /* 0x000fe2000c761270 */
[----:B------:R-:W-:Y:S01]  /*5bea0*/  ULDC UR4, c[0x0][0x248] ;  /* 0x0000920000047ab9 */ /* 0x000fe20000000800 */
[----:B------:R-:W-:Y:S02]  /*5beb0*/  ISETP.LT.AND P2, PT, R252, UR6, !P0 ;  /* 0x00000006fc007c0c */ /* 0x000fe4000c741270 */
[----:B------:R-:W-:Y:S02]  /*5bec0*/  LOP3.LUT R12, R12, 0xfffffff7, RZ, 0xc0, !PT ;  /* 0xfffffff70c0c7812 */ /* 0x000fe400078ec0ff */
[----:B------:R-:W-:Y:S01]  /*5bed0*/  ISETP.LT.AND P1, PT, R208, UR36, !P0 ;  /* 0x00000024d0007c0c */ /* 0x000fe2000c721270 */
[----:B------:R-:W-:Y:S01]  /*5bee0*/  VIADD R57, R58, UR4 ;  /* 0x000000043a397c36 */ /* 0x000fe20008000000 */
[----:B------:R-:W-:Y:S01]  /*5bef0*/  ULDC UR6, c[0x0][0x228] ;  /* 0x00008a0000067ab9 */ /* 0x000fe20000000800 */
[C---:B------:R-:W-:Y:S01]  /*5bf00*/  VIADD R51, R193.reuse, 0x1a ;  /* 0x0000001ac1337836 */ /* 0x040fe20000000000 */
[----:B------:R-:W-:Y:S01]  /*5bf10*/  LOP3.LUT R90, R90, 0x7fffffff, RZ, 0xc0, !PT ;  /* 0x7fffffff5a5a7812 */ /* 0x000fe200078ec0ff */
[----:B------:R-:W-:Y:S01]  /*5bf20*/  ULDC UR36, c[0x0][0x228] ;  /* 0x00008a0000247ab9 */ /* 0x000fe20000000800 */
[----:B------:R-:W-:Y:S01]  /*5bf30*/  VIADD R52, R193, 0x19 ;  /* 0x00000019c1347836 */ /* 0x000fe20000000000 */
        /* <DEDUP_REMOVED lines=18> */
[----:B------:R-:W-:Y:S01]  /*5c060*/  ISETP.LT.AND P3, PT, R203, UR40, !P0 ;  /* 0x00000028cb007c0c */ /* 0x000fe2000c761270 */
[----:B------:R-:W-:Y:S01]  /*5c070*/  ULDC UR40, c[0x0][0x228] ;  /* 0x00008a0000287ab9 */ /* 0x000fe20000000800 */
[----:B------:R-:W-:-:S04]  /*5c080*/  LOP3.LUT R12, R12, 0xfffffffd, RZ, 0xc0, !PT ;  /* 0xfffffffd0c0c7812 */ /* 0x000fc800078ec0ff */
[----:B------:R-:W-:Y:S02]  /*5c090*/  @P1 LOP3.LUT R12, R12, 0x2, RZ, 0xfc, !PT ;  /* 0x000000020c0c1812 */ /* 0x000fe400078efcff */
[----:B------:R-:W-:Y:S01]  /*5c0a0*/  ISETP.LT.AND P1, PT, R201, UR42, !P0 ;  /* 0x0000002ac9007c0c */ /* 0x000fe2000c721270 */
[----:B------:R-:W-:Y:S01]  /*5c0b0*/  ULDC UR42, c[0x0][0x228] ;  /* 0x00008a00002a7ab9 */ /* 0x000fe20000000800 */
[----:B------:R-:W-:Y:S02]  /*5c0c0*/  LOP3.LUT R12, R12, 0xfffffffe, RZ, 0xc0, !PT ;  /* 0xfffffffe0c0c7812 */ /* 0x000fe400078ec0ff */
[----:B------:R-:W-:Y:S02]  /*5c0d0*/  @P2 LOP3.LUT R92, R92, 0x80000000, RZ, 0xfc, !PT ;  /* 0x800000005c5c2812 */ /* 0x000fe400078efcff */
        /* <DEDUP_REMOVED lines=18> */
[----:B------:R-:W-:Y:S01]  /*5c200*/  VIADD R93, R193, 0x18 ;  /* 0x00000018c15d7836 */ /* 0x000fe20000000000 */
[----:B------:R-:W-:Y:S02]  /*5c210*/  LOP3.LUT R92, R92, 0xfbffffff, RZ, 0xc0, !PT ;  /* 0xfbffffff5c5c7812 */ /* 0x000fe400078ec0ff */
[----:B------:R-:W-:Y:S01]  /*5c220*/  LOP3.LUT R89, R89, 0x7fffffff, RZ, 0xc0, !PT ;  /* 0x7fffffff59597812 */ /* 0x000fe200078ec0ff */
[C---:B------:R-:W-:Y:S01]  /*5c230*/  VIADD R133, R193.reuse, 0x17 ;  /* 0x00000017c1857836 */ /* 0x040fe20000000000 */
[----:B------:R-:W-:Y:S01]  /*5c240*/  @P3 LOP3.LUT R92, R92, 0x4000000, RZ, 0xfc, !PT ;  /* 0x040000005c5c3812 */ /* 0x000fe200078efcff */
[----:B------:R-:W-:Y:S01]  /*5c250*/  VIADD R140, R193, 0x16 ;  /* 0x00000016c18c7836 */ /* 0x000fe20000000000 */
[----:B------:R-:W-:Y:S01]  /*5c260*/  ISETP.LT.AND P1, PT, R195, UR60, !P0 ;  /* 0x0000003cc3007c0c */ /* 0x000fe2000c721270 */
[----:B------:R-:W-:Y:S01]  /*5c270*/  ULDC UR60, c[0x0][0x228] ;  /* 0x00008a00003c7ab9 */ /* 0x000fe20000000800 */
[----:B------:R-:W-:Y:S01]  /*5c280*/  LOP3.LUT R92, R92, 0xfdffffff, RZ, 0xc0, !PT ;  /* 0xfdffffff5c5c7812 */ /* 0x000fe200078ec0ff */
[----:B------:R-:W-:-:S03]  /*5c290*/  ULDC UR59, c[0x0][0x228] ;  /* 0x00008a00003b7ab9 */ /* 0x000fc60000000800 */
        /* <DEDUP_REMOVED lines=8> */
[----:B------:R-:W-:-:S03]  /*5c320*/  ULDC UR5, c[0x0][0x248] ;  /* 0x0000920000057ab9 */ /* 0x000fc60000000800 */
[----:B------:R-:W-:Y:S01]  /*5c330*/  ISETP.LT.AND P3, PT, R207, UR14, !P0 ;  /* 0x0000000ecf007c0c */ /* 0x000fe2000c761270 */
[----:B------:R-:W-:Y:S01]  /*5c340*/  ULDC UR14, c[0x0][0x228] ;  /* 0x00008a00000e7ab9 */ /* 0x000fe20000000800 */
[----:B------:R-:W-:Y:S02]  /*5c350*/  ISETP.LT.AND P2, PT, R252, UR16, !P0 ;  /* 0x00000010fc007c0c */ /* 0x000fe4000c741270 */
[----:B------:R-:W-:Y:S02]  /*5c360*/  LOP3.LUT R92, R92, 0xfff7ffff, RZ, 0xc0, !PT ;  /* 0xfff7ffff5c5c7812 */ /* 0x000fe400078ec0ff */
[----:B------:R-:W-:Y:S01]  /*5c370*/  ISETP.LT.AND P1, PT, R208, UR17, !P0 ;  /* 0x00000011d0007c0c */ /* 0x000fe2000c721270 */
[----:B------:R-:W-:-:S06]  /*5c380*/  ULDC.64 UR16, c[0x0][0x228] ;  /* 0x00008a0000107ab9 */ /* 0x000fcc0000000a00 */
[----:B------:R-:W-:-:S04]  /*5c390*/  @P3 LOP3.LUT R92, R92, 0x80000, RZ, 0xfc, !PT ;  /* 0x000800005c5c3812 */ /* 0x000fc800078efcff */
        /* <DEDUP_REMOVED lines=60> */
[----:B------:R-:W-:Y:S01]  /*5c760*/  ISETP.LT.AND P2, PT, R252, UR56, !P0 ;  /* 0x00000038fc007c0c */ /* 0x000fe2000c741270 */
[----:B------:R-:W-:Y:S01]  /*5c770*/  ULDC UR56, c[0x0][0x228] ;  /* 0x00008a0000387ab9 */ /* 0x000fe20000000800 */
[----:B------:R-:W-:Y:S02]  /*5c780*/  LOP3.LUT R92, R92, 0xfffffff7, RZ, 0xc0, !PT ;  /* 0xfffffff75c5c7812 */ /* 0x000fe400078ec0ff */
[----:B------:R-:W-:Y:S01]  /*5c790*/  ISETP.LT.AND P1, PT, R208, UR55, !P0 ;  /* 0x00000037d0007c0c */ /* 0x000fe2000c721270 */
[----:B------:R-:W-:-:S06]  /*5c7a0*/  ULDC UR55, c[0x0][0x228] ;  /* 0x00008a0000377ab9 */ /* 0x000fcc0000000800 */
[----:B------:R-:W-:-:S04]  /*5c7b0*/  @P3 LOP3.LUT R92, R92, 0x8, RZ, 0xfc, !PT ;  /* 0x000000085c5c3812 */ /* 0x000fc800078efcff */
[----:B------:R-:W-:-:S04]  /*5c7c0*/  LOP3.LUT R92, R92, 0xffffffbf, RZ, 0xc0, !PT ;  /* 0xffffffbf5c5c7812 */ /* 0x000fc800078ec0ff */
[----:B------:R-:W-:Y:S02]  /*5c7d0*/  @P2 LOP3.LUT R92, R92, 0x40, RZ, 0xfc, !PT ;  /* 0x000000405c5c2812 */ /* 0x000fe400078efcff */
[----:B------:R-:W-:Y:S01]  /*5c7e0*/  ISETP.LT.AND P3, PT, R205, UR8, !P0 ;  /* 0x00000008cd007c0c */ /* 0x000fe2000c761270 */
[----:B------:R-:W-:Y:S01]  /*5c7f0*/  ULDC UR8, c[0x0][0x248] ;  /* 0x0000920000087ab9 */ /* 0x000fe20000000800 */
[----:B------:R-:W-:-:S04]  /*5c800*/  LOP3.LUT R92, R92, 0xffffffdf, RZ, 0xc0, !PT ;  /* 0xffffffdf5c5c7812 */ /* 0x000fc800078ec0ff */
[----:B------:R-:W-:Y:S02]  /*5c810*/  @P1 LOP3.LUT R92, R92, 0x20, RZ, 0xfc, !PT ;  /* 0x000000205c5c1812 */ /* 0x000fe400078efcff */
[----:B------:R-:W-:Y:S02]  /*5c820*/  ISETP.LT.AND P2, PT, R206, UR9, !P0 ;  /* 0x00000009ce007c0c */ /* 0x000fe4000c741270 */
        /* <DEDUP_REMOVED lines=45> */
[----:B------:R-:W-:Y:S01]  /*5cb00*/  IADD3 R56, R57, UR5, RZ ;  /* 0x0000000539387c10 */ /* 0x000fe2000fffe0ff */
[----:B------:R-:W-:Y:S01]  /*5cb10*/  ULDC UR5, c[0x0][0x228] ;  /* 0x00008a0000057ab9 */ /* 0x000fe20000000800 */
[----:B------:R-:W-:-:S04]  /*5cb20*/  LOP3.LUT R91, R91, 0xff7fffff, RZ, 0xc0, !PT ;  /* 0xff7fffff5b5b7812 */ /* 0x000fc800078ec0ff */
[----:B------:R-:W-:Y:S01]  /*5cb30*/  @P0 LOP3.LUT R91, R91, 0x800000, RZ, 0xfc, !PT ;  /* 0x008000005b5b0812 */ /* 0x000fe200078efcff */
[----:B------:R-:W-:Y:S01]  /*5cb40*/  VIADD R55, R56, UR8 ;  /* 0x0000000838377c36 */ /* 0x000fe20008000000 */
[----:B------:R-:W-:Y:S01]  /*5cb50*/  ISETP.GE.AND P0, PT, R50, UR17, PT ;  /* 0x0000001132007c0c */ /* 0x000fe2000bf06270 */
[----:B------:R-:W-:Y:S01]  /*5cb60*/  ULDC.64 UR8, c[0x0][0x228] ;  /* 0x00008a0000087ab9 */ /* 0x000fe20000000a00 */
[----:B------:R-:W-:Y:S01]  /*5cb70*/  LOP3.LUT R91, R91, 0xfff7ffff, RZ, 0xc0, !PT ;  /* 0xfff7ffff5b5b7812 */ /* 0x000fe200078ec0ff */
[----:B------:R-:W-:Y:S01]  /*5cb80*/  ULDC UR17, c[0x0][0x228] ;  /* 0x00008a0000117ab9 */ /* 0x000fe20000000800 */
[----:B------:R-:W-:Y:S01]  /*5cb90*/  ISETP.LT.AND P1, PT, R207, UR8, !P0 ;  /* 0x00000008cf007c0c */ /* 0x000fe2000c721270 */
[----:B------:R-:W-:Y:S01]  /*5cba0*/  ULDC UR8, c[0x0][0x248] ;  /* 0x0000920000087ab9 */ /* 0x000fe20000000800 */
[----:B------:R-:W-:Y:S01]  /*5cbb0*/  ISETP.LT.AND P3, PT, R252, UR57, !P0 ;  /* 0x00000039fc007c0c */ /* 0x000fe2000c761270 */
[----:B------:R-:W-:Y:S01]  /*5cbc0*/  ULDC UR57, c[0x0][0x228] ;  /* 0x00008a0000397ab9 */ /* 0x000fe20000000800 */
[----:B------:R-:W-:Y:S01]  /*5cbd0*/  ISETP.LT.AND P2, PT, R208, UR56, !P0 ;  /* 0x00000038d0007c0c */ /* 0x000fe2000c741270 */
[----:B------:R-:W-:-:S08]  /*5cbe0*/  ULDC UR56, c[0x0][0x228] ;  /* 0x00008a0000387ab9 */ /* 0x000fd00000000800 */
        /* <DEDUP_REMOVED lines=24> */
[----:B------:R-:W-:Y:S01]  /*5cd70*/  VIADD R54, R55, UR8 ;  /* 0x0000000837367c36 */ /* 0x000fe20008000000 */
[----:B------:R-:W-:Y:S01]  /*5cd80*/  LOP3.LUT R91, R91, 0xffff7fff, RZ, 0xc0, !PT ;  /* 0xffff7fff5b5b7812 */ /* 0x000fe200078ec0ff */
[----:B------:R-:W-:-:S03]  /*5cd90*/  ULDC UR7, c[0x0][0x228] ;  /* 0x00008a0000077ab9 */ /* 0x000fc60000000800 */
[----:B------:R-:W-:Y:S02]  /*5cda0*/  @P2 LOP3.LUT R91, R91, 0x8000, RZ, 0xfc, !PT ;  /* 0x000080005b5b2812 */ /* 0x000fe400078efcff */
[----:B------:R-:W-:Y:S02]  /*5cdb0*/  ISETP.LT.AND P3, PT, R200, UR20, !P0 ;  /* 0x00000014c8007c0c */ /* 0x000fe4000c761270 */
[----:B------:R-:W-:-:S04]  /*5cdc0*/  LOP3.LUT R91, R91, 0xffffbfff, RZ, 0xc0, !PT ;  /* 0xffffbfff5b5b7812 */ /* 0x000fc800078ec0ff */
[----:B------:R-:W-:Y:S02]  /*5cdd0*/  @P1 LOP3.LUT R91, R91, 0x4000, RZ, 0xfc, !PT ;  /* 0x000040005b5b1812 */ /* 0x000fe400078efcff */
[----:B------:R-:W-:Y:S01]  /*5cde0*/  ISETP.LT.AND P2, PT, R199, UR21, !P0 ;  /* 0x00000015c7007c0c */ /* 0x000fe2000c741270 */
[----:B------:R-:W-:Y:S01]  /*5cdf0*/  ULDC.64 UR20, c[0x0][0x228] ;  /* 0x00008a0000147ab9 */ /* 0x000fe20000000a00 */
        /* <DEDUP_REMOVED lines=81> */
[----:B------:R-:W-:Y:S02]  /*5d310*/  ISETP.LT.AND P1, PT, R195, UR41, !P0 ;  /* 0x00000029c3007c0c */ /* 0x000fe4000c721270 */
[----:B------:R-:W-:Y:S01]  /*5d320*/  LOP3.LUT R88, R88, 0x7fffffff, RZ, 0xc0, !PT ;  /* 0x7fffffff58587812 */ /* 0x000fe200078ec0ff */
[----:B------:R-:W-:Y:S01]  /*5d330*/  VIADD R146, R193, 0x14 ;  /* 0x00000014c1927836 */ /* 0x000fe20000000000 */
        /* <DEDUP_REMOVED lines=9> */
[----:B------:R-:W-:Y:S02]  /*5d3d0*/  ISETP.GE.AND P0, PT, R52, UR21, PT ;  /* 0x0000001534007c0c */ /* 0x000fe4000bf06270 */
[----:B------:R-:W-:Y:S01]  /*5d3e0*/  LOP3.LUT R90, R90, 0xfff7ffff, RZ, 0xc0, !PT ;  /* 0xfff7ffff5a5a7812 */ /* 0x000fe200078ec0ff */
[----:B------:R-:W-:Y:S01]  /*5d3f0*/  VIADD R52, R53, UR36 ;  /* 0x0000002435347c36 */ /* 0x000fe20008000000 */
[----:B------:R-:W-:Y:S01]  /*5d400*/  ISETP.LT.AND P1, PT, R207, UR8, !P0 ;  /* 0x00000008cf007c0c */ /* 0x000fe2000c721270 */
[----:B------:R-:W-:Y:S01]  /*5d410*/  ULDC UR21, c[0x0][0x228] ;  /* 0x00008a0000157ab9 */ /* 0x000fe20000000800 */
[----:B------:R-:W-:Y:S01]  /*5d420*/  ISETP.LT.AND P3, PT, R252, UR50, !P0 ;  /* 0x00000032fc007c0c */ /* 0x000fe2000c761270 */
[----:B------:R-:W-:Y:S01]  /*5d430*/  ULDC UR50, c[0x0][0x228] ;  /* 0x00008a0000327ab9 */ /* 0x000fe20000000800 */
[----:B------:R-:W-:Y:S01]  /*5d440*/  ISETP.LT.AND P2, PT, R208, UR49, !P0 ;  /* 0x00000031d0007c0c */ /* 0x000fe2000c741270 */
[----:B------:R-:W-:Y:S01]  /*5d450*/  ULDC UR49, c[0x0][0x228] ;  /* 0x00008a0000317ab9 */ /* 0x000fe20000000800 */
[----:B------:R-:W-:Y:S01]  /*5d460*/  VIADD R51, R52, UR39 ;  /* 0x0000002734337c36 */ /* 0x000fe20008000000 */
[----:B------:R-:W-:Y:S01]  /*5d470*/  ULDC UR39, c[0x0][0x228] ;  /* 0x00008a0000277ab9 */ /* 0x000fe20000000800 */
[----:B------:R-:W-:Y:S01]  /*5d480*/  IADD3 R145, R193, 0x15, RZ ;  /* 0x00000015c1917810 */ /* 0x000fe20007ffe0ff */
[----:B------:R-:W-:Y:S01]  /*5d490*/  ULDC UR36, c[0x0][0x228] ;  /* 0x00008a0000247ab9 */ /* 0x000fe20000000800 */
[----:B------:R-:W-:-:S03]  /*5d4a0*/  ULDC UR8, c[0x0][0x228] ;  /* 0x00008a0000087ab9 */ /* 0x000fc60000000800 */
        /* <DEDUP_REMOVED lines=92> */
[----:B------:R-:W-:-:S02]  /*5da70*/  ISETP.LT.AND P3, PT, R200, UR15, !P0 ;  /* 0x0000000fc8007c0c */ /* 0x000fc4000c761270 */
        /* <DEDUP_REMOVED lines=30> */
[----:B------:R-:W-:Y:S01]  /*5dc60*/  VIADD R147, R193, 0x13 ;  /* 0x00000013c1937836 */ /* 0x000fe20000000000 */
[----:B------:R-:W-:Y:S01]  /*5dc70*/  ISETP.LT.AND P2, PT, R207, UR14, !P0 ;  /* 0x0000000ecf007c0c */ /* 0x000fe2000c741270 */
[----:B------:R-:W-:Y:S01]  /*5dc80*/  ULDC UR14, c[0x0][0x228] ;  /* 0x00008a00000e7ab9 */ /* 0x000fe20000000800 */
[----:B------:R-:W-:Y:S01]  /*5dc90*/  ISETP.LT.AND P1, PT, R252, UR33, !P0 ;  /* 0x00000021fc007c0c */ /* 0x000fe2000c721270 */
[----:B------:R-:W-:Y:S01]  /*5dca0*/  ULDC UR33, c[0x0][0x228] ;  /* 0x00008a0000217ab9 */ /* 0x000fe20000000800 */
[----:B------:R-:W-:Y:S01]  /*5dcb0*/  LOP3.LUT R89, R89, 0xfff7ffff, RZ, 0xc0, !PT ;  /* 0xfff7ffff59597812 */ /* 0x000fe200078ec0ff */
[----:B------:R-:W-:-:S08]  /*5dcc0*/  ULDC UR5, c[0x0][0x228] ;  /* 0x00008a0000057ab9 */ /* 0x000fd00000000800 */
[----:B------:R-:W-:-:S04]  /*5dcd0*/  @P2 LOP3.LUT R89, R89, 0x80000, RZ, 0xfc, !PT ;  /* 0x0008000059592812 */ /* 0x000fc800078efcff */
[----:B------:R-:W-:-:S04]  /*5dce0*/  LOP3.LUT R89, R89, 0xffbfffff, RZ, 0xc0, !PT ;  /* 0xffbfffff59597812 */ /* 0x000fc800078ec0ff */
[----:B------:R-:W-:Y:S02]  /*5dcf0*/  @P1 LOP3.LUT R89, R89, 0x400000, RZ, 0xfc, !PT ;  /* 0x0040000059591812 */ /* 0x000fe400078efcff */
        /* <DEDUP_REMOVED lines=60> */
[----:B------:R-:W-:Y:S02]  /*5e0c0*/  LOP3.LUT R89, R89, 0xfffffff7, RZ, 0xc0, !PT ;  /* 0xfffffff759597812 */ /* 0x000fe400078ec0ff */
[----:B------:R-:W-:Y:S01]  /*5e0d0*/  ISETP.LT.AND P3, PT, R208, UR6, !P0 ;  /* 0x00000006d0007c0c */ /* 0x000fe2000c761270 */
[----:B------:R-:W-:-:S08]  /*5e0e0*/  ULDC UR6, c[0x0][0x228] ;  /* 0x00008a0000067ab9 */ /* 0x000fd00000000800 */
[----:B------:R-:W-:Y:S02]  /*5e0f0*/  @P1 LOP3.LUT R89, R89, 0x8, RZ, 0xfc, !PT ;  /* 0x0000000859591812 */ /* 0x000fe400078efcff */
[----:B------:R-:W-:Y:S01]  /*5e100*/  ISETP.LT.AND P1, PT, R252, UR54, !P0 ;  /* 0x00000036fc007c0c */ /* 0x000fe2000c721270 */
[----:B------:R-:W-:Y:S01]  /*5e110*/  ULDC UR54, c[0x0][0x228] ;  /* 0x00008a0000367ab9 */ /* 0x000fe20000000800 */
[----:B------:R-:W-:Y:S02]  /*5e120*/  LOP3.LUT R89, R89, 0xffffffbf, RZ, 0xc0, !PT ;  /* 0xffffffbf59597812 */ /* 0x000fe400078ec0ff */
        /* <DEDUP_REMOVED lines=11> */
[----:B------:R-:W-:Y:S01]  /*5e1e0*/  ISETP.LT.AND P1, PT, R204, UR53, !P0 ;  /* 0x00000035cc007c0c */ /* 0x000fe2000c721270 */
[----:B------:R-:W-:Y:S01]  /*5e1f0*/  ULDC UR53, c[0x0][0x228] ;  /* 0x00008a0000357ab9 */ /* 0x000fe20000000800 */
[----:B------:R-:W-:Y:S02]  /*5e200*/  ISETP.LT.AND P2, PT, R202, UR15, !P0 ;  /* 0x0000000fca007c0c */ /* 0x000fe4000c741270 */
[----:B------:R-:W-:Y:S01]  /*5e210*/  ISETP.LT.AND P3, PT, R203, UR6, !P0 ;  /* 0x00000006cb007c0c */ /* 0x000fe2000c761270 */
[----:B------:R-:W-:Y:S01]  /*5e220*/  VIADD R148, R193, 0x12 ;  /* 0x00000012c1947836 */ /* 0x000fe20000000000 */
[----:B------:R-:W-:Y:S02]  /*5e230*/  LOP3.LUT R89, R89, 0xfffffffd, RZ, 0xc0, !PT ;  /* 0xfffffffd59597812 */ /* 0x000fe400078ec0ff */
[----:B------:R-:W-:Y:S01]  /*5e240*/  LOP3.LUT R86, R86, 0x7fffffff, RZ, 0xc0, !PT ;  /* 0x7fffffff56567812 */ /* 0x000fe200078ec0ff */
[----:B------:R-:W-:Y:S01]  /*5e250*/  VIADD R149, R193, 0x11 ;  /* 0x00000011c1957836 */ /* 0x000fe20000000000 */
[----:B------:R-:W-:-:S03]  /*5e260*/  ULDC UR6, c[0x0][0x228] ;  /* 0x00008a0000067ab9 */ /* 0x000fc60000000800 */
        /* <DEDUP_REMOVED lines=41> */
[----:B------:R-:W-:Y:S01]  /*5e500*/  VIADD R150, R193, 0x10 ;  /* 0x00000010c1967836 */ /* 0x000fe20000000000 */
[----:B------:R-:W-:Y:S01]  /*5e510*/  ISETP.LT.AND P2, PT, R252, UR20, !P0 ;  /* 0x00000014fc007c0c */ /* 0x000fe2000c741270 */
[----:B------:R-:W-:Y:S01]  /*5e520*/  ULDC UR14, c[0x0][0x228] ;  /* 0x00008a00000e7ab9 */ /* 0x000fe20000000800 */
        /* <DEDUP_REMOVED lines=102> */
[----:B------:R-:W-:Y:S01]  /*5eb90*/  VIADD R152, R193, 0xe ;  /* 0x0000000ec1987836 */ /* 0x000fe20000000000 */
        /* <DEDUP_REMOVED lines=26> */
[----:B------:R-:W-:Y:S02]  /*5ed40*/  ISETP.LT.AND P3, PT, R207, UR8, !P0 ;  /* 0x00000008cf007c0c */ /* 0x000fe4000c761270 */
        /* <DEDUP_REMOVED lines=85> */
[----:B------:R-:W-:Y:S01]  /*5f2a0*/  ISETP.LT.AND P2, PT, R202, UR51, !P0 ;  /* 0x00000033ca007c0c */ /* 0x000fe2000c741270 */
[----:B------:R-:W-:Y:S01]  /*5f2b0*/  ULDC UR51, c[0x0][0x228] ;  /* 0x00008a0000337ab9 */ /* 0x000fe20000000800 */
[----:B------:R-:W-:Y:S01]  /*5f2c0*/  ISETP.LT.AND P3, PT, R203, UR52, !P0 ;  /* 0x00000034cb007c0c */ /* 0x000fe2000c761270 */
[----:B------:R-:W-:Y:S01]  /*5f2d0*/  ULDC UR52, c[0x0][0x228] ;  /* 0x00008a0000347ab9 */ /* 0x000fe20000000800 */
[----:B------:R-:W-:-:S07]  /*5f2e0*/  LOP3.LUT R87, R87, 0xfffffffd, RZ, 0xc0, !PT ;  /* 0xfffffffd57577812 */ /* 0x000fce00078ec0ff */
        /* <DEDUP_REMOVED lines=36> */
[----:B------:R-:W-:-:S04]  /*5f530*/  ISETP.GE.AND P0, PT, R149, UR5, PT ;  /* 0x0000000595007c0c */ /* 0x000fc8000bf06270 */
[----:B------:R-:W-:Y:S02]  /*5f540*/  ISETP.LT.AND P1, PT, R207, UR8, !P0 ;  /* 0x00000008cf007c0c */ /* 0x000fe4000c721270 */
[----:B------:R-:W-:Y:S01]  /*5f550*/  ISETP.LT.AND P2, PT, R252, UR59, !P0 ;  /* 0x0000003bfc007c0c */ /* 0x000fe2000c741270 */
[----:B------:R-:W-:Y:S01]  /*5f560*/  ULDC UR59, c[0x0][0x228] ;  /* 0x00008a00003b7ab9 */ /* 0x000fe20000000800 */
[----:B------:R-:W-:-:S09]  /*5f570*/  LOP3.LUT R86, R86, 0xfff7ffff, RZ, 0xc0, !PT ;  /* 0xfff7ffff56567812 */ /* 0x000fd200078ec0ff */
        /* <DEDUP_REMOVED lines=63> */
[----:B------:R-:W-:Y:S02]  /*5f970*/  ISETP.LT.AND P1, PT, R207, UR4, !P0 ;  /* 0x00000004cf007c0c */ /* 0x000fe4000c721270 */
[----:B------:R-:W-:Y:S01]  /*5f980*/  ISETP.LT.AND P2, PT, R252, UR58, !P0 ;  /* 0x0000003afc007c0c */ /* 0x000fe2000c741270 */
[----:B------:R-:W-:Y:S01]  /*5f990*/  ULDC UR58, c[0x0][0x228] ;  /* 0x00008a00003a7ab9 */ /* 0x000fe20000000800 */
[----:B------:R-:W-:-:S09]  /*5f9a0*/  LOP3.LUT R86, R86, 0xfffffff7, RZ, 0xc0, !PT ;  /* 0xfffffff756567812 */ /* 0x000fd200078ec0ff */
        /* <DEDUP_REMOVED lines=61> */
[----:B------:R-:W-:Y:S01]  /*5fd80*/  ULDC.64 UR4, c[0x0][0x228] ;  /* 0x00008a0000047ab9 */ /* 0x000fe20000000a00 */
[C---:B------:R-:W-:Y:S01]  /*5fd90*/  IADD3 R154, R193.reuse, 0xc, RZ ;  /* 0x0000000cc19a7810 */ /* 0x040fe20007ffe0ff */
[----:B------:R-:W-:Y:S01]  /*5fda0*/  VIADD R156, R193, 0xa ;  /* 0x0000000ac19c7836 */ /* 0x000fe20000000000 */
[----:B------:R-:W-:Y:S02]  /*5fdb0*/  ISETP.LT.AND P1, PT, R207, UR8, !P0 ;  /* 0x00000008cf007c0c */ /* 0x000fe4000c721270 */
[----:B------:R-:W-:Y:S01]  /*5fdc0*/  LOP3.LUT R82, R82, 0x7fffffff, RZ, 0xc0, !PT ;  /* 0x7fffffff52527812 */ /* 0x000fe200078ec0ff */
[----:B------:R-:W-:Y:S01]  /*5fdd0*/  VIADD R157, R193, 0x9 ;  /* 0x00000009c19d7836 */ /* 0x000fe20000000000 */
[----:B------:R-:W-:Y:S01]  /*5fde0*/  ISETP.LT.AND P2, PT, R252, UR55, !P0 ;  /* 0x00000037fc007c0c */ /* 0x000fe2000c741270 */
[----:B------:R-:W-:Y:S01]  /*5fdf0*/  ULDC UR55, c[0x0][0x228] ;  /* 0x00008a0000377ab9 */ /* 0x000fe20000000800 */
[----:B------:R-:W-:Y:S01]  /*5fe00*/  LOP3.LUT R85, R85, 0xfff7ffff, RZ, 0xc0, !PT ;  /* 0xfff7ffff55557812 */ /* 0x000fe200078ec0ff */
[----:B------:R-:W-:Y:S01]  /*5fe10*/  VIADD R158, R193, 0x8 ;  /* 0x00000008c19e7836 */ /* 0x000fe20000000000 */
[----:B------:R-:W-:Y:S01]  /*5fe20*/  LOP3.LUT R81, R81, 0x7fffffff, RZ, 0xc0, !PT ;  /* 0x7fffffff51517812 */ /* 0x000fe200078ec0ff */
[----:B------:R-:W-:-:S02]  /*5fe30*/  VIADD R159, R193, 0x7 ;  /* 0x00000007c19f7836 */ /* 0x000fc40000000000 */
[C---:B------:R-:W-:Y:S01]  /*5fe40*/  VIADD R160, R193.reuse, 0x6 ;  /* 0x00000006c1a07836 */ /* 0x040fe20000000000 */
[----:B------:R-:W-:Y:S01]  /*5fe50*/  LOP3.LUT R80, R80, 0x7fffffff, RZ, 0xc0, !PT ;  /* 0x7fffffff50507812 */ /* 0x000fe200078ec0ff */
[----:B------:R-:W-:Y:S01]  /*5fe60*/  VIADD R161, R193, 0x5 ;  /* 0x00000005c1a17836 */ /* 0x000fe20000000000 */
[----:B------:R-:W-:Y:S01]  /*5fe70*/  @P1 LOP3.LUT R85, R85, 0x80000, RZ, 0xfc, !PT ;  /* 0x0008000055551812 */ /* 0x000fe200078efcff */
[----:B------:R-:W-:Y:S01]  /*5fe80*/  VIADD R142, R193, 0x4 ;  /* 0x00000004c18e7836 */ /* 0x000fe20000000000 */
[----:B------:R-:W-:Y:S01]  /*5fe90*/  ISETP.LT.AND P1, PT, R208, UR56, !P0 ;  /* 0x00000038d0007c0c */ /* 0x000fe2000c721270 */
[----:B------:R-:W-:Y:S01]  /*5fea0*/  ULDC UR56, c[0x0][0x228] ;  /* 0x00008a0000387ab9 */ /* 0x000fe20000000800 */
[----:B------:R-:W-:Y:S02]  /*5feb0*/  LOP3.LUT R85, R85, 0xffbfffff, RZ, 0xc0, !PT ;  /* 0xffbfffff55557812 */ /* 0x000fe400078ec0ff */
[----:B------:R-:W-:Y:S01]  /*5fec0*/  LOP3.LUT R78, R78, 0x7fffffff, RZ, 0xc0, !PT ;  /* 0x7fffffff4e4e7812 */ /* 0x000fe200078ec0ff */
[----:B------:R-:W-:Y:S01]  /*5fed0*/  VIADD R144, R193, 0x3 ;  /* 0x00000003c1907836 */ /* 0x000fe20000000000 */
[----:B------:R-:W-:Y:S01]  /*5fee0*/  @P2 LOP3.LUT R85, R85, 0x400000, RZ, 0xfc, !PT ;  /* 0x0040000055552812 */ /* 0x000fe200078efcff */
[----:B------:R-:W-:Y:S01]  /*5fef0*/  VIADD R162, R193, 0x2 ;  /* 0x00000002c1a27836 */ /* 0x000fe20000000000 */
[----:B------:R-:W-:Y:S01]  /*5ff00*/  ISETP.LT.AND P3, PT, R205, UR57, !P0 ;  /* 0x00000039cd007c0c */ /* 0x000fe2000c761270 */
[----:B------:R-:W-:Y:S01]  /*5ff10*/  ULDC UR57, c[0x0][0x228] ;  /* 0x00008a0000397ab9 */ /* 0x000fe20000000800 */
[----:B------:R-:W-:-:S02]  /*5ff20*/  LOP3.LUT R85, R85, 0xffdfffff, RZ, 0xc0, !PT ;  /* 0xffdfffff55557812 */ /* 0x000fc400078ec0ff */
[----:B------:R-:W-:Y:S01]  /*5ff30*/  LOP3.LUT R76, R76, 0x7fffffff, RZ, 0xc0, !PT ;  /* 0x7fffffff4c4c7812 */ /* 0x000fe200078ec0ff */
[----:B------:R-:W-:Y:S01]  /*5ff40*/  VIADD R163, R193, 0x1 ;  /* 0x00000001c1a37836 */ /* 0x000fe20000000000 */
[----:B------:R-:W-:Y:S02]  /*5ff50*/  @P1 LOP3.LUT R85, R85, 0x200000, RZ, 0xfc, !PT ;  /* 0x0020000055551812 */ /* 0x000fe400078efcff */
[----:B------:R-:W-:Y:S01]  /*5ff60*/  LOP3.LUT R94, R94, 0x7fffffff, RZ, 0xc0, !PT ;  /* 0x7fffffff5e5e7812 */ /* 0x000fe200078ec0ff */
[----:B------:R-:W-:Y:S01]  /*5ff70*/  VIADD R191, R193, 0x21 ;  /* 0x00000021c1bf7836 */ /* 0x000fe20000000000 */
[----:B------:R-:W-:Y:S01]  /*5ff80*/  ISETP.LT.AND P2, PT, R206, UR58, !P0 ;  /* 0x0000003ace007c0c */ /* 0x000fe2000c741270 */
[----:B------:R-:W-:Y:S01]  /*5ff90*/  ULDC UR58, c[0x0][0x228] ;  /* 0x00008a00003a7ab9 */ /* 0x000fe20000000800 */
[----:B------:R-:W-:Y:S01]  /*5ffa0*/  LOP3.LUT R85, R85, 0xffefffff, RZ, 0xc0, !PT ;  /* 0xffefffff55557812 */ /* 0x000fe200078ec0ff */
[C---:B------:R-:W-:Y:S01]  /*5ffb0*/  VIADD R189, R193.reuse, 0x23 ;  /* 0x00000023c1bd7836 */ /* 0x040fe20000000000 */
[C---:B------:R-:W-:Y:S01]  /*5ffc0*/  IADD3 R192, R193.reuse, 0x20, RZ ;  /* 0x00000020c1c07810 */ /* 0x040fe20007ffe0ff */
[----:B------:R-:W-:Y:S01]  /*5ffd0*/  VIADD R188, R193, 0x24 ;  /* 0x00000024c1bc7836 */ /* 0x000fe20000000000 */
[----:B------:R-:W-:Y:S01]  /*5ffe0*/  @P3 LOP3.LUT R85, R85, 0x100000, RZ, 0xfc, !PT ;  /* 0x0010000055553812 */ /* 0x000fe200078efcff */
[----:B------:R-:W-:Y:S01]  /*5fff0*/  VIADD R183, R193, 0x25 ;  /* 0x00000025c1b77836 */ /* 0x000fe20000000000 */
[----:B------:R-:W-:Y:S01]  /*60000*/  ISETP.LT.AND P1, PT, R204, UR16, !P0 ;  /* 0x00000010cc007c0c */ /* 0x000fe2000c721270 */
[----:B------:R-:W-:Y:S01]  /*60010*/  ULDC UR16, c[0x0][0x228] ;  /* 0x00008a0000107ab9 */ /* 0x000fe20000000800 */
[----:B------:R-:W-:Y:S01]  /*60020*/  LOP3.LUT R85, R85, 0xfffbffff, RZ, 0xc0, !PT ;  /* 0xfffbffff55557812 */ /* 0x000fe200078ec0ff */
[C---:B------:R-:W-:Y:S01]  /*60030*/  VIADD R182, R193.reuse, 0x26 ;  /* 0x00000026c1b67836 */ /* 0x040fe20000000000 */
[----:B------:R-:W-:-:S02]  /*60040*/  IADD3 R190, R193, 0x22, RZ ;  /* 0x00000022c1be7810 */ /* 0x000fc40007ffe0ff */
[----:B------:R-:W-:Y:S01]  /*60050*/  LOP3.LUT R95, R95, 0xff7fffff, RZ, 0xc0, !PT ;  /* 0xff7fffff5f5f7812 */ /* 0x000fe200078ec0ff */
[----:B------:R-:W-:Y:S01]  /*60060*/  VIADD R181, R193, 0x27 ;  /* 0x00000027c1b57836 */ /* 0x000fe20000000000 */
[----:B------:R-:W-:Y:S01]  /*60070*/  @P2 LOP3.LUT R85, R85, 0x40000, RZ, 0xfc, !PT ;  /* 0x0004000055552812 */ /* 0x000fe200078efcff */
        /* <DEDUP_REMOVED lines=12> */
[----:B------:R-:W-:Y:S01]  /*60140*/  VIADD R176, R193, 0x2c ;  /* 0x0000002cc1b07836 */ /* 0x000fe20000000000 */
[----:B------:R-:W-:-:S02]  /*60150*/  NOP ;  /* 0x0000000000007918 */ /* 0x000fc40000000000 */
[----:B------:R-:W-:Y:S01]  /*60160*/  @P3 LOP3.LUT R85, R85, 0x10000, RZ, 0xfc, !PT ;  /* 0x0001000055553812 */ /* 0x000fe200078efcff */
[----:B------:R-:W1:Y:S01]  /*60170*/  LDS.128 R148, [R0] ;  /* 0x0000000000947984 */ /* 0x000e620000000c00 */
        /* <DEDUP_REMOVED lines=40> */
[----:B------:R-:W-:-:S09]  /*60400*/  LOP3.LUT R85, R85, 0xfffffff7, RZ, 0xc0, !PT ;  /* 0xfffffff755557812 */ /* 0x000fd200078ec0ff */
        /* <DEDUP_REMOVED lines=256> */
[----:B------:R-:W-:Y:S01]  /*61410*/  ULDC.64 UR8, c[0x0][0x228] ;  /* 0x00008a0000087ab9 */ /* 0x000fe20000000a00 */
        /* <DEDUP_REMOVED lines=149> */
[----:B------:R-:W-:Y:S01]  /*61d70*/  ISETP.LT.AND P3, PT, R203, UR14, !P0 ;  /* 0x0000000ecb007c0c */ /* 0x000fe2000c761270 */
[----:B------:R-:W-:Y:S01]  /*61d80*/  ULDC.64 UR14, c[0x0][0x228] ;  /* 0x00008a00000e7ab9 */ /* 0x000fe20000000a00 */
        /* <DEDUP_REMOVED lines=228> */
[----:B------:R-:W-:-:S09]  /*62bd0*/  LOP3.LUT R80, R80, 0xfffffff7, RZ, 0xc0, !PT ;  /* 0xfffffff750507812 */ /* 0x000fd200078ec0ff */
[----:B------:R-:W-:Y:S02]  /*62be0*/  @P1 LOP3.LUT R78, R78, 0x80000000, RZ, 0xfc, !PT ;  /* 0x800000004e4e1812 */ /* 0x000fe400078efcff */
[----:B------:R-:W-:Y:S01]  /*62bf0*/  ISETP.LT.AND P1, PT, R252, UR39, !P0 ;  /* 0x00000027fc007c0c */ /* 0x000fe2000c721270 */
[----:B------:R-:W-:Y:S01]  /*62c00*/  ULDC UR39, c[0x0][0x228] ;  /* 0x00008a0000277ab9 */ /* 0x000fe20000000800 */
[----:B------:R-:W-:Y:S02]  /*62c10*/  @P2 LOP3.LUT R80, R80, 0x8, RZ, 0xfc, !PT ;  /* 0x0000000850502812 */ /* 0x000fe400078efcff */
[----:B------:R-:W-:Y:S01]  /*62c20*/  ISETP.LT.AND P3, PT, R208, UR16, !P0 ;  /* 0x00000010d0007c0c */ /* 0x000fe2000c761270 */
[----:B------:R-:W-:Y:S01]  /*62c30*/  ULDC UR16, c[0x0][0x228] ;  /* 0x00008a0000107ab9 */ /* 0x000fe20000000800 */
[----:B------:R-:W-:Y:S02]  /*62c40*/  LOP3.LUT R80, R80, 0xffffffbf, RZ, 0xc0, !PT ;  /* 0xffffffbf50507812 */ /* 0x000fe400078ec0ff */
[----:B------:R-:W-:Y:S01]  /*62c50*/  ISETP.LT.AND P2, PT, R205, UR59, !P0 ;  /* 0x0000003bcd007c0c */ /* 0x000fe2000c741270 */
[----:B------:R-:W-:-:S04]  /*62c60*/  ULDC UR59, c[0x0][0x228] ;  /* 0x00008a00003b7ab9 */ /* 0x000fc80000000800 */
        /* <DEDUP_REMOVED lines=13> */
[----:B------:R-:W-:Y:S02]  /*62d40*/  ISETP.LT.AND P2, PT, R203, UR52, !P0 ;  /* 0x00000034cb007c0c */ /* 0x000fe4000c741270 */
[----:B------:R-:W-:Y:S02]  /*62d50*/  LOP3.LUT R80, R80, 0xfffffffd, RZ, 0xc0, !PT ;  /* 0xfffffffd50507812 */ /* 0x000fe400078ec0ff */
[----:B------:R-:W-:Y:S02]  /*62d60*/  LOP3.LUT R78, R78, 0xbfffffff, RZ, 0xc0, !PT ;  /* 0xbfffffff4e4e7812 */ /* 0x000fe400078ec0ff */
[----:B------:R-:W-:-:S02]  /*62d70*/  @P3 LOP3.LUT R80, R80, 0x2, RZ, 0xfc, !PT ;  /* 0x0000000250503812 */ /* 0x000fc400078efcff */
[----:B------:R-:W-:Y:S01]  /*62d80*/  ISETP.LT.AND P3, PT, R200, UR13, !P0 ;  /* 0x0000000dc8007c0c */ /* 0x000fe2000c761270 */
[----:B------:R-:W-:Y:S01]  /*62d90*/  ULDC UR13, c[0x0][0x228] ;  /* 0x00008a00000d7ab9 */ /* 0x000fe20000000800 */
[----:B------:R-:W-:Y:S02]  /*62da0*/  LOP3.LUT R80, R80, 0xfffffffe, RZ, 0xc0, !PT ;  /* 0xfffffffe50507812 */ /* 0x000fe400078ec0ff */
[----:B------:R-:W-:Y:S02]  /*62db0*/  @P1 LOP3.LUT R78, R78, 0x40000000, RZ, 0xfc, !PT ;  /* 0x400000004e4e1812 */ /* 0x000fe400078efcff */
        /* <DEDUP_REMOVED lines=21> */
[----:B------:R-:W-:-:S04]  /*62f10*/  @P1 LOP3.LUT R78, R78, 0x1000000, RZ, 0xfc, !PT ;  /* 0x010000004e4e1812 */ /* 0x000fc800078efcff */
[----:B------:R-:W-:-:S04]  /*62f20*/  LOP3.LUT R78, R78, 0xff7fffff, RZ, 0xc0, !PT ;  /* 0xff7fffff4e4e7812 */ /* 0x000fc800078ec0ff */
[----:B------:R-:W-:Y:S02]  /*62f30*/  @P0 LOP3.LUT R78, R78, 0x800000, RZ, 0xfc, !PT ;  /* 0x008000004e4e0812 */ /* 0x000fe400078efcff */
[----:B------:R-:W-:Y:S01]  /*62f40*/  ISETP.GE.AND P0, PT, R144, UR27, PT ;  /* 0x0000001b90007c0c */ /* 0x000fe2000bf06270 */
[----:B------:R-:W-:Y:S01]  /*62f50*/  ULDC.64 UR26, c[0x0][0x228] ;  /* 0x00008a00001a7ab9 */ /* 0x000fe20000000a00 */
[----:B------:R-:W-:Y:S01]  /*62f60*/  LOP3.LUT R78, R78, 0xfff7ffff, RZ, 0xc0, !PT ;  /* 0xfff7ffff4e4e7812 */ /* 0x000fe200078ec0ff */
[----:B------:R-:W2:Y:S01]  /*62f70*/  LDL.LU R144, [R1+0x4c4] ;  /* 0x0004c40001907983 */ /* 0x000ea20000300800 */
[----:B------:R-:W-:Y:S01]  /*62f80*/  ISETP.LT.AND P1, PT, R207, UR20, !P0 ;  /* 0x00000014cf007c0c */ /* 0x000fe2000c721270 */
[----:B------:R-:W-:Y:S01]  /*62f90*/  ULDC UR20, c[0x0][0x228] ;  /* 0x00008a0000147ab9 */ /* 0x000fe20000000800 */
[----:B------:R-:W-:Y:S01]  /*62fa0*/  ISETP.LT.AND P3, PT, R252, UR41, !P0 ;  /* 0x00000029fc007c0c */ /* 0x000fe2000c761270 */
[----:B------:R-:W-:-:S10]  /*62fb0*/  ULDC UR41, c[0x0][0x228] ;  /* 0x00008a0000297ab9 */ /* 0x000fd40000000800 */
        /* <DEDUP_REMOVED lines=55> */
[----:B------:R-:W-:-:S04]  /*63330*/  ISETP.GE.AND P0, PT, R162, UR45, PT ;  /* 0x0000002da2007c0c */ /* 0x000fc8000bf06270 */
[----:B------:R-:W-:Y:S01]  /*63340*/  ISETP.LT.AND P1, PT, R207, UR24, !P0 ;  /* 0x00000018cf007c0c */ /* 0x000fe2000c721270 */
[----:B------:R-:W-:Y:S01]  /*63350*/  VIADD R44, R46, UR39 ;  /* 0x000000272e2c7c36 */ /* 0x000fe20008000000 */
[----:B------:R-:W-:Y:S01]  /*63360*/  LOP3.LUT R78, R78, 0xfffffff7, RZ, 0xc0, !PT ;  /* 0xfffffff74e4e7812 */ /* 0x000fe200078ec0ff */
[----:B------:R-:W-:Y:S01]  /*63370*/  ULDC.64 UR38, c[0x0][0x228] ;  /* 0x00008a0000267ab9 */ /* 0x000fe20000000a00 */
[----:B------:R-:W-:Y:S01]  /*63380*/  ISETP.LT.AND P2, PT, R252, UR54, !P0 ;  /* 0x00000036fc007c0c */ /* 0x000fe2000c741270 */
[----:B------:R-:W-:Y:S01]  /*63390*/  ULDC UR54, c[0x0][0x228] ;  /* 0x00008a0000367ab9 */ /* 0x000fe20000000800 */
[----:B------:R-:W-:Y:S01]  /*633a0*/  ISETP.LT.AND P3, PT, R196, UR28, !P0 ;  /* 0x0000001cc4007c0c */ /* 0x000fe2000c761270 */
[----:B------:R-:W-:-:S06]  /*633b0*/  ULDC UR24, c[0x0][0x228] ;  /* 0x00008a0000187ab9 */ /* 0x000fcc0000000800 */
[----:B------:R-:W-:Y:S02]  /*633c0*/  @P1 LOP3.LUT R78, R78, 0x8, RZ, 0xfc, !PT ;  /* 0x000000084e4e1812 */ /* 0x000fe400078efcff */
[----:B------:R-:W-:Y:S01]  /*633d0*/  ISETP.LT.AND P1, PT, R202, UR26, !P0 ;  /* 0x0000001aca007c0c */ /* 0x000fe2000c721270 */
[----:B------:R-:W-:Y:S01]  /*633e0*/  ULDC UR26, c[0x0][0x228] ;  /* 0x00008a00001a7ab9 */ /* 0x000fe20000000800 */
[----:B------:R-:W-:-:S04]  /*633f0*/  LOP3.LUT R78, R78, 0xffffffbf, RZ, 0xc0, !PT ;  /* 0xffffffbf4e4e7812 */ /* 0x000fc800078ec0ff */
[----:B------:R-:W-:-:S07]  /*63400*/  @P2 LOP3.LUT R78, R78, 0x40, RZ, 0xfc, !PT ;  /* 0x000000404e4e2812 */ /* 0x000fce00078efcff */
[----:B------:R-:W-:Y:S02]  /*63410*/  @P1 LOP3.LUT R76, R76, 0x80000000, RZ, 0xfc, !PT ;  /* 0x800000004c4c1812 */ /* 0x000fe400078efcff */
[----:B------:R-:W-:Y:S01]  /*63420*/  ISETP.LT.AND P1, PT, R208, UR55, !P0 ;  /* 0x00000037d0007c0c */ /* 0x000fe2000c721270 */
[----:B------:R-:W-:Y:S01]  /*63430*/  ULDC UR55, c[0x0][0x228] ;  /* 0x00008a0000377ab9 */ /* 0x000fe20000000800 */
[----:B------:R-:W-:Y:S01]  /*63440*/  ISETP.LT.AND P2, PT, R205, UR53, !P0 ;  /* 0x00000035cd007c0c */ /* 0x000fe2000c741270 */
[----:B------:R-:W-:Y:S01]  /*63450*/  ULDC.64 UR52, c[0x0][0x228] ;  /* 0x00008a0000347ab9 */ /* 0x000fe20000000a00 */
[----:B------:R-:W-:Y:S02]  /*63460*/  LOP3.LUT R78, R78, 0xffffffdf, RZ, 0xc0, !PT ;  /* 0xffffffdf4e4e7812 */ /* 0x000fe400078ec0ff */
[----:B------:R-:W-:-:S07]  /*63470*/  LOP3.LUT R76, R76, 0xfdffffff, RZ, 0xc0, !PT ;  /* 0xfdffffff4c4c7812 */ /* 0x000fce00078ec0ff */
[----:B------:R-:W-:Y:S02]  /*63480*/  @P1 LOP3.LUT R78, R78, 0x20, RZ, 0xfc, !PT ;  /* 0x000000204e4e1812 */ /* 0x000fe400078efcff */
[----:B------:R-:W-:Y:S01]  /*63490*/  ISETP.LT.AND P1, PT, R206, UR44, !P0 ;  /* 0x0000002cce007c0c */ /* 0x000fe2000c721270 */
[----:B------:R-:W-:Y:S01]  /*634a0*/  ULDC.64 UR44, c[0x0][0x228] ;  /* 0x00008a00002c7ab9 */ /* 0x000fe20000000a00 */
[----:B------:R-:W-:Y:S02]  /*634b0*/  LOP3.LUT R78, R78, 0xffffffef, RZ, 0xc0, !PT ;  /* 0xffffffef4e4e7812 */ /* 0x000fe400078ec0ff */
[----:B------:R-:W-:Y:S02]  /*634c0*/  @P3 LOP3.LUT R76, R76, 0x2000000, RZ, 0xfc, !PT ;  /* 0x020000004c4c3812 */ /* 0x000fe400078efcff */
[----:B------:R-:W-:Y:S02]  /*634d0*/  @P2 LOP3.LUT R78, R78, 0x10, RZ, 0xfc, !PT ;  /* 0x000000104e4e2812 */ /* 0x000fe400078efcff */
[----:B------:R-:W-:-:S02]  /*634e0*/  ISETP.LT.AND P3, PT, R204, UR54, !P0 ;  /* 0x00000036cc007c0c */ /* 0x000fc4000c761270 */
[----:B------:R-:W-:-:S04]  /*634f0*/  LOP3.LUT R78, R78, 0xfffffffb, RZ, 0xc0, !PT ;  /* 0xfffffffb4e4e7812 */ /* 0x000fc800078ec0ff */
[----:B------:R-:W-:Y:S02]  /*63500*/  @P1 LOP3.LUT R78, R78, 0x4, RZ, 0xfc, !PT ;  /* 0x000000044e4e1812 */ /* 0x000fe400078efcff */
[----:B------:R-:W-:Y:S02]  /*63510*/  ISETP.LT.AND P1, PT, R201, UR46, !P0 ;  /* 0x0000002ec9007c0c */ /* 0x000fe4000c721270 */
[----:B------:R-:W-:Y:S01]  /*63520*/  ISETP.LT.AND P2, PT, R203, UR55, !P0 ;  /* 0x00000037cb007c0c */ /* 0x000fe2000c741270 */
[----:B------:R-:W-:Y:S01]  /*63530*/  ULDC UR55, c[0x0][0x248] ;  /* 0x0000920000377ab9 */ /* 0x000fe20000000800 */
[----:B------:R-:W-:Y:S02]  /*63540*/  LOP3.LUT R78, R78, 0xfffffffd, RZ, 0xc0, !PT ;  /* 0xfffffffd4e4e7812 */ /* 0x000fe400078ec0ff */
[----:B------:R-:W-:Y:S02]  /*63550*/  LOP3.LUT R76, R76, 0xbfffffff, RZ, 0xc0, !PT ;  /* 0xbfffffff4c4c7812 */ /* 0x000fe400078ec0ff */
[----:B------:R-:W-:-:S02]  /*63560*/  @P3 LOP3.LUT R78, R78, 0x2, RZ, 0xfc, !PT ;  /* 0x000000024e4e3812 */ /* 0x000fc400078efcff */
[----:B------:R-:W-:Y:S01]  /*63570*/  ISETP.LT.AND P3, PT, R200, UR47, !P0 ;  /* 0x0000002fc8007c0c */ /* 0x000fe2000c761270 */
[----:B------:R-:W-:Y:S01]  /*63580*/  ULDC.64 UR46, c[0x0][0x228] ;  /* 0x00008a00002e7ab9 */ /* 0x000fe20000000a00 */
        /* <DEDUP_REMOVED lines=22> */
[----:B------:R-:W-:-:S04]  /*636f0*/  ISETP.GE.AND P0, PT, R163, UR15, PT ;  /* 0x0000000fa3007c0c */ /* 0x000fc8000bf06270 */
[----:B------:R-:W-:Y:S02]  /*63700*/  ISETP.LT.AND P2, PT, R208, UR32, !P0 ;  /* 0x00000020d0007c0c */ /* 0x000fe4000c741270 */
[----:B------:R-:W-:Y:S02]  /*63710*/  ISETP.LT.AND P3, PT, R207, UR34, !P0 ;  /* 0x00000022cf007c0c */ /* 0x000fe4000c761270 */
[----:B------:R-:W-:Y:S02]  /*63720*/  LOP3.LUT R76, R76, 0xffdfffff, RZ, 0xc0, !PT ;  /* 0xffdfffff4c4c7812 */ /* 0x000fe400078ec0ff */
[----:B------:R-:W-:-:S07]  /*63730*/  ISETP.LT.AND P1, PT, R206, UR36, !P0 ;  /* 0x00000024ce007c0c */ /* 0x000fce000c721270 */
[----:B------:R-:W-:-:S04]  /*63740*/  @P2 LOP3.LUT R76, R76, 0x200000, RZ, 0xfc, !PT ;  /* 0x002000004c4c2812 */ /* 0x000fc800078efcff */
        /* <DEDUP_REMOVED lines=36> */
[----:B------:R-:W-:Y:S01]  /*63990*/  ULDC.64 UR54, c[0x0][0x228] ;  /* 0x00008a0000367ab9 */ /* 0x000fe20000000a00 */
[----:B------:R-:W-:Y:S02]  /*639a0*/  ULDC UR20, c[0x0][0x248] ;  /* 0x0000920000147ab9 */ /* 0x000fe40000000800 */
[----:B------:R-:W-:-:S04]  /*639b0*/  @P1 LOP3.LUT R76, R76, 0x4000, RZ, 0xfc, !PT ;  /* 0x000040004c4c1812 */ /* 0x000fc800078efcff */
[----:B------:R-:W-:Y:S02]  /*639c0*/  LOP3.LUT R76, R76, 0xffffefff, RZ, 0xc0, !PT ;  /* 0xffffefff4c4c7812 */ /* 0x000fe400078ec0ff */
[----:B------:R-:W-:Y:S01]  /*639d0*/  ISETP.LT.AND P1, PT, R197, UR24, !P0 ;  /* 0x00000018c5007c0c */ /* 0x000fe2000c721270 */
[----:B------:R-:W-:Y:S01]  /*639e0*/  ULDC UR24, c[0x0][0x228] ;  /* 0x00008a0000187ab9 */ /* 0x000fe20000000800 */
[----:B------:R-:W-:Y:S02]  /*639f0*/  @P2 LOP3.LUT R76, R76, 0x1000, RZ, 0xfc, !PT ;  /* 0x000010004c4c2812 */ /* 0x000fe400078efcff */
[----:B------:R-:W-:Y:S01]  /*63a00*/  ISETP.LT.AND P2, PT, R195, UR22, !P0 ;  /* 0x00000016c3007c0c */ /* 0x000fe2000c741270 */
[----:B------:R-:W-:Y:S01]  /*63a10*/  ULDC UR22, c[0x0][0x228] ;  /* 0x00008a0000167ab9 */ /* 0x000fe20000000800 */
[----:B------:R-:W-:-:S04]  /*63a20*/  LOP3.LUT R76, R76, 0xfffffeff, RZ, 0xc0, !PT ;  /* 0xfffffeff4c4c7812 */ /* 0x000fc800078ec0ff */
[----:B------:R-:W-:-:S04]  /*63a30*/  LOP3.LUT R76, R76, 0xfffffbff, RZ, 0xc0, !PT ;  /* 0xfffffbff4c4c7812 */ /* 0x000fc800078ec0ff */
[----:B------:R-:W-:Y:S02]  /*63a40*/  @P1 LOP3.LUT R76, R76, 0x400, RZ, 0xfc, !PT ;  /* 0x000004004c4c1812 */ /* 0x000fe400078efcff */
[----:B------:R-:W-:Y:S02]  /*63a50*/  ISETP.LT.AND P1, PT, R194, UR48, !P0 ;  /* 0x00000030c2007c0c */ /* 0x000fe4000c721270 */
[----:B------:R-:W-:Y:S02]  /*63a60*/  ISETP.GE.AND P0, PT, R193, UR17, PT ;  /* 0x00000011c1007c0c */ /* 0x000fe4000bf06270 */
[----:B------:R-:W-:Y:S02]  /*63a70*/  @P2 LOP3.LUT R76, R76, 0x100, RZ, 0xfc, !PT ;  /* 0x000001004c4c2812 */ /* 0x000fe400078efcff */
[----:B------:R-:W-:Y:S02]  /*63a80*/  ISETP.LT.AND P3, PT, R208, UR50, !P0 ;  /* 0x00000032d0007c0c */ /* 0x000fe4000c761270 */
[----:B------:R-:W-:-:S02]  /*63a90*/  LOP3.LUT R76, R76, 0xffffff7f, RZ, 0xc0, !PT ;  /* 0xffffff7f4c4c7812 */ /* 0x000fc400078ec0ff */
[----:B------:R-:W-:-:S03]  /*63aa0*/  ISETP.LT.AND P2, PT, R207, UR52, !P0 ;  /* 0x00000034cf007c0c */ /* 0x000fc6000c741270 */
        /* <DEDUP_REMOVED lines=16> */
[----:B------:R-:W-:Y:S02]  /*63bb0*/  ISETP.LT.AND P3, PT, R203, UR13, !P0 ;  /* 0x0000000dcb007c0c */ /* 0x000fe4000c761270 */
[----:B------:R-:W-:-:S04]  /*63bc0*/  LOP3.LUT R76, R76, 0xfffffffd, RZ, 0xc0, !PT ;  /* 0xfffffffd4c4c7812 */ /* 0x000fc800078ec0ff */
[----:B------:R-:W-:Y:S02]  /*63bd0*/  @P1 LOP3.LUT R76, R76, 0x2, RZ, 0xfc, !PT ;  /* 0x000000024c4c1812 */ /* 0x000fe400078efcff */
[----:B------:R-:W-:Y:S02]  /*63be0*/  ISETP.LT.AND P1, PT, R201, UR16, !P0 ;  /* 0x00000010c9007c0c */ /* 0x000fe4000c721270 */
[----:B------:R-:W-:Y:S02]  /*63bf0*/  LOP3.LUT R76, R76, 0xfffffffe, RZ, 0xc0, !PT ;  /* 0xfffffffe4c4c7812 */ /* 0x000fe400078ec0ff */
[----:B------:R-:W-:Y:S02]  /*63c00*/  @P2 LOP3.LUT R94, R94, 0x80000000, RZ, 0xfc, !PT ;  /* 0x800000005e5e2812 */ /* 0x000fe400078efcff */
[----:B------:R-:W-:Y:S02]  /*63c10*/  @P3 LOP3.LUT R76, R76, 0x1, RZ, 0xfc, !PT ;  /* 0x000000014c4c3812 */ /* 0x000fe400078efcff */
[----:B------:R-:W-:-:S02]  /*63c20*/  ISETP.LT.AND P3, PT, R200, UR56, !P0 ;  /* 0x00000038c8007c0c */ /* 0x000fc4000c761270 */
        /* <DEDUP_REMOVED lines=17> */
[----:B------:R-:W-:Y:S02]  /*63d40*/  ISETP.GE.AND P1, PT, R192, UR19, PT ;  /* 0x00000013c0007c0c */ /* 0x000fe4000bf26270 */
        /* <DEDUP_REMOVED lines=9> */
[----:B------:R-:W-:Y:S02]  /*63de0*/  LOP3.LUT R94, R94, 0xfffffffd, RZ, 0xc0, !PT ;  /* 0xfffffffd5e5e7812 */ /* 0x000fe400078ec0ff */
[----:B------:R-:W-:Y:S02]  /*63df0*/  ISETP.GE.AND P0, PT, R188, UR27, PT ;  /* 0x0000001bbc007c0c */ /* 0x000fe4000bf06270 */
[----:B------:R-:W-:Y:S02]  /*63e00*/  @P2 LOP3.LUT R94, R94, 0x2, RZ, 0xfc, !PT ;  /* 0x000000025e5e2812 */ /* 0x000fe400078efcff */
[----:B------:R-:W-:-:S02]  /*63e10*/  ISETP.GE.AND P3, PT, R183, UR29, PT ;  /* 0x0000001db7007c0c */ /* 0x000fc4000bf66270 */
[----:B------:R-:W-:-:S04]  /*63e20*/  LOP3.LUT R94, R94, 0xfffffffe, RZ, 0xc0, !PT ;  /* 0xfffffffe5e5e7812 */ /* 0x000fc800078ec0ff */
[----:B------:R-:W-:Y:S02]  /*63e30*/  @P1 LOP3.LUT R94, R94, 0x1, RZ, 0xfc, !PT ;  /* 0x000000015e5e1812 */ /* 0x000fe400078efcff */
[----:B------:R-:W-:Y:S02]  /*63e40*/  ISETP.GE.AND P2, PT, R182, UR31, PT ;  /* 0x0000001fb6007c0c */ /* 0x000fe4000bf46270 */
[----:B------:R-:W-:Y:S02]  /*63e50*/  @P0 LOP3.LUT R95, R95, 0x800000, RZ, 0xfc, !PT ;  /* 0x008000005f5f0812 */ /* 0x000fe400078efcff */
[C---:B------:R-:W-:Y:S02]  /*63e60*/  LOP3.LUT P0, RZ, R94.reuse, 0x8, RZ, 0xc0, !PT ;  /* 0x000000085eff7812 */ /* 0x040fe4000780c0ff */
        /* <DEDUP_REMOVED lines=13> */
[----:B------:R-:W-:-:S04]  /*63f40*/  @P2 LOP3.LUT R94, R94, 0x800, RZ, 0xfc, !PT ;  /* 0x000008005e5e2812 */ /* 0x000fc800078efcff */
[----:B------:R-:W-:Y:S02]  /*63f50*/  LOP3.LUT R94, R94, 0xffffdfff, RZ, 0xc0, !PT ;  /* 0xffffdfff5e5e7812 */ /* 0x000fe400078ec0ff */
[----:B------:R-:W-:Y:S02]  /*63f60*/  ISETP.GE.AND P3, PT, R177, UR41, PT ;  /* 0x00000029b1007c0c */ /* 0x000fe4000bf66270 */
[----:B------:R-:W-:Y:S02]  /*63f70*/  @P1 LOP3.LUT R94, R94, 0x2000, RZ, 0xfc, !PT ;  /* 0x000020005e5e1812 */ /* 0x000fe400078efcff */
[----:B------:R-:W-:Y:S02]  /*63f80*/  ISETP.GE.AND P1, PT, R174, UR45, PT ;  /* 0x0000002dae007c0c */ /* 0x000fe4000bf26270 */
[----:B------:R-:W-:Y:S02]  /*63f90*/  ISETP.GE.AND P2, PT, R176, UR43, PT ;  /* 0x0000002bb0007c0c */ /* 0x000fe4000bf46270 */
[----:B------:R-:W-:-:S02]  /*63fa0*/  LOP3.LUT R94, R94, 0xfffeffff, RZ, 0xc0, !PT ;  /* 0xfffeffff5e5e7812 */ /* 0x000fc400078ec0ff */
[----:B------:R-:W-:-:S03]  /*63fb0*/  LOP3.LUT R95, R95, 0xfeffffff, RZ, 0xc0, !PT ;  /* 0xfeffffff5f5f7812 */ /* 0x000fc600078ec0ff */
[----:B------:R-:W-:-:S04]  /*63fc0*/  @P3 LOP3.LUT R94, R94, 0x10000, RZ, 0xfc, !PT ;  /* 0x000100005e5e3812 */ /* 0x000fc800078efcff */
[----:B------:R-:W-:Y:S02]  /*63fd0*/  @P1 LOP3.LUT R95, R95, 0x1000000, RZ, 0xfc, !PT ;  /* 0x010000005f5f1812 */ /* 0x000fe400078efcff */
[----:B------:R-:W-:Y:S02]  /*63fe0*/  ISETP.LT.AND P1, PT, R204, UR18, !P0 ;  /* 0x00000012cc007c0c */ /* 0x000fe4000c721270 */
[----:B------:R-:W-:-:S04]  /*63ff0*/  LOP3.LUT R94, R94, 0xfffbffff, RZ, 0xc0, !PT ;  /* 0xfffbffff5e5e7812 */ /* 0x000fc800078ec0ff */
[----:B------:R-:W-:-:S04]  /*64000*/  @P2 LOP3.LUT R94, R94, 0x40000, RZ, 0xfc, !PT ;  /* 0x000400005e5e2812 */ /* 0x000fc800078efcff */
[----:B------:R-:W-:-:S04]  /*64010*/  LOP3.LUT R94, R94, 0xbfffffff, RZ, 0xc0, !PT ;  /* 0xbfffffff5e5e7812 */ /* 0x000fc800078ec0ff */
[----:B------:R-:W-:Y:S02]  /*64020*/  @P1 LOP3.LUT R94, R94, 0x40000000, RZ, 0xfc, !PT ;  /* 0x400000005e5e1812 */ /* 0x000fe400078efcff */
[----:B------:R-:W-:Y:S02]  /*64030*/  ISETP.LT.AND P1, PT, R203, UR12, !P0 ;  /* 0x0000000ccb007c0c */ /* 0x000fe4000c721270 */
[----:B------:R-:W-:-:S11]  /*64040*/  LOP3.LUT R94, R94, 0xdfffffff, RZ, 0xc0, !PT ;  /* 0xdfffffff5e5e7812 */ /* 0x000fd600078ec0ff */
[----:B------:R-:W-:Y:S02]  /*64050*/  @P1 LOP3.LUT R94, R94, 0x20000000, RZ, 0xfc, !PT ;  /* 0x200000005e5e1812 */ /* 0x000fe400078efcff */
[----:B------:R-:W-:Y:S02]  /*64060*/  ISETP.GE.AND P1, PT, R194, UR5, PT ;  /* 0x00000005c2007c0c */ /* 0x000fe4000bf26270 */
[----:B------:R-:W-:-:S11]  /*64070*/  LOP3.LUT R94, R94, 0xffffffdf, RZ, 0xc0, !PT ;  /* 0xffffffdf5e5e7812 */ /* 0x000fd600078ec0ff */
[----:B------:R-:W-:Y:S02]  /*64080*/  @P1 LOP3.LUT R94, R94, 0x20, RZ, 0xfc, !PT ;  /* 0x000000205e5e1812 */ /* 0x000fe400078efcff */
[----:B------:R-:W-:Y:S01]  /*64090*/  ISETP.LT.AND P1, PT, R202, UR24, !P0 ;  /* 0x00000018ca007c0c */ /* 0x000fe2000c721270 */
[----:B------:R-:W-:Y:S01]  /*640a0*/  ULDC UR24, c[0x0][0x228] ;  /* 0x00008a0000187ab9 */ /* 0x000fe20000000800 */
[----:B------:R-:W-:Y:S02]  /*640b0*/  LOP3.LUT R94, R94, 0xefffffff, RZ, 0xc0, !PT ;  /* 0xefffffff5e5e7812 */ /* 0x000fe400078ec0ff */
[----:B------:R-:W-:Y:S01]  /*640c0*/  IADD3 R93, R14, UR20, RZ ;  /* 0x000000140e5d7c10 */ /* 0x000fe2000fffe0ff */
        /* <DEDUP_REMOVED lines=9> */
[----:B------:R-:W-:Y:S01]  /*64160*/  ULDC UR20, c[0x0][0x228] ;  /* 0x00008a0000147ab9 */ /* 0x000fe20000000800 */
[----:B------:R-:W-:-:S11]  /*64170*/  LOP3.LUT R94, R94, 0xfbffffff, RZ, 0xc0, !PT ;  /* 0xfbffffff5e5e7812 */ /* 0x000fd600078ec0ff */
[----:B------:R-:W-:Y:S02]  /*64180*/  @P1 LOP3.LUT R94, R94, 0x4000000, RZ, 0xfc, !PT ;  /* 0x040000005e5e1812 */ /* 0x000fe400078efcff */
[----:B------:R-:W-:Y:S02]  /*64190*/  ISETP.LT.AND P1, PT, R199, UR26, !P0 ;  /* 0x0000001ac7007c0c */ /* 0x000fe4000c721270 */
        /* <DEDUP_REMOVED lines=9> */
[----:B------:R-:W-:Y:S01]  /*64230*/  LOP3.LUT R94, R94, 0xffbfffff, RZ, 0xc0, !PT ;  /* 0xffbfffff5e5e7812 */ /* 0x000fe200078ec0ff */
[----:B-1----:R-:W-:Y:S04]  /*64240*/  STL.64 [R1+0x6d0], R148 ;  /* 0x0006d09401007387 */ /* 0x002fe80000100a00 */
[----:B------:R-:W-:Y:S06]  /*64250*/  STL.64 [R1+0x6d8], R150 ;  /* 0x0006d89601007387 */ /* 0x000fec0000100a00 */
[----:B------:R-:W-:-:S02]  /*64260*/  @P1 LOP3.LUT R94, R94, 0x400000, RZ, 0xfc, !PT ;  /* 0x004000005e5e1812 */ /* 0x000fc400078efcff */
[----:B------:R-:W-:Y:S02]  /*64270*/  ISETP.LT.AND P1, PT, R195, UR61, !P0 ;  /* 0x0000003dc3007c0c */ /* 0x000fe4000c721270 */
[----:B------:R-:W-:Y:S02]  /*64280*/  ISETP.LT.AND P0, PT, R194, UR4, !P0 ;  /* 0x00000004c2007c0c */ /* 0x000fe4000c701270 */
[----:B------:R-:W-:Y:S01]  /*64290*/  LOP3.LUT R94, R94, 0xffdfffff, RZ, 0xc0, !PT ;  /* 0xffdfffff5e5e7812 */ /* 0x000fe200078ec0ff */
[C---:B------:R-:W-:Y:S02]  /*642a0*/  VIADD R172, R193.reuse, 0x2e ;  /* 0x0000002ec1ac7836 */ /* 0x040fe40000000000 */
[C---:B------:R-:W-:Y:S02]  /*642b0*/  VIADD R167, R193.reuse, 0x2f ;  /* 0x0000002fc1a77836 */ /* 0x040fe40000000000 */
[----:B------:R-:W-:-:S04]  /*642c0*/  VIADD R166, R193, 0x30 ;  /* 0x00000030c1a67836 */ /* 0x000fc80000000000 */
[----:B------:R-:W-:Y:S01]  /*642d0*/  @P1 LOP3.LUT R94, R94, 0x200000, RZ, 0xfc, !PT ;  /* 0x002000005e5e1812 */ /* 0x000fe200078efcff */
[C---:B------:R-:W-:Y:S02]  /*642e0*/  VIADD R165, R193.reuse, 0x31 ;  /* 0x00000031c1a57836 */ /* 0x040fe40000000000 */
[----:B------:R-:W-:Y:S01]  /*642f0*/  VIADD R164, R193, 0x32 ;  /* 0x00000032c1a47836 */ /* 0x000fe20000000000 */
[----:B------:R-:W-:Y:S02]  /*64300*/  LOP3.LUT R94, R94, 0xffefffff, RZ, 0xc0, !PT ;  /* 0xffefffff5e5e7812 */ /* 0x000fe400078ec0ff */
[----:B------:R-:W-:Y:S02]  /*64310*/  ISETP.GE.AND P2, PT, R172, UR47, PT ;  /* 0x0000002fac007c0c */ /* 0x000fe4000bf46270 */
[----:B------:R-:W-:Y:S02]  /*64320*/  @P0 LOP3.LUT R94, R94, 0x100000, RZ, 0xfc, !PT ;  /* 0x001000005e5e0812 */ /* 0x000fe400078efcff */
[----:B------:R-:W-:-:S02]  /*64330*/  ISETP.GE.AND P3, PT, R167, UR49, PT ;  /* 0x00000031a7007c0c */ /* 0x000fc4000bf66270 */
[----:B------:R-:W-:Y:S02]  /*64340*/  ISETP.GE.AND P4, PT, R166, UR51, PT ;  /* 0x00000033a6007c0c */ /* 0x000fe4000bf86270 */
[----:B------:R-:W-:Y:S02]  /*64350*/  ISETP.GE.AND P5, PT, R165, UR53, PT ;  /* 0x00000035a5007c0c */ /* 0x000fe4000bfa6270 */
[----:B------:R-:W-:Y:S02]  /*64360*/  ISETP.GE.AND P6, PT, R164, UR55, PT ;  /* 0x00000037a4007c0c */ /* 0x000fe4000bfc6270 */
[C---:B------:R-:W-:Y:S02]  /*64370*/  LOP3.LUT P1, RZ, R95.reuse, 0x1000000, RZ, 0xc0, !PT ;  /* 0x010000005fff7812 */ /* 0x040fe4000782c0ff */
[----:B------:R-:W-:Y:S01]  /*64380*/  LOP3.LUT P0, RZ, R95, 0x800000, RZ, 0xc0, !PT ;  /* 0x008000005fff7812 */ /* 0x000fe2000780c0ff */
[----:B------:R-:W-:Y:S01]  /*64390*/  NOP ;  /* 0x0000000000007918 */ /* 0x000fe20000000000 */
[----:B------:R1:W-:Y:S01]  /*643a0*/  STL.64 [R1+0x2b08], R60 ;  /* 0x002b083c01007387 */ /* 0x0003e20000100a00 */
[----:B------:R-:W-:Y:S01]  /*643b0*/  LOP3.LUT R12, R12, 0xdfffffff, RZ, 0xc0, !PT ;  /* 0xdfffffff0c0c7812 */ /* 0x000fe200078ec0ff */
[----:B------:R-:W-:-:S02]  /*643c0*/  ULDC UR4, c[0x0][0x22c] ;  /* 0x00008b0000047ab9 */ /* 0x000fc40000000800 */
[----:B------:R-:W-:Y:S01]  /*643d0*/  STL [R1+0x2b04], R58 ;  /* 0x002b043a01007387 */ /* 0x000fe20000100800 */
[----:B------:R-:W-:-:S06]  /*643e0*/  IMAD.MOV.U32 R140, RZ, RZ, R141 ;  /* 0x000000ffff8c7224 */ /* 0x000fcc00078e008d */
[----:B------:R-:W-:Y:S01]  /*643f0*/  @P0 LOP3.LUT R12, R12, 0x20000000, RZ, 0xfc, !PT ;  /* 0x200000000c0c0812 */ /* 0x000fe200078efcff */
[----:B------:R-:W-:Y:S01]  /*64400*/  STL [R1+0x2afc], R57 ;  /* 0x002afc3901007387 */ /* 0x000fe20000100800 */
[----:B------:R-:W-:Y:S01]  /*64410*/  IMAD.MOV.U32 R141, RZ, RZ, R143 ;  /* 0x000000ffff8d7224 */ /* 0x000fe200078e008f */
[----:B------:R-:W-:Y:S02]  /*64420*/  LOP3.LUT P0, RZ, R94, 0x20, RZ, 0xc0, !PT ;  /* 0x000000205eff7812 */ /* 0x000fe4000780c0ff */
[----:B------:R-:W-:Y:S01]  /*64430*/  STL [R1+0x2af8], R56 ;  /* 0x002af83801007387 */ /* 0x000fe20000100800 */
[----:B------:R-:W-:-:S03]  /*64440*/  LOP3.LUT R12, R12, 0xefffffff, RZ, 0xc0, !PT ;  /* 0xefffffff0c0c7812 */ /* 0x000fc600078ec0ff */
[----:B------:R-:W-:Y:S01]  /*64450*/  STL [R1+0x2af0], R55 ;  /* 0x002af03701007387 */ /* 0x000fe20000100800 */
[----:B------:R-:W-:Y:S02]  /*64460*/  ISETP.LT.AND P0, PT, R193, UR4, !P0 ;  /* 0x00000004c1007c0c */ /* 0x000fe4000c701270 */
[----:B------:R-:W-:Y:S01]  /*64470*/  LOP3.LUT R95, R95, 0xffbfffff, RZ, 0xc0, !PT ;  /* 0xffbfffff5f5f7812 */ /* 0x000fe200078ec0ff */
[----:B------:R-:W-:Y:S01]  /*64480*/  STL [R1+0x2aec], R54 ;  /* 0x002aec3601007387 */ /* 0x000fe20000100800 */
[----:B------:R-:W-:Y:S01]  /*64490*/  @P1 LOP3.LUT R12, R12, 0x10000000, RZ, 0xfc, !PT ;  /* 0x100000000c0c1812 */ /* 0x000fe200078efcff */
[----:B-1----:R-:W-:Y:S01]  /*644a0*/  IMAD.WIDE R60, R187, 0x4, R2 ;  /* 0x00000004bb3c7825 */ /* 0x002fe200078e0202 */
[----:B------:R-:W-:Y:S01]  /*644b0*/  ULDC UR4, c[0x0][0x22c] ;  /* 0x00008b0000047ab9 */ /* 0x000fe20000000800 */
[----:B------:R-:W-:Y:S01]  /*644c0*/  STL [R1+0x2ae4], R53 ;  /* 0x002ae43501007387 */ /* 0x000fe20000100800 */
[----:B------:R-:W-:-:S03]  /*644d0*/  LOP3.LUT R12, R12, 0xf7ffffff, RZ, 0xc0, !PT ;  /* 0xf7ffffff0c0c7812 */ /* 0x000fc600078ec0ff */
[----:B------:R-:W-:Y:S01]  /*644e0*/  STL [R1+0x2ae0], R52 ;  /* 0x002ae03401007387 */ /* 0x000fe20000100800 */
[----:B------:R-:W-:-:S03]  /*644f0*/  @P2 LOP3.LUT R12, R12, 0x8000000, RZ, 0xfc, !PT ;  /* 0x080000000c0c2812 */ /* 0x000fc600078efcff */
        /* <DEDUP_REMOVED lines=14> */
[----:B------:R-:W2:Y:S01]  /*645e0*/  LDL.LU R146, [R1+0x10e4] ;  /* 0x0010e40001927983 */ /* 0x000ea20000300800 */
[----:B------:R-:W-:-:S03]  /*645f0*/  @P6 LOP3.LUT R12, R12, 0x800000, RZ, 0xfc, !PT ;  /* 0x008000000c0c6812 */ /* 0x000fc600078efcff */
[----:B------:R-:W2:Y:S04]  /*64600*/  LDL.LU R147, [R1+0x10ec] ;  /* 0x0010ec0001937983 */ /* 0x000ea80000300800 */
[----:B------:R-:W2:Y:S04]  /*64610*/  LDL.LU R145, [R1+0x4cc] ;  /* 0x0004cc0001917983 */ /* 0x000ea80000300800 */
        /* <DEDUP_REMOVED lines=55> */
[----:B--2---:R-:W-:Y:S04]  /*64990*/  STL.64 [R1+0x1f0], R52 ;  /* 0x0001f03401007387 */ /* 0x004fe80000100a00 */
[----:B------:R-:W-:Y:S04]  /*649a0*/  STL.64 [R1+0x1f8], R54 ;  /* 0x0001f83601007387 */ /* 0x000fe80000100a00 */
[----:B------:R-:W2:Y:S04]  /*649b0*/  LDL.LU R142, [R1+0xe04] ;  /* 0x000e0400018e7983 */ /* 0x000ea80000300800 */
[----:B------:R-:W2:Y:S01]  /*649c0*/  LDL.LU R143, [R1+0xe0c] ;  /* 0x000e0c00018f7983 */ /* 0x000ea20000300800 */
[----:B------:R-:W-:Y:S01]  /*649d0*/  IMAD.MOV.U32 R144, RZ, RZ, R173 ;  /* 0x000000ffff907224 */ /* 0x000fe200078e00ad */
[----:B------:R-:W-:Y:S01]  /*649e0*/  NOP ;  /* 0x0000000000007918 */ /* 0x000fe20000000000 */
[----:B------:R-:W-:-:S05]  /*649f0*/  IMAD.MOV.U32 R145, RZ, RZ, R175 ;  /* 0x000000ffff917224 */ /* 0x000fca00078e00af */
[----:B---3--:R-:W-:Y:S01]  /*64a00*/  STSM.16.M88.4 [R0], R144 ;  /* 0x0000009000007844 */ /* 0x008fe20000000200 */
[----:B------:R-:W-:-:S03]  /*64a10*/  NOP ;  /* 0x0000000000007918 */ /* 0x000fc60000000000 */
[----:B------:R-:W1:Y:S01]  /*64a20*/  LDS.128 R144, [R0] ;  /* 0x0000000000907984 */ /* 0x000e620000000c00 */
[----:B------:R-:W-:Y:S01]  /*64a30*/  NOP ;  /* 0x0000000000007918 */ /* 0x000fe20000000000 */
[----:B-1----:R-:W-:Y:S02]  /*64a40*/  IMAD.MOV.U32 R54, RZ, RZ, R146 ;  /* 0x000000ffff367224 */ /* 0x002fe400078e0092 */
[----:B------:R-:W-:Y:S01]  /*64a50*/  IMAD.MOV.U32 R52, RZ, RZ, R147 ;  /* 0x000000ffff347224 */ /* 0x000fe200078e0093 */
[----:B------:R-:W-:Y:S04]  /*64a60*/  STL.64 [R1+0x160], R144 ;  /* 0x0001609001007387 */ /* 0x000fe80000100a00 */
[----:B------:R-:W-:Y:S04]  /*64a70*/  STL [R1+0x2af4], R54 ;  /* 0x002af43601007387 */ /* 0x000fe80000100800 */
[----:B------:R-:W-:Y:S04]  /*64a80*/  STL [R1+0x2ae8], R52 ;  /* 0x002ae83401007387 */ /* 0x000fe80000100800 */
[----:B------:R-:W3:Y:S04]  /*64a90*/  LDL.LU R146, [R1+0x8f4] ;  /* 0x0008f40001927983 */ /* 0x000ee80000300800 */
[----:B------:R-:W3:Y:S04]  /*64aa0*/  LDL.LU R147, [R1+0x8fc] ;  /* 0x0008fc0001937983 */ /* 0x000ee80000300800 */
[----:B--2---:R-:W-:Y:S01]  /*64ab0*/  STSM.16.M88.4 [R0], R140 ;  /* 0x0000008c00007844 */ /* 0x004fe20000000200 */
[----:B------:R-:W-:-:S03]  /*64ac0*/  NOP ;  /* 0x0000000000007918 */ /* 0x000fc60000000000 */
[----:B------:R-:W1:Y:S04]  /*64ad0*/  LDS.128 R52, [R0] ;  /* 0x0000000000347984 */ /* 0x000e680000000c00 */
[----:B-1----:R-:W-:Y:S04]  /*64ae0*/  STL.64 [R1+0x150], R52 ;  /* 0x0001503401007387 */ /* 0x002fe80000100a00 */
[----:B------:R-:W-:Y:S01]  /*64af0*/  STL.64 [R1+0x158], R54 ;  /* 0x0001583601007387 */ /* 0x000fe20000100a00 */
[----:B------:R-:W-:Y:S01]  /*64b00*/  IMAD.MOV.U32 R144, RZ, RZ, R109 ;  /* 0x000000ffff907224 */ /* 0x000fe200078e006d */
[----:B------:R-:W-:-:S02]  /*64b10*/  NOP ;  /* 0x0000000000007918 */ /* 0x000fc40000000000 */
[----:B------:R-:W2:Y:S04]  /*64b20*/  LDL.LU R142, [R1+0x844] ;  /* 0x00084400018e7983 */ /* 0x000ea80000300800 */
[----:B------:R-:W2:Y:S01]  /*64b30*/  LDL.LU R143, [R1+0x84c] ;  /* 0x00084c00018f7983 */ /* 0x000ea20000300800 */
[----:B------:R-:W-:Y:S01]  /*64b40*/  IMAD.MOV.U32 R145, RZ, RZ, R111 ;  /* 0x000000ffff917224 */ /* 0x000fe200078e006f */
[----:B------:R-:W-:Y:S01]  /*64b50*/  MOV R140, R77 ;  /* 0x0000004d008c7202 */ /* 0x000fe20000000f00 */
[----:B------:R-:W-:-:S03]  /*64b60*/  IMAD.MOV.U32 R141, RZ, RZ, R79 ;  /* 0x000000ffff8d7224 */ /* 0x000fc600078e004f */
[----:B---3--:R-:W-:Y:S01]  /*64b70*/  STSM.16.M88.4 [R0], R144 ;  /* 0x0000009000007844 */ /* 0x008fe20000000200 */
[----:B------:R-:W-:-:S03]  /*64b80*/  NOP ;  /* 0x0000000000007918 */ /* 0x000fc60000000000 */
[----:B------:R-:W1:Y:S01]  /*64b90*/  LDS.128 R52, [R0] ;  /* 0x0000000000347984 */ /* 0x000e620000000c00 */
[----:B------:R-:W-:Y:S01]  /*64ba0*/  NOP ;  /* 0x0000000000007918 */ /* 0x000fe20000000000 */
[----:B-1----:R-:W-:Y:S02]  /*64bb0*/  IMAD.MOV.U32 R56, RZ, RZ, R53 ;  /* 0x000000ffff387224 */ /* 0x002fe400078e0035 */
[----:B------:R-:W-:Y:S04]  /*64bc0*/  STL.64 [R1+0xe8], R54 ;  /* 0x0000e83601007387 */ /* 0x000fe80000100a00 */
[----:B------:R-:W-:Y:S04]  /*64bd0*/  STL [R1+0x2b00], R56 ;  /* 0x002b003801007387 */ /* 0x000fe80000100800 */
[----:B--2---:R1:W-:Y:S04]  /*64be0*/  STSM.16.M88.4 [R0], R140 ;  /* 0x0000008c00007844 */ /* 0x0043e80000000200 */
[----:B-1----:R-:W2:Y:S04]  /*64bf0*/  LDL.LU R142, [R1+0xa34] ;  /* 0x000a3400018e7983 */ /* 0x002ea80000300800 */
[----:B------:R-:W2:Y:S01]  /*64c00*/  LDL.LU R143, [R1+0xa3c] ;  /* 0x000a3c00018f7983 */ /* 0x000ea20000300800 */
[----:B------:R-:W-:Y:S01]  /*64c10*/  IMAD.MOV.U32 R58, RZ, RZ, R52 ;  /* 0x000000ffff3a7224 */ /* 0x000fe200078e0034 */
[----:B------:R-:W-:-:S02]  /*64c20*/  NOP ;  /* 0x0000000000007918 */ /* 0x000fc40000000000 */
[----:B------:R-:W1:Y:S01]  /*64c30*/  LDS.128 R52, [R0] ;  /* 0x0000000000347984 */ /* 0x000e620000000c00 */
[----:B------:R-:W-:Y:S02]  /*64c40*/  IMAD.MOV.U32 R140, RZ, RZ, R45 ;  /* 0x000000ffff8c7224 */ /* 0x000fe400078e002d */
[----:B------:R-:W-:Y:S01]  /*64c50*/  IMAD.MOV.U32 R141, RZ, RZ, R47 ;  /* 0x000000ffff8d7224 */ /* 0x000fe200078e002f */
[----:B------:R-:W-:Y:S01]  /*64c60*/  NOP ;  /* 0x0000000000007918 */ /* 0x000fe20000000000 */
[----:B-1----:R-:W-:Y:S04]  /*64c70*/  STL.64 [R1+0xd0], R52 ;  /* 0x0000d03401007387 */ /* 0x002fe80000100a00 */
[----:B------:R-:W-:Y:S04]  /*64c80*/  STL.64 [R1+0xd8], R54 ;  /* 0x0000d83601007387 */ /* 0x000fe80000100a00 */
[----:B------:R-:W3:Y:S04]  /*64c90*/  LDL.LU R146, [R1+0x984] ;  /* 0x0009840001927983 */ /* 0x000ee80000300800 */
[----:B------:R-:W3:Y:S04]  /*64ca0*/  LDL.LU R147, [R1+0x98c] ;  /* 0x00098c0001937983 */ /* 0x000ee80000300800 */
[----:B--2---:R-:W-:Y:S01]  /*64cb0*/  STSM.16.M88.4 [R0], R140 ;  /* 0x0000008c00007844 */ /* 0x004fe20000000200 */
[----:B------:R-:W-:-:S03]  /*64cc0*/  NOP ;  /* 0x0000000000007918 */ /* 0x000fc60000000000 */
[----:B------:R-:W1:Y:S02]  /*64cd0*/  LDS.128 R140, [R0] ;  /* 0x00000000008c7984 */ /* 0x000e640000000c00 */
[----:B-1----:R-:W-:Y:S02]  /*64ce0*/  IMAD.MOV.U32 R56, RZ, RZ, R140 ;  /* 0x000000ffff387224 */ /* 0x002fe400078e008c */
[----:B------:R1:W-:Y:S01]  /*64cf0*/  STL [R1+0xcc], R143 ;  /* 0x0000cc8f01007387 */ /* 0x0003e20000100800 */
[----:B------:R-:W-:Y:S01]  /*64d00*/  IMAD.MOV.U32 R54, RZ, RZ, R141 ;  /* 0x000000ffff367224 */ /* 0x000fe200078e008d */
[----:B------:R-:W-:Y:S02]  /*64d10*/  MOV R52, R142 ;  /* 0x0000008e00347202 */ /* 0x000fe40000000f00 */
[----:B------:R-:W2:Y:S04]  /*64d20*/  LDL.LU R140, [R1+0xa80] ;  /* 0x000a8000018c7983 */ /* 0x000ea80000300800 */
[----:B------:R-:W2:Y:S04]  /*64d30*/  LDL.LU R141, [R1+0xa88] ;  /* 0x000a8800018d7983 */ /* 0x000ea80000300800 */
[----:B------:R-:W2:Y:S04]  /*64d40*/  LDL.LU R142, [R1+0x1340] ;  /* 0x00134000018e7983 */ /* 0x000ea80000300800 */
[----:B-1----:R-:W2:Y:S01]  /*64d50*/  LDL.LU R143, [R1+0x1348] ;  /* 0x00134800018f7983 */ /* 0x002ea20000300800 */
[----:B------:R-:W-:Y:S01]  /*64d60*/  IMAD.MOV.U32 R144, RZ, RZ, R13 ;  /* 0x000000ffff907224 */ /* 0x000fe200078e000d */
[----:B------:R-:W-:Y:S01]  /*64d70*/  NOP ;  /* 0x0000000000007918 */ /* 0x000fe20000000000 */
[----:B------:R-:W-:-:S05]  /*64d80*/  IMAD.MOV.U32 R145, RZ, RZ, R15 ;  /* 0x000000ffff917224 */ /* 0x000fca00078e000f */
[----:B---3--:R-:W-:Y:S01]  /*64d90*/  STSM.16.M88.4 [R0], R144 ;  /* 0x0000009000007844 */ /* 0x008fe20000000200 */
[----:B------:R-:W-:-:S03]  /*64da0*/  NOP ;  /* 0x0000000000007918 */ /* 0x000fc60000000000 */
[----:B------:R-:W1:Y:S01]  /*64db0*/  LDS.128 R144, [R0] ;  /* 0x0000000000907984 */ /* 0x000e620000000c00 */
[----:B------:R-:W-:-:S03]  /*64dc0*/  NOP ;  /* 0x0000000000007918 */ /* 0x000fc60000000000 */
[----:B-1----:R-:W-:Y:S04]  /*64dd0*/  STL [R1+0x3c], R147 ;  /* 0x00003c9301007387 */ /* 0x002fe80000100800 */
[----:B--2---:R1:W-:Y:S04]  /*64de0*/  STSM.16.M88.4 [R0], R140 ;  /* 0x0000008c00007844 */ /* 0x0043e80000000200 */
[----:B-1----:R-:W2:Y:S04]  /*64df0*/  LDL.LU R140, [R1+0x7d0] ;  /* 0x0007d000018c7983 */ /* 0x002ea80000300800 */
[----:B------:R-:W2:Y:S04]  /*64e00*/  LDL.LU R141, [R1+0x7d8] ;  /* 0x0007d800018d7983 */ /* 0x000ea80000300800 */
[----:B------:R-:W2:Y:S04]  /*64e10*/  LDL.LU R142, [R1+0x1330] ;  /* 0x00133000018e7983 */ /* 0x000ea80000300800 */
[----:B------:R-:W2:Y:S01]  /*64e20*/  LDL.LU R143, [R1+0x1338] ;  /* 0x00133800018f7983 */ /* 0x000ea20000300800 */
[----:B------:R-:W-:Y:S01]  /*64e30*/  IMAD.MOV.U32 R57, RZ, RZ, R144 ;  /* 0x000000ffff397224 */ /* 0x000fe200078e0090 */
[----:B------:R-:W-:Y:S01]  /*64e40*/  NOP ;  /* 0x0000000000007918 */ /* 0x000fe20000000000 */
[----:B------:R-:W-:-:S02]  /*64e50*/  IMAD.MOV.U32 R55, RZ, RZ, R145 ;  /* 0x000000ffff377224 */ /* 0x000fc400078e0091 */
[----:B------:R-:W-:Y:S02]  /*64e60*/  IMAD.MOV.U32 R53, RZ, RZ, R146 ;  /* 0x000000ffff357224 */ /* 0x000fe400078e0092 */
        /* <DEDUP_REMOVED lines=12> */
[----:B--2---:R-:W-:Y:S04]  /*64f30*/  STL [R1+0x1c], R147 ;  /* 0x00001c9301007387 */ /* 0x004fe80000100800 */
[----:B---3--:R1:W-:Y:S04]  /*64f40*/  STSM.16.M88.4 [R0], R140 ;  /* 0x0000008c00007844 */ /* 0x0083e80000000200 */
        /* <DEDUP_REMOVED lines=18> */
[----:B--2---:R2:W-:Y:S01]  /*65070*/  STSM.16.M88.4 [R0], R140 ;  /* 0x0000008c00007844 */ /* 0x0045e20000000200 */
[----:B------:R-:W-:-:S03]  /*65080*/  NOP ;  /* 0x0000000000007918 */ /* 0x000fc60000000000 */
[----:B------:R-:W4:Y:S04]  /*65090*/  LDS.128 R236, [R0] ;  /* 0x0000000000ec7984 */ /* 0x000f280000000c00 */
        /* <DEDUP_REMOVED lines=22> */
[----:B-1----:R-:W-:Y:S01]  /*65200*/  IMAD.MOV.U32 R93, RZ, RZ, R146 ;  /* 0x000000ffff5d7224 */ /* 0x002fe200078e0092 */
[----:B------:R-:W-:Y:S01]  /*65210*/  MOV R133, R147 ;  /* 0x0000009300857202 */ /* 0x000fe20000000f00 */
[----:B------:R-:W-:Y:S01]  /*65220*/  NOP ;  /* 0x0000000000007918 */ /* 0x000fe20000000000 */
[----:B------:R-:W1:Y:S04]  /*65230*/  LDS.128 R224, [R0] ;  /* 0x0000000000e07984 */ /* 0x000e680000000c00 */
[----:B--2---:R-:W2:Y:S04]  /*65240*/  LDL.LU R140, [R1+0xb0] ;  /* 0x0000b000018c7983 */ /* 0x004ea80000300800 */
[----:B------:R-:W2:Y:S04]  /*65250*/  LDL.LU R141, [R1+0xb8] ;  /* 0x0000b800018d7983 */ /* 0x000ea80000300800 */
[----:B------:R-:W2:Y:S04]  /*65260*/  LDL.LU R142, [R1+0xf10] ;  /* 0x000f1000018e7983 */ /* 0x000ea80000300800 */
[----:B------:R-:W2:Y:S01]  /*65270*/  LDL.LU R143, [R1+0xf18] ;  /* 0x000f1800018f7983 */ /* 0x000ea20000300800 */
[----:B------:R-:W-:-:S03]  /*65280*/  NOP ;  /* 0x0000000000007918 */ /* 0x000fc60000000000 */
[----:B------:R-:W3:Y:S04]  /*65290*/  LDL.LU R146, [R1+0x6c0] ;  /* 0x0006c00001927983 */ /* 0x000ee80000300800 */
[----:B------:R-:W3:Y:S04]  /*652a0*/  LDL.LU R147, [R1+0x6c8] ;  /* 0x0006c80001937983 */ /* 0x000ee80000300800 */
[----:B--2---:R2:W-:Y:S01]  /*652b0*/  STSM.16.M88.4 [R0], R140 ;  /* 0x0000008c00007844 */ /* 0x0045e20000000200 */
[----:B------:R-:W-:Y:S01]  /*652c0*/  IMAD.MOV.U32 R50, RZ, RZ, R144 ;  /* 0x000000ffff327224 */ /* 0x000fe200078e0090 */
[----:B------:R-:W-:-:S02]  /*652d0*/  NOP ;  /* 0x0000000000007918 */ /* 0x000fc40000000000 */
[----:B--2---:R-:W2:Y:S04]  /*652e0*/  LDL.LU R142, [R1+0x7a0] ;  /* 0x0007a000018e7983 */ /* 0x004ea80000300800 */
[----:B------:R-:W2:Y:S01]  /*652f0*/  LDL.LU R143, [R1+0x7a8] ;  /* 0x0007a800018f7983 */ /* 0x000ea20000300800 */
[----:B------:R-:W-:Y:S02]  /*65300*/  IMAD.MOV.U32 R44, RZ, RZ, R145 ;  /* 0x000000ffff2c7224 */ /* 0x000fe400078e0091 */
[----:B------:R-:W-:Y:S01]  /*65310*/  IMAD.MOV.U32 R144, RZ, RZ, R248 ;  /* 0x000000ffff907224 */ /* 0x000fe200078e00f8 */
[----:B------:R-:W1:Y:S01]  /*65320*/  LDS.128 R220, [R0] ;  /* 0x0000000000dc7984 */ /* 0x000e620000000c00 */
[----:B------:R-:W-:Y:S01]  /*65330*/  IMAD.MOV.U32 R145, RZ, RZ, R250 ;  /* 0x000000ffff917224 */ /* 0x000fe200078e00fa */
[----:B------:R-:W-:Y:S01]  /*65340*/  NOP ;  /* 0x0000000000007918 */ /* 0x000fe20000000000 */
[----:B------:R-:W-:-:S03]  /*65350*/  IMAD.MOV.U32 R140, RZ, RZ, R168 ;  /* 0x000000ffff8c7224 */ /* 0x000fc600078e00a8 */
[----:B---3--:R-:W-:Y:S01]  /*65360*/  STSM.16.M88.4 [R0], R144 ;  /* 0x0000009000007844 */ /* 0x008fe20000000200 */
[----:B------:R-:W-:Y:S01]  /*65370*/  IMAD.MOV.U32 R141, RZ, RZ, R170 ;  /* 0x000000ffff8d7224 */ /* 0x000fe200078e00aa */
[----:B------:R-:W-:Y:S02]  /*65380*/  NOP ;  /* 0x0000000000007918 */ /* 0x000fe40000000000 */
[----:B------:R-:W3:Y:S01]  /*65390*/  LDS.128 R216, [R0] ;  /* 0x0000000000d87984 */ /* 0x000ee20000000c00 */
[----:B------:R-:W-:-:S03]  /*653a0*/  NOP ;  /* 0x0000000000007918 */ /* 0x000fc60000000000 */
[----:B--2---:R2:W-:Y:S01]  /*653b0*/  STSM.16.M88.4 [R0], R140 ;  /* 0x0000008c00007844 */ /* 0x0045e20000000200 */
[----:B------:R-:W-:-:S03]  /*653c0*/  NOP ;  /* 0x0000000000007918 */ /* 0x000fc60000000000 */
[----:B------:R-:W3:Y:S04]  /*653d0*/  LDS.128 R212, [R0] ;  /* 0x0000000000d47984 */ /* 0x000ee80000000c00 */
[----:B--2---:R-:W2:Y:S04]  /*653e0*/  LDL.LU R142, [R1+0xdf0] ;  /* 0x000df000018e7983 */ /* 0x004ea80000300800 */
[----:B------:R-:W2:Y:S01]  /*653f0*/  LDL.LU R143, [R1+0xdf8] ;  /* 0x000df800018f7983 */ /* 0x000ea20000300800 */
[----:B------:R-:W-:Y:S02]  /*65400*/  IMAD.MOV.U32 R140, RZ, RZ, R136 ;  /* 0x000000ffff8c7224 */ /* 0x000fe400078e0088 */
[----:B------:R-:W-:Y:S01]  /*65410*/  IMAD.MOV.U32 R141, RZ, RZ, R138 ;  /* 0x000000ffff8d7224 */ /* 0x000fe200078e008a */
[----:B------:R-:W4:Y:S01]  /*65420*/  LDL.LU R146, [R1+0x8e0] ;  /* 0x0008e00001927983 */ /* 0x000f220000300800 */
[----:B------:R-:W-:-:S03]  /*65430*/  NOP ;  /* 0x0000000000007918 */ /* 0x000fc60000000000 */
[----:B------:R-:W4:Y:S04]  /*65440*/  LDL.LU R147, [R1+0x8e8] ;  /* 0x0008e80001937983 */ /* 0x000f280000300800 */
[----:B--2---:R2:W-:Y:S01]  /*65450*/  STSM.16.M88.4 [R0], R140 ;  /* 0x0000008c00007844 */ /* 0x0045e20000000200 */
[----:B------:R-:W-:Y:S01]  /*65460*/  IMAD.MOV.U32 R144, RZ, RZ, R104 ;  /* 0x000000ffff907224 */ /* 0x000fe200078e0068 */
[----:B------:R-:W-:Y:S01]  /*65470*/  NOP ;  /* 0x0000000000007918 */ /* 0x000fe20000000000 */
[----:B------:R-:W-:Y:S01]  /*65480*/  IMAD.MOV.U32 R145, RZ, RZ, R106 ;  /* 0x000000ffff917224 */ /* 0x000fe200078e006a */
[----:B------:R-:W3:Y:S01]  /*65490*/  LDS.128 R208, [R0] ;  /* 0x0000000000d07984 */ /* 0x000ee20000000c00 */
[----:B------:R-:W-:-:S03]  /*654a0*/  NOP ;  /* 0x0000000000007918 */ /* 0x000fc60000000000 */
[----:B--2---:R-:W2:Y:S04]  /*654b0*/  LDL.LU R142, [R1+0x830] ;  /* 0x00083000018e7983 */ /* 0x004ea80000300800 */
[----:B------:R-:W2:Y:S01]  /*654c0*/  LDL.LU R143, [R1+0x838] ;  /* 0x00083800018f7983 */ /* 0x000ea20000300800 */
[----:B------:R-:W-:Y:S01]  /*654d0*/  IMAD.MOV.U32 R140, RZ, RZ, R72 ;  /* 0x000000ffff8c7224 */ /* 0x000fe200078e0048 */
[----:B------:R-:W-:Y:S02]  /*654e0*/  MOV R141, R74 ;  /* 0x0000004a008d7202 */ /* 0x000fe40000000f00 */
[----:B----4-:R-:W-:Y:S01]  /*654f0*/  STSM.16.M88.4 [R0], R144 ;  /* 0x0000009000007844 */ /* 0x010fe20000000200 */
[----:B------:R-:W-:-:S03]  /*65500*/  NOP ;  /* 0x0000000000007918 */ /* 0x000fc60000000000 */
[----:B------:R-:W4:Y:S01]  /*65510*/  LDS.128 R204, [R0] ;  /* 0x0000000000cc7984 */ /* 0x000f220000000c00 */
[----:B------:R-:W-:-:S03]  /*65520*/  NOP ;  /* 0x0000000000007918 */ /* 0x000fc60000000000 */
[----:B--2---:R2:W-:Y:S01]  /*65530*/  STSM.16.M88.4 [R0], R140 ;  /* 0x0000008c00007844 */ /* 0x0045e20000000200 */
[----:B------:R-:W-:-:S03]  /*65540*/  NOP ;  /* 0x0000000000007918 */ /* 0x000fc60000000000 */
[----:B------:R-:W4:Y:S04]  /*65550*/  LDS.128 R200, [R0] ;  /* 0x0000000000c87984 */ /* 0x000f280000000c00 */
[----:B--2---:R-:W2:Y:S04]  /*65560*/  LDL.LU R142, [R1+0xa20] ;  /* 0x000a2000018e7983 */ /* 0x004ea80000300800 */
[----:B------:R-:W2:Y:S01]  /*65570*/  LDL.LU R143, [R1+0xa28] ;  /* 0x000a2800018f7983 */ /* 0x000ea20000300800 */
[----:B------:R-:W-:Y:S02]  /*65580*/  IMAD.MOV.U32 R140, RZ, RZ, R40 ;  /* 0x000000ffff8c7224 */ /* 0x000fe400078e0028 */
[----:B------:R-:W-:Y:S01]  /*65590*/  IMAD.MOV.U32 R141, RZ, RZ, R42 ;  /* 0x000000ffff8d7224 */ /* 0x000fe200078e002a */
[----:B------:R-:W-:Y:S01]  /*655a0*/  NOP ;  /* 0x0000000000007918 */ /* 0x000fe20000000000 */
[----:B------:R-:W3:Y:S04]  /*655b0*/  LDL.LU R146, [R1+0x940] ;  /* 0x0009400001927983 */ /* 0x000ee80000300800 */
[----:B------:R-:W3:Y:S04]  /*655c0*/  LDL.LU R147, [R1+0x948] ;  /* 0x0009480001937983 */ /* 0x000ee80000300800 */
[----:B--2---:R2:W-:Y:S01]  /*655d0*/  STSM.16.M88.4 [R0], R140 ;  /* 0x0000008c00007844 */ /* 0x0045e20000000200 */
[----:B------:R-:W-:Y:S01]  /*655e0*/  IMAD.MOV.U32 R144, RZ, RZ, R8 ;  /* 0x000000ffff907224 */ /* 0x000fe200078e0008 */
[----:B------:R-:W-:Y:S01]  /*655f0*/  NOP ;  /* 0x0000000000007918 */ /* 0x000fe20000000000 */
[----:B------:R-:W-:Y:S01]  /*65600*/  IMAD.MOV.U32 R145, RZ, RZ, R10 ;  /* 0x000000ffff917224 */ /* 0x000fe200078e000a */
[----:B------:R-:W4:Y:S01]  /*65610*/  LDS.128 R196, [R0] ;  /* 0x0000000000c47984 */ /* 0x000f220000000c00 */
[----:B------:R-:W-:-:S03]  /*65620*/  NOP ;  /* 0x0000000000007918 */ /* 0x000fc60000000000 */
[----:B--2---:R-:W2:Y:S04]  /*65630*/  LDL.LU R140, [R1+0xa84] ;  /* 0x000a8400018c7983 */ /* 0x004ea80000300800 */
[----:B------:R-:W2:Y:S04]  /*65640*/  LDL.LU R141, [R1+0xa8c] ;  /* 0x000a8c00018d7983 */ /* 0x000ea80000300800 */
[----:B------:R-:W2:Y:S04]  /*65650*/  LDL.LU R142, [R1+0x1344] ;  /* 0x00134400018e7983 */ /* 0x000ea80000300800 */
[----:B------:R-:W2:Y:S04]  /*65660*/  LDL.LU R143, [R1+0x134c] ;  /* 0x00134c00018f7983 */ /* 0x000ea80000300800 */
[----:B---3--:R-:W-:Y:S01]  /*65670*/  STSM.16.M88.4 [R0], R144 ;  /* 0x0000009000007844 */ /* 0x008fe20000000200 */
[----:B------:R-:W-:-:S03]  /*65680*/  NOP ;  /* 0x0000000000007918 */ /* 0x000fc60000000000 */
[----:B------:R-:W3:Y:S01]  /*65690*/  LDS.128 R192, [R0] ;  /* 0x0000000000c07984 */ /* 0x000ee20000000c00 */
        /* <DEDUP_REMOVED lines=73> */
[----:B------:R-:W-:Y:S01]  /*65b30*/  IMAD.MOV.U32 R136, RZ, RZ, R137 ;  /* 0x000000ffff887224 */ /* 0x000fe200078e0089 */
[----:B------:R-:W-:Y:S01]  /*65b40*/  MOV R137, R139 ;  /* 0x0000008b00897202 */ /* 0x000fe20000000f00 */
[----:B------:R-:W-:-:S02]  /*65b50*/  IMAD.MOV.U32 R104, RZ, RZ, R105 ;  /* 0x000000ffff687224 */ /* 0x000fc400078e0069 */
[----:B------:R-:W-:Y:S02]  /*65b60*/  IMAD.MOV.U32 R105, RZ, RZ, R107 ;  /* 0x000000ffff697224 */ /* 0x000fe400078e006b */
[----:B------:R-:W-:Y:S02]  /*65b70*/  IMAD.MOV.U32 R72, RZ, RZ, R73 ;  /* 0x000000ffff487224 */ /* 0x000fe400078e0049 */
[----:B------:R-:W-:Y:S02]  /*65b80*/  IMAD.MOV.U32 R73, RZ, RZ, R75 ;  /* 0x000000ffff497224 */ /* 0x000fe400078e004b */
[----:B------:R-:W-:Y:S02]  /*65b90*/  IMAD.MOV.U32 R40, RZ, RZ, R41 ;  /* 0x000000ffff287224 */ /* 0x000fe400078e0029 */
[----:B------:R-:W-:Y:S01]  /*65ba0*/  IMAD.MOV.U32 R41, RZ, RZ, R43 ;  /* 0x000000ffff297224 */ /* 0x000fe200078e002b */
[----:B--2---:R2:W-:Y:S01]  /*65bb0*/  STSM.16.M88.4 [R0], R140 ;  /* 0x0000008c00007844 */ /* 0x0045e20000000200 */
[----:B------:R-:W-:-:S03]  /*65bc0*/  NOP ;  /* 0x0000000000007918 */ /* 0x000fc60000000000 */
[----:B------:R-:W3:Y:S04]  /*65bd0*/  LDS.128 R144, [R0] ;  /* 0x0000000000907984 */ /* 0x000ee80000000c00 */
[----:B--2---:R-:W2:Y:S04]  /*65be0*/  LDL.LU R142, [R1+0x7a4] ;  /* 0x0007a400018e7983 */ /* 0x004ea80000300800 */
[----:B------:R-:W2:Y:S04]  /*65bf0*/  LDL.LU R143, [R1+0x7ac] ;  /* 0x0007ac00018f7983 */ /* 0x000ea80000300800 */
[----:B------:R-:W4:Y:S04]  /*65c00*/  LDL.LU R138, [R1+0xdf4] ;  /* 0x000df400018a7983 */ /* 0x000f280000300800 */
[----:B------:R-:W4:Y:S01]  /*65c10*/  LDL.LU R139, [R1+0xdfc] ;  /* 0x000dfc00018b7983 */ /* 0x000f220000300800 */
[----:B------:R-:W-:Y:S01]  /*65c20*/  IMAD.MOV.U32 R141, RZ, RZ, R171 ;  /* 0x000000ffff8d7224 */ /* 0x000fe200078e00ab */
[----:B------:R-:W-:-:S02]  /*65c30*/  NOP ;  /* 0x0000000000007918 */ /* 0x000fc40000000000 */
[----:B------:R-:W3:Y:S04]  /*65c40*/  LDL.LU R106, [R1+0x8e4] ;  /* 0x0008e400016a7983 */ /* 0x000ee80000300800 */
[----:B------:R-:W3:Y:S01]  /*65c50*/  LDL.LU R107, [R1+0x8ec] ;  /* 0x0008ec00016b7983 */ /* 0x000ee20000300800 */
[----:B------:R-:W-:-:S03]  /*65c60*/  IMAD.MOV.U32 R140, RZ, RZ, R169 ;  /* 0x000000ffff8c7224 */ /* 0x000fc600078e00a9 */
        /* <DEDUP_REMOVED lines=12> */
[----:B--2---:R-:W-:Y:S01]  /*65d30*/  STSM.16.M88.4 [R0], R140 ;  /* 0x0000008c00007844 */ /* 0x004fe20000000200 */
[----:B------:R-:W-:-:S03]  /*65d40*/  NOP ;  /* 0x0000000000007918 */ /* 0x000fc60000000000 */
[----:B------:R-:W2:Y:S01]  /*65d50*/  LDS.128 R140, [R0] ;  /* 0x00000000008c7984 */ /* 0x000ea20000000c00 */
[----:B------:R-:W-:-:S03]  /*65d60*/  NOP ;  /* 0x0000000000007918 */ /* 0x000fc60000000000 */
[----:B----4-:R-:W-:Y:S01]  /*65d70*/  STSM.16.M88.4 [R0], R136 ;  /* 0x0000008800007844 */ /* 0x010fe20000000200 */
[----:B------:R-:W-:-:S03]  /*65d80*/  NOP ;  /* 0x0000000000007918 */ /* 0x000fc60000000000 */
[----:B------:R-:W4:Y:S01]  /*65d90*/  LDS.128 R136, [R0] ;  /* 0x0000000000887984 */ /* 0x000f220000000c00 */
[----:B------:R-:W-:-:S03]  /*65da0*/  NOP ;  /* 0x0000000000007918 */ /* 0x000fc60000000000 */
[----:B---3--:R-:W-:Y:S01]  /*65db0*/  STSM.16.M88.4 [R0], R104 ;  /* 0x0000006800007844 */ /* 0x008fe20000000200 */
[----:B------:R-:W-:-:S03]  /*65dc0*/  NOP ;  /* 0x0000000000007918 */ /* 0x000fc60000000000 */
[----:B------:R-:W3:Y:S01]  /*65dd0*/  LDS.128 R104, [R0] ;  /* 0x0000000000687984 */ /* 0x000ee20000000c00 */
[----:B------:R-:W-:-:S03]  /*65de0*/  NOP ;  /* 0x0000000000007918 */ /* 0x000fc60000000000 */
[----:B------:R-:W-:Y:S01]  /*65df0*/  STSM.16.M88.4 [R0], R72 ;  /* 0x0000004800007844 */ /* 0x000fe20000000200 */
[----:B------:R-:W-:-:S03]  /*65e00*/  NOP ;  /* 0x0000000000007918 */ /* 0x000fc60000000000 */
[----:B------:R-:W3:Y:S01]  /*65e10*/  LDS.128 R72, [R0] ;  /* 0x0000000000487984 */ /* 0x000ee20000000c00 */
[----:B------:R-:W-:-:S03]  /*65e20*/  NOP ;  /* 0x0000000000007918 */ /* 0x000fc60000000000 */
[----:B------:R1:W-:Y:S04]  /*65e30*/  STSM.16.M88.4 [R0], R40 ;  /* 0x0000002800007844 */ /* 0x0003e80000000200 */
[----:B-1----:R-:W2:Y:S04]  /*65e40*/  LDL.LU R42, [R1+0x944] ;  /* 0x00094400012a7983 */ /* 0x002ea80000300800 */
[----:B------:R-:W2:Y:S01]  /*65e50*/  LDL.LU R43, [R1+0x94c] ;  /* 0x00094c00012b7983 */ /* 0x000ea20000300800 */
[----:B------:R-:W-:Y:S02]  /*65e60*/  IMAD.MOV.U32 R40, RZ, RZ, R9 ;  /* 0x000000ffff287224 */ /* 0x000fe400078e0009 */
[----:B------:R-:W-:Y:S01]  /*65e70*/  IMAD.MOV.U32 R41, RZ, RZ, R11 ;  /* 0x000000ffff297224 */ /* 0x000fe200078e000b */
[----:B------:R-:W-:Y:S01]  /*65e80*/  NOP ;  /* 0x0000000000007918 */ /* 0x000fe20000000000 */
[----:B------:R-:W4:Y:S04]  /*65e90*/  LDL.LU R79, [R1+0x360] ;  /* 0x00036000014f7983 */ /* 0x000f280000300800 */
[----:B------:R-:W1:Y:S01]  /*65ea0*/  LDS.128 R8, [R0] ;  /* 0x0000000000087984 */ /* 0x000e620000000c00 */
[----:B------:R-:W-:-:S03]  /*65eb0*/  NOP ;  /* 0x0000000000007918 */ /* 0x000fc60000000000 */
[----:B------:R-:W3:Y:S04]  /*65ec0*/  LDL.LU R111, [R1+0x350] ;  /* 0x00035000016f7983 */ /* 0x000ee80000300800 */
[----:B------:R-:W3:Y:S01]  /*65ed0*/  LDL.LU R109, [R1+0x340] ;  /* 0x00034000016d7983 */ /* 0x000ee20000300800 */
[C---:B------:R-:W-:Y:S02]  /*65ee0*/  LOP3.LUT P6, RZ, R94.reuse, 0x8000, RZ, 0xc0, !PT ;  /* 0x000080005eff7812 */ /* 0x040fe400078cc0ff */
[----:B------:R-:W-:-:S04]  /*65ef0*/  LOP3.LUT R94, R94, 0xffffffdf, RZ, 0xc0, !PT ;  /* 0xffffffdf5e5e7812 */ /* 0x000fc800078ec0ff */
[----:B------:R-:W-:-:S07]  /*65f00*/  @P0 LOP3.LUT R94, R94, 0x20, RZ, 0xfc, !PT ;  /* 0x000000205e5e0812 */ /* 0x000fce00078efcff */
[----:B------:R-:W-:Y:S02]  /*65f10*/  @P6 LOP3.LUT R95, R95, 0x400000, RZ, 0xfc, !PT ;  /* 0x004000005f5f6812 */ /* 0x000fe400078efcff */
[----:B------:R-:W-:Y:S02]  /*65f20*/  LOP3.LUT P6, RZ, R94, 0x4000, RZ, 0xc0, !PT ;  /* 0x000040005eff7812 */ /* 0x000fe400078cc0ff */
[----:B------:R-:W-:-:S11]  /*65f30*/  LOP3.LUT R95, R95, 0xff7fffff, RZ, 0xc0, !PT ;  /* 0xff7fffff5f5f7812 */ /* 0x000fd600078ec0ff */
[----:B------:R-:W-:Y:S01]  /*65f40*/  @P6 LOP3.LUT R95, R95, 0x800000, RZ, 0xfc, !PT ;  /* 0x008000005f5f6812 */ /* 0x000fe200078efcff */
[----:B--2---:R2:W-:Y:S04]  /*65f50*/  STSM.16.M88.4 [R0], R40 ;  /* 0x0000002800007844 */ /* 0x0045e80000000200 */
[----:B--2---:R-:W2:Y:S01]  /*65f60*/  LDL.LU R43, [R1+0x3f0] ;  /* 0x0003f000012b7983 */ /* 0x004ea20000300800 */
[----:B------:R-:W-:Y:S02]  /*65f70*/  LOP3.LUT P6, RZ, R94, 0x1000, RZ, 0xc0, !PT ;  /* 0x000010005eff7812 */ /* 0x000fe400078cc0ff */
[----:B------:R-:W-:-:S11]  /*65f80*/  LOP3.LUT R95, R95, 0xfeffffff, RZ, 0xc0, !PT ;  /* 0xfeffffff5f5f7812 */ /* 0x000fd600078ec0ff */
[----:B------:R-:W-:Y:S02]  /*65f90*/  @P6 LOP3.LUT R95, R95, 0x1000000, RZ, 0xfc, !PT ;  /* 0x010000005f5f6812 */ /* 0x000fe400078efcff */
[----:B------:R-:W-:Y:S02]  /*65fa0*/  LOP3.LUT P6, RZ, R94, 0x400, RZ, 0xc0, !PT ;  /* 0x000004005eff7812 */ /* 0x000fe400078cc0ff */
[----:B------:R-:W-:-:S11]  /*65fb0*/  LOP3.LUT R95, R95, 0xfdffffff, RZ, 0xc0, !PT ;  /* 0xfdffffff5f5f7812 */ /* 0x000fd600078ec0ff */
[----:B------:R-:W-:Y:S02]  /*65fc0*/  @P6 LOP3.LUT R95, R95, 0x2000000, RZ, 0xfc, !PT ;  /* 0x020000005f5f6812 */ /* 0x000fe400078efcff */
[----:B------:R-:W-:Y:S02]  /*65fd0*/  LOP3.LUT P6, RZ, R94, 0x100, RZ, 0xc0, !PT ;  /* 0x000001005eff7812 */ /* 0x000fe400078cc0ff */
[----:B------:R-:W-:-:S11]  /*65fe0*/  LOP3.LUT R95, R95, 0xfbffffff, RZ, 0xc0, !PT ;  /* 0xfbffffff5f5f7812 */ /* 0x000fd600078ec0ff */
[----:B------:R-:W-:Y:S02]  /*65ff0*/  @P6 LOP3.LUT R95, R95, 0x4000000, RZ, 0xfc, !PT ;  /* 0x040000005f5f6812 */ /* 0x000fe400078efcff */
[C---:B------:R-:W-:Y:S01]  /*66000*/  LOP3.LUT P6, RZ, R94.reuse, 0x20, RZ, 0xc0, !PT ;  /* 0x000000205eff7812 */ /* 0x040fe200078cc0ff */
[----:B------:R-:W-:Y:S01]  /*66010*/  NOP ;  /* 0x0000000000007918 */ /* 0x000fe20000000000 */
[----:B------:R-:W-:Y:S01]  /*66020*/  IMAD.WIDE R40, R187, 0x4, R4 ;  /* 0x00000004bb287825 */ /* 0x000fe200078e0204 */
[C---:B------:R-:W-:Y:S02]  /*66030*/  LOP3.LUT P5, RZ, R94.reuse, 0x20000, RZ, 0xc0, !PT ;  /* 0x000200005eff7812 */ /* 0x040fe400078ac0ff */
[C---:B------:R-:W-:Y:S02]  /*66040*/  LOP3.LUT P4, RZ, R94.reuse, 0x80000, RZ, 0xc0, !PT ;  /* 0x000800005eff7812 */ /* 0x040fe4000788c0ff */
[----:B------:R-:W-:Y:S02]  /*66050*/  LOP3.LUT P3, RZ, R94, 0x80000000, RZ, 0xc0, !PT ;  /* 0x800000005eff7812 */ /* 0x000fe4000786c0ff */
[----:B------:R-:W-:-:S02]  /*66060*/  LOP3.LUT P2, RZ, R76, 0x1, RZ, 0xc0, !PT ;  /* 0x000000014cff7812 */ /* 0x000fc4000784c0ff */
[C---:B------:R-:W-:Y:S02]  /*66070*/  LOP3.LUT P1, RZ, R76.reuse, 0x2, RZ, 0xc0, !PT ;  /* 0x000000024cff7812 */ /* 0x040fe4000782c0ff */
[----:B------:R-:W-:Y:S01]  /*66080*/  LOP3.LUT P0, RZ, R76, 0x4, RZ, 0xc0, !PT ;  /* 0x000000044cff7812 */ /* 0x000fe2000780c0ff */
[----:B--2---:R2:W-:Y:S01]  /*66090*/  @P6 STG.E desc[UR10][R60.64], R43 ;  /* 0x0000002b3c006986 */ /* 0x0045e2000c10190a */
[----:B------:R-:W-:-:S03]  /*660a0*/  LOP3.LUT P6, RZ, R95, 0x4000000, RZ, 0xc0, !PT ;  /* 0x040000005fff7812 */ /* 0x000fc600078cc0ff */
[----:B--2---:R-:W2:Y:S10]  /*660b0*/  LDL.LU.64 R60, [R1+0x2b08] ;  /* 0x002b0800013c7983 */ /* 0x004eb40000300a00 */
[----:B------:R1:W-:Y:S01]  /*660c0*/  @P6 STG.E desc[UR10][R40.64], R171 ;  /* 0x000000ab28006986 */ /* 0x0003e2000c10190a */
[----:B------:R-:W-:Y:S01]  /*660d0*/  LOP3.LUT P6, RZ, R95, 0x2000000, RZ, 0xc0, !PT ;  /* 0x020000005fff7812 */ /* 0x000fe200078cc0ff */
[----:B-1----:R-:W-:-:S12]  /*660e0*/  IMAD.WIDE R40, R187, 0x4, R6 ;  /* 0x00000004bb287825 */ /* 0x002fd800078e0206 */
        /* <DEDUP_REMOVED lines=9> */
[----:B------:R1:W-:Y:S02]  /*66180*/  @P6 STG.E desc[UR10][R40.64], R170 ;  /* 0x000000aa28006986 */ /* 0x0003e4000c10190a */
[----:B-1----:R-:W-:-:S05]  /*66190*/  IMAD.WIDE R40, R187, 0x4, R22 ;  /* 0x00000004bb287825 */ /* 0x002fca00078e0216 */
[----:B------:R1:W-:Y:S02]  /*661a0*/  @P5 STG.E desc[UR10][R40.64], R168 ;  /* 0x000000a828005986 */ /* 0x0003e4000c10190a */
[----:B-1----:R-:W-:-:S05]  /*661b0*/  IMAD.WIDE R40, R187, 0x4, R24 ;  /* 0x00000004bb287825 */ /* 0x002fca00078e0218 */
[----:B------:R1:W-:Y:S02]  /*661c0*/  @P4 STG.E desc[UR10][R40.64], R250 ;  /* 0x000000fa28004986 */ /* 0x0003e4000c10190a */
[----:B-1----:R-:W-:-:S05]  /*661d0*/  IMAD.WIDE R40, R187, 0x4, R26 ;  /* 0x00000004bb287825 */ /* 0x002fca00078e021a */
[----:B------:R1:W-:Y:S02]  /*661e0*/  @P3 STG.E desc[UR10][R40.64], R248 ;  /* 0x000000f828003986 */ /* 0x0003e4000c10190a */
[----:B-1----:R-:W-:-:S05]  /*661f0*/  IMAD.WIDE R40, R187, 0x4, R28 ;  /* 0x00000004bb287825 */ /* 0x002fca00078e021c */
[----:B----4-:R1:W-:Y:S02]  /*66200*/  @P2 STG.E desc[UR10][R40.64], R79 ;  /* 0x0000004f28002986 */ /* 0x0103e4000c10190a */
[----:B-1----:R-:W-:-:S05]  /*66210*/  IMAD.WIDE R40, R187, 0x4, R30 ;  /* 0x00000004bb287825 */ /* 0x002fca00078e021e */
[----:B---3--:R1:W-:Y:S02]  /*66220*/  @P1 STG.E desc[UR10][R40.64], R111 ;  /* 0x0000006f28001986 */ /* 0x0083e4000c10190a */
[----:B-1----:R-:W-:-:S05]  /*66230*/  IMAD.WIDE R40, R187, 0x4, R32 ;  /* 0x00000004bb287825 */ /* 0x002fca00078e0220 */
[----:B------:R1:W-:Y:S04]  /*66240*/  @P0 STG.E desc[UR10][R40.64], R109 ;  /* 0x0000006d28000986 */ /* 0x0003e8000c10190a */
[----:B-1----:R-:W3:Y:S04]  /*66250*/  LDL.LU R109, [R1+0x330] ;  /* 0x00033000016d7983 */ /* 0x002ee80000300800 */
[----:B------:R-:W4:Y:S04]  /*66260*/  LDL.LU R168, [R1+0x320] ;  /* 0x0003200001a87983 */ /* 0x000f280000300800 */
[----:B------:R-:W2:Y:S04]  /*66270*/  LDL.LU R250, [R1+0x310] ;  /* 0x0003100001fa7983 */ /* 0x000ea80000300800 */
[----:B------:R-:W2:Y:S04]  /*66280*/  LDL.LU R248, [R1+0x300] ;  /* 0x0003000001f87983 */ /* 0x000ea80000300800 */
[----:B------:R-:W2:Y:S01]  /*66290*/  LDL.LU R79, [R1+0x2f0] ;  /* 0x0002f000014f7983 */ /* 0x000ea20000300800 */
[----:B------:R-:W-:-:S03]  /*662a0*/  LOP3.LUT P3, RZ, R76, 0x8, RZ, 0xc0, !PT ;  /* 0x000000084cff7812 */ /* 0x000fc6000786c0ff */
[----:B------:R-:W2:Y:S01]  /*662b0*/  LDL.LU R111, [R1+0x2e0] ;  /* 0x0002e000016f7983 */ /* 0x000ea20000300800 */
[----:B------:R-:W-:Y:S01]  /*662c0*/  IMAD.WIDE R40, R187, 0x4, R34 ;  /* 0x00000004bb287825 */ /* 0x000fe200078e0222 */
        /* <DEDUP_REMOVED lines=13> */
[----:B------:R-:W-:Y:S01]  /*663a0*/  LOP3.LUT R95, R95, 0xfffbffff, RZ, 0xc0, !PT ;  /* 0xfffbffff5f5f7812 */ /* 0x000fe200078ec0ff */
[----:B---3--:R1:W-:Y:S04]  /*663b0*/  @P3 STG.E desc[UR10][R40.64], R109 ;  /* 0x0000006d28003986 */ /* 0x0083e8000c10190a */
[----:B-1----:R-:W3:Y:S04]  /*663c0*/  LDL.LU R109, [R1+0x2d0] ;  /* 0x0002d000016d7983 */ /* 0x002ee80000300800 */
[----:B------:R-:W3:Y:S04]  /*663d0*/  LDL.LU R43, [R1+0x2c0] ;  /* 0x0002c000012b7983 */ /* 0x000ee80000300800 */
[----:B------:R-:W3:Y:S04]  /*663e0*/  LDL.LU R171, [R1+0x2b0] ;  /* 0x0002b00001ab7983 */ /* 0x000ee80000300800 */
[----:B------:R-:W3:Y:S01]  /*663f0*/  LDL.LU R169, [R1+0x1e0] ;  /* 0x0001e00001a97983 */ /* 0x000ee20000300800 */
[----:B------:R-:W-:-:S02]  /*66400*/  @P6 LOP3.LUT R95, R95, 0x40000, RZ, 0xfc, !PT ;  /* 0x000400005f5f6812 */ /* 0x000fc400078efcff */
[----:B------:R-:W-:Y:S01]  /*66410*/  LOP3.LUT P6, RZ, R76, 0x400, RZ, 0xc0, !PT ;  /* 0x000004004cff7812 */ /* 0x000fe200078cc0ff */
[----:B------:R-:W3:Y:S01]  /*66420*/  LDL.LU R251, [R1+0x1c0] ;  /* 0x0001c00001fb7983 */ /* 0x000ee20000300800 */
[----:B------:R-:W-:-:S03]  /*66430*/  LOP3.LUT R95, R95, 0xfff7ffff, RZ, 0xc0, !PT ;  /* 0xfff7ffff5f5f7812 */ /* 0x000fc600078ec0ff */
[----:B------:R-:W3:Y:S01]  /*66440*/  LDL.LU R249, [R1+0x1b0] ;  /* 0x0001b00001f97983 */ /* 0x000ee20000300800 */
[C---:B------:R-:W-:Y:S02]  /*66450*/  LOP3.LUT P2, RZ, R76.reuse, 0x10, RZ, 0xc0, !PT ;  /* 0x000000104cff7812 */ /* 0x040fe4000784c0ff */
[C---:B------:R-:W-:Y:S01]  /*66460*/  LOP3.LUT P1, RZ, R76.reuse, 0x20, RZ, 0xc0, !PT ;  /* 0x000000204cff7812 */ /* 0x040fe2000782c0ff */
[----:B------:R-:W-:Y:S01]  /*66470*/  IMAD.WIDE R40, R187, 0x4, R36 ;  /* 0x00000004bb287825 */ /* 0x000fe200078e0224 */
[----:B------:R-:W3:Y:S03]  /*66480*/  LDL.LU R170, [R1+0x130] ;  /* 0x0001300001aa7983 */ /* 0x000ee60000300800 */
[----:B------:R-:W-:Y:S02]  /*66490*/  @P6 LOP3.LUT R95, R95, 0x80000, RZ, 0xfc, !PT ;  /* 0x000800005f5f6812 */ /* 0x000fe400078efcff */
[----:B------:R-:W-:-:S02]  /*664a0*/  LOP3.LUT P6, RZ, R76, 0x200, RZ, 0xc0, !PT ;  /* 0x000002004cff7812 */ /* 0x000fc400078cc0ff */
[----:B------:R-:W-:Y:S02]  /*664b0*/  LOP3.LUT R95, R95, 0xffefffff, RZ, 0xc0, !PT ;  /* 0xffefffff5f5f7812 */ /* 0x000fe400078ec0ff */
[----:B------:R-:W-:-:S09]  /*664c0*/  LOP3.LUT P0, RZ, R76, 0x40, RZ, 0xc0, !PT ;  /* 0x000000404cff7812 */ /* 0x000fd2000780c0ff */
[----:B------:R-:W-:Y:S02]  /*664d0*/  @P6 LOP3.LUT R95, R95, 0x100000, RZ, 0xfc, !PT ;  /* 0x001000005f5f6812 */ /* 0x000fe400078efcff */
[----:B------:R-:W-:Y:S01]  /*664e0*/  LOP3.LUT P6, RZ, R76, 0x100, RZ, 0xc0, !PT ;  /* 0x000001004cff7812 */ /* 0x000fe200078cc0ff */
[----:B----4-:R1:W-:Y:S01]  /*664f0*/  @P2 STG.E desc[UR10][R40.64], R168 ;  /* 0x000000a828002986 */ /* 0x0103e2000c10190a */
[----:B------:R-:W-:Y:S01]  /*66500*/  LOP3.LUT R95, R95, 0xffdfffff, RZ, 0xc0, !PT ;  /* 0xffdfffff5f5f7812 */ /* 0x000fe200078ec0ff */
[----:B-1----:R-:W-:Y:S02]  /*66510*/  IMAD.WIDE R40, R187, 0x4, R38 ;  /* 0x00000004bb287825 */ /* 0x002fe400078e0226 */
[----:B------:R-:W4:Y:S08]  /*66520*/  LDL.LU R168, [R1+0x110] ;  /* 0x0001100001a87983 */ /* 0x000f300000300800 */
[----:B------:R-:W-:-:S02]  /*66530*/  @P6 LOP3.LUT R95, R95, 0x200000, RZ, 0xfc, !PT ;  /* 0x002000005f5f6812 */ /* 0x000fc400078efcff */
[----:B------:R-:W-:Y:S01]  /*66540*/  LOP3.LUT P6, RZ, R76, 0x80, RZ, 0xc0, !PT ;  /* 0x000000804cff7812 */ /* 0x000fe200078cc0ff */
[----:B--2---:R1:W-:Y:S02]  /*66550*/  @P1 STG.E desc[UR10][R40.64], R250 ;  /* 0x000000fa28001986 */ /* 0x0043e4000c10190a */
[----:B-1----:R-:W-:Y:S02]  /*66560*/  IMAD.WIDE R40, R187, 0x4, R48 ;  /* 0x00000004bb287825 */ /* 0x002fe400078e0230 */
[----:B------:R-:W2:Y:S04]  /*66570*/  LDL.LU R250, [R1+0xa0] ;  /* 0x0000a00001fa7983 */ /* 0x000ea80000300800 */
[----:B------:R1:W-:Y:S02]  /*66580*/  @P0 STG.E desc[UR10][R40.64], R248 ;  /* 0x000000f828000986 */ /* 0x0003e4000c10190a */
[----:B-1----:R-:W-:-:S02]  /*66590*/  IMAD.WIDE R40, R186, 0x4, R2 ;  /* 0x00000004ba287825 */ /* 0x002fc400078e0202 */
[----:B------:R-:W2:Y:S04]  /*665a0*/  LDL.LU R248, [R1+0x90] ;  /* 0x0000900001f87983 */ /* 0x000ea80000300800 */
[----:B------:R1:W-:Y:S01]  /*665b0*/  @P6 STG.E desc[UR10][R40.64], R79 ;  /* 0x0000004f28006986 */ /* 0x0003e2000c10190a */
[----:B------:R-:W-:-:S03]  /*665c0*/  LOP3.LUT P6, RZ, R95, 0x200000, RZ, 0xc0, !PT ;  /* 0x002000005fff7812 */ /* 0x000fc600078cc0ff */
[----:B-1----:R-:W2:Y:S01]  /*665d0*/  LDL.LU R79, [R1+0x80] ;  /* 0x00008000014f7983 */ /* 0x002ea20000300800 */
[----:B------:R-:W-:-:S09]  /*665e0*/  IMAD.WIDE R40, R186, 0x4, R4 ;  /* 0x00000004ba287825 */ /* 0x000fd200078e0204 */
[----:B------:R1:W-:Y:S01]  /*665f0*/  @P6 STG.E desc[UR10][R40.64], R111 ;  /* 0x0000006f28006986 */ /* 0x0003e2000c10190a */
[----:B------:R-:W-:-:S03]  /*66600*/  LOP3.LUT P6, RZ, R95, 0x100000, RZ, 0xc0, !PT ;  /* 0x001000005fff7812 */ /* 0x000fc600078cc0ff */
[----:B-1----:R-:W2:Y:S01]  /*66610*/  LDL.LU R111, [R1+0x70] ;  /* 0x00007000016f7983 */ /* 0x002ea20000300800 */
[----:B------:R-:W-:-:S09]  /*66620*/  IMAD.WIDE R40, R186, 0x4, R6 ;  /* 0x00000004ba287825 */ /* 0x000fd200078e0206 */
[----:B---3--:R1:W-:Y:S04]  /*66630*/  @P6 STG.E desc[UR10][R40.64], R109 ;  /* 0x0000006d28006986 */ /* 0x0083e8000c10190a */
[----:B-1----:R-:W3:Y:S01]  /*66640*/  LDL.LU R109, [R1+0x60] ;  /* 0x00006000016d7983 */ /* 0x002ee20000300800 */
[----:B------:R-:W-:Y:S01]  /*66650*/  LOP3.LUT P6, RZ, R95, 0x80000, RZ, 0xc0, !PT ;  /* 0x000800005fff7812 */ /* 0x000fe200078cc0ff */
[----:B------:R-:W-:-:S12]  /*66660*/  IMAD.WIDE R40, R186, 0x4, R16 ;  /* 0x00000004ba287825 */ /* 0x000fd800078e0210 */
        /* <DEDUP_REMOVED lines=13> */
[----:B------:R-:W-:Y:S02]  /*66740*/  LOP3.LUT P6, RZ, R95, 0x4000, RZ, 0xc0, !PT ;  /* 0x000040005fff7812 */ /* 0x000fe400078cc0ff */
[C---:B------:R-:W-:Y:S02]  /*66750*/  LOP3.LUT P5, RZ, R76.reuse, 0x10000, RZ, 0xc0, !PT ;  /* 0x000100004cff7812 */ /* 0x040fe400078ac0ff */
[----:B------:R-:W-:Y:S01]  /*66760*/  LOP3.LUT P4, RZ, R76, 0x20000, RZ, 0xc0, !PT ;  /* 0x000200004cff7812 */ /* 0x000fe2000788c0ff */
[----:B-1----:R-:W-:-:S08]  /*66770*/  IMAD.WIDE R40, R186, 0x4, R26 ;  /* 0x00000004ba287825 */ /* 0x002fd000078e021a */
[----:B------:R1:W-:Y:S01]  /*66780*/  @P6 STG.E desc[UR10][R40.64], R170 ;  /* 0x000000aa28006986 */ /* 0x0003e2000c10190a */
[----:B------:R-:W-:Y:S01]  /*66790*/  LOP3.LUT P3, RZ, R76, 0x40000, RZ, 0xc0, !PT ;  /* 0x000400004cff7812 */ /* 0x000fe2000786c0ff */
[----:B-1----:R-:W-:-:S05]  /*667a0*/  IMAD.WIDE R40, R186, 0x4, R28 ;  /* 0x00000004ba287825 */ /* 0x002fca00078e021c */
[----:B----4-:R1:W-:Y:S01]  /*667b0*/  @P5 STG.E desc[UR10][R40.64], R168 ;  /* 0x000000a828005986 */ /* 0x0103e2000c10190a */
[----:B------:R-:W-:Y:S01]  /*667c0*/  LOP3.LUT P2, RZ, R76, 0x80000, RZ, 0xc0, !PT ;  /* 0x000800004cff7812 */ /* 0x000fe2000784c0ff */
[C---:B-1----:R-:W-:Y:S02]  /*667d0*/  IMAD.WIDE R40, R186.reuse, 0x4, R30 ;  /* 0x00000004ba287825 */ /* 0x042fe400078e021e */
[----:B------:R-:W4:Y:S04]  /*667e0*/  LDL.LU R168, [R1+0x3f4] ;  /* 0x0003f40001a87983 */ /* 0x000f280000300800 */
[----:B--2---:R1:W-:Y:S02]  /*667f0*/  @P4 STG.E desc[UR10][R40.64], R250 ;  /* 0x000000fa28004986 */ /* 0x0043e4000c10190a */
[----:B-1----:R-:W-:-:S02]  /*66800*/  IMAD.WIDE R40, R186, 0x4, R32 ;  /* 0x00000004ba287825 */ /* 0x002fc400078e0220 */
[----:B------:R-:W2:Y:S04]  /*66810*/  LDL.LU R250, [R1+0x3e4] ;  /* 0x0003e40001fa7983 */ /* 0x000ea80000300800 */
[----:B------:R1:W-:Y:S01]  /*66820*/  @P3 STG.E desc[UR10][R40.64], R248 ;  /* 0x000000f828003986 */ /* 0x0003e2000c10190a */
[----:B------:R-:W-:Y:S01]  /*66830*/  LOP3.LUT P1, RZ, R76, 0x100000, RZ, 0xc0, !PT ;  /* 0x001000004cff7812 */ /* 0x000fe2000782c0ff */
[C---:B-1----:R-:W-:Y:S02]  /*66840*/  IMAD.WIDE R40, R186.reuse, 0x4, R34 ;  /* 0x00000004ba287825 */ /* 0x042fe400078e0222 */
[----:B------:R-:W2:Y:S04]  /*66850*/  LDL.LU R248, [R1+0x3d4] ;  /* 0x0003d40001f87983 */ /* 0x000ea80000300800 */
[----:B------:R1:W-:Y:S04]  /*66860*/  @P2 STG.E desc[UR10][R40.64], R79 ;  /* 0x0000004f28002986 */ /* 0x0003e8000c10190a */
[----:B-1----:R-:W2:Y:S01]  /*66870*/  LDL.LU R79, [R1+0x3c4] ;  /* 0x0003c400014f7983 */ /* 0x002ea20000300800 */
[----:B------:R-:W-:Y:S01]  /*66880*/  IMAD.WIDE R40, R186, 0x4, R36 ;  /* 0x00000004ba287825 */ /* 0x000fe200078e0224 */
[----:B------:R-:W-:-:S04]  /*66890*/  LOP3.LUT P0, RZ, R76, 0x200000, RZ, 0xc0, !PT ;  /* 0x002000004cff7812 */ /* 0x000fc8000780c0ff */
[----:B------:R1:W-:Y:S04]  /*668a0*/  @P1 STG.E desc[UR10][R40.64], R111 ;  /* 0x0000006f28001986 */ /* 0x0003e8000c10190a */
[----:B-1----:R-:W2:Y:S01]  /*668b0*/  LDL.LU R111, [R1+0x3b4] ;  /* 0x0003b400016f7983 */ /* 0x002ea20000300800 */
[----:B------:R-:W-:-:S05]  /*668c0*/  IMAD.WIDE R40, R186, 0x4, R38 ;  /* 0x00000004ba287825 */ /* 0x000fca00078e0226 */
[----:B---3--:R1:W-:Y:S04]  /*668d0*/  @P0 STG.E desc[UR10][R40.64], R109 ;  /* 0x0000006d28000986 */ /* 0x0083e8000c10190a */
[----:B-1----:R-:W3:Y:S01]  /*668e0*/  LDL.LU R109, [R1+0x3a4] ;  /* 0x0003a400016d7983 */ /* 0x002ee20000300800 */
[----:B------:R-:W-:Y:S02]  /*668f0*/  LOP3.LUT P6, RZ, R78, 0x4, RZ, 0xc0, !PT ;  /* 0x000000044eff7812 */ /* 0x000fe400078cc0ff */
[----:B------:R-:W-:Y:S01]  /*66900*/  LOP3.LUT R95, R95, 0xffffffbf, RZ, 0xc0, !PT ;  /* 0xffffffbf5f5f7812 */ /* 0x000fe200078ec0ff */
[----:B------:R-:W3:Y:S04]  /*66910*/  LDL.LU R43, [R1+0x394] ;  /* 0x00039400012b7983 */ /* 0x000ee80000300800 */
[----:B------:R-:W3:Y:S04]  /*66920*/  LDL.LU R171, [R1+0x384] ;  /* 0x0003840001ab7983 */ /* 0x000ee80000300800 */
[----:B------:R-:W3:Y:S02]  /*66930*/  LDL.LU R169, [R1+0x374] ;  /* 0x0003740001a97983 */ /* 0x000ee40000300800 */
[----:B------:R-:W-:-:S02]  /*66940*/  @P6 LOP3.LUT R95, R95, 0x40, RZ, 0xfc, !PT ;  /* 0x000000405f5f6812 */ /* 0x000fc400078efcff */
[----:B------:R-:W-:Y:S01]  /*66950*/  LOP3.LUT P6, RZ, R78, 0x2, RZ, 0xc0, !PT ;  /* 0x000000024eff7812 */ /* 0x000fe200078cc0ff */
[----:B------:R-:W3:Y:S01]  /*66960*/  LDL.LU R251, [R1+0x364] ;  /* 0x0003640001fb7983 */ /* 0x000ee20000300800 */
[----:B------:R-:W-:Y:S02]  /*66970*/  LOP3.LUT R95, R95, 0xffffff7f, RZ, 0xc0, !PT ;  /* 0xffffff7f5f5f7812 */ /* 0x000fe400078ec0ff */
[C---:B------:R-:W-:Y:S01]  /*66980*/  LOP3.LUT P3, RZ, R76.reuse, 0x400000, RZ, 0xc0, !PT ;  /* 0x004000004cff7812 */ /* 0x040fe2000786c0ff */
[----:B------:R-:W3:Y:S01]  /*66990*/  LDL.LU R249, [R1+0x354] ;  /* 0x0003540001f97983 */ /* 0x000ee20000300800 */
[----:B------:R-:W-:Y:S01]  /*669a0*/  LOP3.LUT P2, RZ, R76, 0x800000, RZ, 0xc0, !PT ;  /* 0x008000004cff7812 */ /* 0x000fe2000784c0ff */
[----:B------:R-:W-:Y:S01]  /*669b0*/  IMAD.WIDE R40, R186, 0x4, R48 ;  /* 0x00000004ba287825 */ /* 0x000fe200078e0230 */
[----:B------:R-:W-:Y:S01]  /*669c0*/  LOP3.LUT P1, RZ, R76, 0x1000000, RZ, 0xc0, !PT ;  /* 0x010000004cff7812 */ /* 0x000fe2000782c0ff */
[----:B------:R-:W3:Y:S04]  /*669d0*/  LDL.LU R170, [R1+0x344] ;  /* 0x0003440001aa7983 */ /* 0x000ee80000300800 */
[----:B------:R-:W-:-:S02]  /*669e0*/  @P6 LOP3.LUT R95, R95, 0x80, RZ, 0xfc, !PT ;  /* 0x000000805f5f6812 */ /* 0x000fc400078efcff */
        /* <DEDUP_REMOVED lines=12> */
[C---:B------:R-:W-:Y:S02]  /*66ab0*/  LOP3.LUT P6, RZ, R76.reuse, 0x10000000, RZ, 0xc0, !PT ;  /* 0x100000004cff7812 */ /* 0x040fe400078cc0ff */
[----:B------:R-:W-:Y:S01]  /*66ac0*/  LOP3.LUT R95, R95, 0xffffefff, RZ, 0xc0, !PT ;  /* 0xffffefff5f5f7812 */ /* 0x000fe200078ec0ff */
[----:B------:R1:W-:Y:S01]  /*66ad0*/  @P3 STG.E desc[UR10][R40.64], R244 ;  /* 0x000000f428003986 */ /* 0x0003e2000c10190a */
[----:B------:R-:W-:-:S09]  /*66ae0*/  LOP3.LUT P0, RZ, R76, 0x2000000, RZ, 0xc0, !PT ;  /* 0x020000004cff7812 */ /* 0x000fd2000780c0ff */
[----:B------:R-:W-:Y:S02]  /*66af0*/  @P6 LOP3.LUT R95, R95, 0x1000, RZ, 0xfc, !PT ;  /* 0x000010005f5f6812 */ /* 0x000fe400078efcff */
[----:B------:R-:W-:Y:S01]  /*66b00*/  LOP3.LUT P6, RZ, R76, 0x8000000, RZ, 0xc0, !PT ;  /* 0x080000004cff7812 */ /* 0x000fe200078cc0ff */
[----:B-1----:R-:W-:Y:S01]  /*66b10*/  IMAD.WIDE R40, R185, 0x4, R2 ;  /* 0x00000004b9287825 */ /* 0x002fe200078e0202 */
[----:B------:R-:W-:-:S04]  /*66b20*/  LOP3.LUT R95, R95, 0xffffdfff, RZ, 0xc0, !PT ;  /* 0xffffdfff5f5f7812 */ /* 0x000fc800078ec0ff */
[----:B----4-:R1:W-:Y:S07]  /*66b30*/  @P2 STG.E desc[UR10][R40.64], R168 ;  /* 0x000000a828002986 */ /* 0x0103ee000c10190a */
[----:B------:R-:W-:Y:S02]  /*66b40*/  @P6 LOP3.LUT R95, R95, 0x2000, RZ, 0xfc, !PT ;  /* 0x000020005f5f6812 */ /* 0x000fe400078efcff */
[----:B------:R-:W-:Y:S01]  /*66b50*/  LOP3.LUT P6, RZ, R76, 0x4000000, RZ, 0xc0, !PT ;  /* 0x040000004cff7812 */ /* 0x000fe200078cc0ff */
[C---:B-1----:R-:W-:Y:S01]  /*66b60*/  IMAD.WIDE R40, R185.reuse, 0x4, R4 ;  /* 0x00000004b9287825 */ /* 0x042fe200078e0204 */
[----:B------:R-:W4:Y:S04]  /*66b70*/  LDL.LU R168, [R1+0x334] ;  /* 0x0003340001a87983 */ /* 0x000f280000300800 */
[----:B--2---:R1:W-:Y:S02]  /*66b80*/  @P1 STG.E desc[UR10][R40.64], R250 ;  /* 0x000000fa28001986 */ /* 0x0043e4000c10190a */
[----:B-1----:R-:W-:-:S02]  /*66b90*/  IMAD.WIDE R40, R185, 0x4, R6 ;  /* 0x00000004b9287825 */ /* 0x002fc400078e0206 */
[----:B------:R-:W2:Y:S04]  /*66ba0*/  LDL.LU R250, [R1+0x324] ;  /* 0x0003240001fa7983 */ /* 0x000ea80000300800 */
[----:B------:R1:W-:Y:S02]  /*66bb0*/  @P0 STG.E desc[UR10][R40.64], R248 ;  /* 0x000000f828000986 */ /* 0x0003e4000c10190a */
[----:B-1----:R-:W-:Y:S02]  /*66bc0*/  IMAD.WIDE R40, R185, 0x4, R16 ;  /* 0x00000004b9287825 */ /* 0x002fe400078e0210 */
        /* <DEDUP_REMOVED lines=31> */
[C---:B------:R-:W-:Y:S01]  /*66dc0*/  LOP3.LUT P3, RZ, R78.reuse, 0x20, RZ, 0xc0, !PT ;  /* 0x000000204eff7812 */ /* 0x040fe2000786c0ff */
[----:B-1----:R-:W-:Y:S02]  /*66dd0*/  IMAD.WIDE R40, R185, 0x4, R34 ;  /* 0x00000004b9287825 */ /* 0x002fe400078e0222 */
[----:B------:R-:W3:Y:S01]  /*66de0*/  LDL.LU R170, [R1+0x2d4] ;  /* 0x0002d40001aa7983 */ /* 0x000ee20000300800 */
[----:B------:R-:W-:-:S03]  /*66df0*/  LOP3.LUT P2, RZ, R78, 0x40, RZ, 0xc0, !PT ;  /* 0x000000404eff7812 */ /* 0x000fc6000784c0ff */
[----:B----4-:R1:W-:Y:S02]  /*66e00*/  @P5 STG.E desc[UR10][R40.64], R168 ;  /* 0x000000a828005986 */ /* 0x0103e4000c10190a */
[C---:B-1----:R-:W-:Y:S02]  /*66e10*/  IMAD.WIDE R40, R185.reuse, 0x4, R36 ;  /* 0x00000004b9287825 */ /* 0x042fe400078e0224 */
[----:B------:R-:W4:Y:S04]  /*66e20*/  LDL.LU R168, [R1+0x2c4] ;  /* 0x0002c40001a87983 */ /* 0x000f280000300800 */
[----:B--2---:R1:W-:Y:S02]  /*66e30*/  @P4 STG.E desc[UR10][R40.64], R250 ;  /* 0x000000fa28004986 */ /* 0x0043e4000c10190a */
[----:B-1----:R-:W-:-:S02]  /*66e40*/  IMAD.WIDE R40, R185, 0x4, R38 ;  /* 0x00000004b9287825 */ /* 0x002fc400078e0226 */
[----:B------:R-:W2:Y:S04]  /*66e50*/  LDL.LU R250, [R1+0x2b4] ;  /* 0x0002b40001fa7983 */ /* 0x000ea80000300800 */
[----:B------:R1:W-:Y:S01]  /*66e60*/  @P3 STG.E desc[UR10][R40.64], R248 ;  /* 0x000000f828003986 */ /* 0x0003e2000c10190a */
[----:B------:R-:W-:Y:S01]  /*66e70*/  LOP3.LUT P1, RZ, R78, 0x80, RZ, 0xc0, !PT ;  /* 0x000000804eff7812 */ /* 0x000fe2000782c0ff */
[----:B-1----:R-:W-:Y:S02]  /*66e80*/  IMAD.WIDE R40, R185, 0x4, R48 ;  /* 0x00000004b9287825 */ /* 0x002fe400078e0230 */
        /* <DEDUP_REMOVED lines=12> */
[----:B------:R-:W3:Y:S01]  /*66f50*/  LDL.LU R171, [R1+0x114] ;  /* 0x0001140001ab7983 */ /* 0x000ee20000300800 */
[----:B------:R-:W-:-:S03]  /*66f60*/  LOP3.LUT R95, R95, 0xfffffffe, RZ, 0xc0, !PT ;  /* 0xfffffffe5f5f7812 */ /* 0x000fc600078ec0ff */
[----:B------:R-:W3:Y:S04]  /*66f70*/  LDL.LU R169, [R1+0xa4] ;  /* 0x0000a40001a97983 */ /* 0x000ee80000300800 */
[----:B------:R-:W3:Y:S02]  /*66f80*/  LDL.LU R251, [R1+0x94] ;  /* 0x0000940001fb7983 */ /* 0x000ee40000300800 */
[----:B------:R-:W-:Y:S02]  /*66f90*/  @P6 LOP3.LUT R13, R13, 0x40000000, RZ, 0xfc, !PT ;  /* 0x400000000d0d6812 */ /* 0x000fe400078efcff */
[----:B------:R-:W-:Y:S01]  /*66fa0*/  LOP3.LUT P6, RZ, R78, 0x100000, RZ, 0xc0, !PT ;  /* 0x001000004eff7812 */ /* 0x000fe200078cc0ff */
[----:B------:R-:W3:Y:S01]  /*66fb0*/  LDL.LU R249, [R1+0x84] ;  /* 0x0000840001f97983 */ /* 0x000ee20000300800 */
[----:B------:R-:W-:-:S11]  /*66fc0*/  LOP3.LUT R13, R13, 0x7fffffff, RZ, 0xc0, !PT ;  /* 0x7fffffff0d0d7812 */ /* 0x000fd600078ec0ff */
[----:B------:R-:W-:Y:S02]  /*66fd0*/  @P6 LOP3.LUT R13, R13, 0x80000000, RZ, 0xfc, !PT ;  /* 0x800000000d0d6812 */ /* 0x000fe400078efcff */
[----:B------:R-:W-:-:S13]  /*66fe0*/  LOP3.LUT P6, RZ, R78, 0x80000, RZ, 0xc0, !PT ;  /* 0x000800004eff7812 */ /* 0x000fda00078cc0ff */
        /* <DEDUP_REMOVED lines=8> */
[----:B------:R-:W-:Y:S02]  /*67070*/  LOP3.LUT R95, R95, 0xfffffff7, RZ, 0xc0, !PT ;  /* 0xfffffff75f5f7812 */ /* 0x000fe400078ec0ff */
[----:B------:R-:W-:-:S09]  /*67080*/  LOP3.LUT P3, RZ, R78, 0x200, RZ, 0xc0, !PT ;  /* 0x000002004eff7812 */ /* 0x000fd2000786c0ff */
[----:B------:R-:W-:Y:S02]  /*67090*/  @P6 LOP3.LUT R95, R95, 0x8, RZ, 0xfc, !PT ;  /* 0x000000085f5f6812 */ /* 0x000fe400078efcff */
[C---:B------:R-:W-:Y:S02]  /*670a0*/  LOP3.LUT P6, RZ, R78.reuse, 0x8000, RZ, 0xc0, !PT ;  /* 0x000080004eff7812 */ /* 0x040fe400078cc0ff */
[----:B------:R-:W-:Y:S02]  /*670b0*/  LOP3.LUT R95, R95, 0xffffffef, RZ, 0xc0, !PT ;  /* 0xffffffef5f5f7812 */ /* 0x000fe400078ec0ff */
[----:B------:R-:W-:Y:S01]  /*670c0*/  LOP3.LUT P2, RZ, R78, 0x400, RZ, 0xc0, !PT ;  /* 0x000004004eff7812 */ /* 0x000fe2000784c0ff */
[----:B------:R-:W-:Y:S01]  /*670d0*/  IMAD.WIDE R40, R184, 0x4, R6 ;  /* 0x00000004b8287825 */ /* 0x000fe200078e0206 */
[----:B------:R-:W-:-:S07]  /*670e0*/  LOP3.LUT P1, RZ, R78, 0x800, RZ, 0xc0, !PT ;  /* 0x000008004eff7812 */ /* 0x000fce000782c0ff */
[----:B------:R-:W-:Y:S02]  /*670f0*/  @P6 LOP3.LUT R95, R95, 0x10, RZ, 0xfc, !PT ;  /* 0x000000105f5f6812 */ /* 0x000fe400078efcff */
[C---:B------:R-:W-:Y:S01]  /*67100*/  LOP3.LUT P6, RZ, R78.reuse, 0x4000, RZ, 0xc0, !PT ;  /* 0x000040004eff7812 */ /* 0x040fe200078cc0ff */
[----:B------:R1:W-:Y:S01]  /*67110*/  @P3 STG.E desc[UR10][R40.64], R170 ;  /* 0x000000aa28003986 */ /* 0x0003e2000c10190a */
[----:B------:R-:W-:Y:S02]  /*67120*/  LOP3.LUT P0, RZ, R78, 0x1000, RZ, 0xc0, !PT ;  /* 0x000010004eff7812 */ /* 0x000fe4000780c0ff */
[----:B------:R-:W-:Y:S01]  /*67130*/  LOP3.LUT R95, R95, 0xffffffdf, RZ, 0xc0, !PT ;  /* 0xffffffdf5f5f7812 */ /* 0x000fe200078ec0ff */
[----:B-1----:R-:W-:Y:S01]  /*67140*/  IMAD.WIDE R40, R184, 0x4, R16 ;  /* 0x00000004b8287825 */ /* 0x002fe200078e0210 */
[----:B------:R-:W3:Y:S04]  /*67150*/  LDL.LU R170, [R1+0x74] ;  /* 0x0000740001aa7983 */ /* 0x000ee80000300800 */
[----:B----4-:R1:W-:Y:S03]  /*67160*/  @P2 STG.E desc[UR10][R40.64], R168 ;  /* 0x000000a828002986 */ /* 0x0103e6000c10190a */
[----:B------:R-:W-:-:S02]  /*67170*/  @P6 LOP3.LUT R95, R95, 0x20, RZ, 0xfc, !PT ;  /* 0x000000205f5f6812 */ /* 0x000fc400078efcff */
[----:B------:R-:W-:Y:S01]  /*67180*/  LOP3.LUT P6, RZ, R78, 0x2000, RZ, 0xc0, !PT ;  /* 0x000020004eff7812 */ /* 0x000fe200078cc0ff */
[C---:B-1----:R-:W-:Y:S01]  /*67190*/  IMAD.WIDE R40, R184.reuse, 0x4, R18 ;  /* 0x00000004b8287825 */ /* 0x042fe200078e0212 */
[----:B------:R-:W4:Y:S04]  /*671a0*/  LDL.LU R168, [R1+0x64] ;  /* 0x0000640001a87983 */ /* 0x000f280000300800 */
[----:B--2---:R1:W-:Y:S02]  /*671b0*/  @P1 STG.E desc[UR10][R40.64], R250 ;  /* 0x000000fa28001986 */ /* 0x0043e4000c10190a */
[C---:B-1----:R-:W-:Y:S02]  /*671c0*/  IMAD.WIDE R40, R184.reuse, 0x4, R20 ;  /* 0x00000004b8287825 */ /* 0x042fe400078e0214 */
[----:B------:R-:W2:Y:S04]  /*671d0*/  LDL.LU R250, [R1+0x3f8] ;  /* 0x0003f80001fa7983 */ /* 0x000ea80000300800 */
[----:B------:R1:W-:Y:S02]  /*671e0*/  @P0 STG.E desc[UR10][R40.64], R248 ;  /* 0x000000f828000986 */ /* 0x0003e4000c10190a */
[----:B-1----:R-:W-:-:S02]  /*671f0*/  IMAD.WIDE R40, R184, 0x4, R22 ;  /* 0x00000004b8287825 */ /* 0x002fc400078e0216 */
[----:B------:R-:W2:Y:S04]  /*67200*/  LDL.LU R248, [R1+0x3e8] ;  /* 0x0003e80001f87983 */ /* 0x000ea80000300800 */
[----:B------:R1:W-:Y:S01]  /*67210*/  @P6 STG.E desc[UR10][R40.64], R79 ;  /* 0x0000004f28006986 */ /* 0x0003e2000c10190a */
[C---:B------:R-:W-:Y:S01]  /*67220*/  LOP3.LUT P6, RZ, R95.reuse, 0x20, RZ, 0xc0, !PT ;  /* 0x000000205fff7812 */ /* 0x040fe200078cc0ff */
[----:B-1----:R-:W-:Y:S02]  /*67230*/  IMAD.WIDE R40, R184, 0x4, R24 ;  /* 0x00000004b8287825 */ /* 0x002fe400078e0218 */
[----:B------:R-:W2:Y:S10]  /*67240*/  LDL.LU R79, [R1+0x3d8] ;  /* 0x0003d800014f7983 */ /* 0x000eb40000300800 */
        /* <DEDUP_REMOVED lines=19> */
[----:B-1----:R-:W-:Y:S01]  /*67380*/  IMAD.WIDE R40, R184, 0x4, R36 ;  /* 0x00000004b8287825 */ /* 0x002fe200078e0224 */
[C---:B------:R-:W-:Y:S02]  /*67390*/  LOP3.LUT P5, RZ, R78.reuse, 0x400000, RZ, 0xc0, !PT ;  /* 0x004000004eff7812 */ /* 0x040fe400078ac0ff */
[C---:B------:R-:W-:Y:S02]  /*673a0*/  LOP3.LUT P4, RZ, R78.reuse, 0x800000, RZ, 0xc0, !PT ;  /* 0x008000004eff7812 */ /* 0x040fe4000788c0ff */
[----:B------:R-:W-:-:S07]  /*673b0*/  LOP3.LUT P3, RZ, R78, 0x1000000, RZ, 0xc0, !PT ;  /* 0x010000004eff7812 */ /* 0x000fce000786c0ff */
[----:B------:R1:W-:Y:S01]  /*673c0*/  @P6 STG.E desc[UR10][R40.64], R170 ;  /* 0x000000aa28006986 */ /* 0x0003e2000c10190a */
[----:B------:R-:W-:Y:S01]  /*673d0*/  LOP3.LUT P6, RZ, R13, 0x40000000, RZ, 0xc0, !PT ;  /* 0x400000000dff7812 */ /* 0x000fe200078cc0ff */
[----:B-1----:R-:W-:-:S12]  /*673e0*/  IMAD.WIDE R40, R184, 0x4, R38 ;  /* 0x00000004b8287825 */ /* 0x002fd800078e0226 */
[----:B----4-:R1:W-:Y:S01]  /*673f0*/  @P6 STG.E desc[UR10][R40.64], R168 ;  /* 0x000000a828006986 */ /* 0x0103e2000c10190a */
[----:B------:R-:W-:Y:S01]  /*67400*/  LOP3.LUT P2, RZ, R78, 0x2000000, RZ, 0xc0, !PT ;  /* 0x020000004eff7812 */ /* 0x000fe2000784c0ff */
[----:B-1----:R-:W-:-:S05]  /*67410*/  IMAD.WIDE R40, R184, 0x4, R48 ;  /* 0x00000004b8287825 */ /* 0x002fca00078e0230 */
[----:B------:R1:W-:Y:S01]  /*67420*/  @P5 STG.E desc[UR10][R40.64], R245 ;  /* 0x000000f528005986 */ /* 0x0003e2000c10190a */
[----:B------:R-:W-:Y:S01]  /*67430*/  LOP3.LUT P1, RZ, R78, 0x4000000, RZ, 0xc0, !PT ;  /* 0x040000004eff7812 */ /* 0x000fe2000782c0ff */
[----:B-1----:R-:W-:-:S05]  /*67440*/  IMAD.WIDE R40, R135, 0x4, R2 ;  /* 0x0000000487287825 */ /* 0x002fca00078e0202 */
[----:B--2---:R1:W-:Y:S01]  /*67450*/  @P4 STG.E desc[UR10][R40.64], R250 ;  /* 0x000000fa28004986 */ /* 0x0043e2000c10190a */
[----:B------:R-:W-:Y:S01]  /*67460*/  LOP3.LUT P0, RZ, R78, 0x8000000, RZ, 0xc0, !PT ;  /* 0x080000004eff7812 */ /* 0x000fe2000780c0ff */
[----:B-1----:R-:W-:-:S05]  /*67470*/  IMAD.WIDE R40, R135, 0x4, R4 ;  /* 0x0000000487287825 */ /* 0x002fca00078e0204 */
[----:B------:R1:W-:Y:S02]  /*67480*/  @P3 STG.E desc[UR10][R40.64], R248 ;  /* 0x000000f828003986 */ /* 0x0003e4000c10190a */
[----:B-1----:R-:W-:-:S05]  /*67490*/  IMAD.WIDE R40, R135, 0x4, R6 ;  /* 0x0000000487287825 */ /* 0x002fca00078e0206 */
[----:B------:R1:W-:Y:S02]  /*674a0*/  @P2 STG.E desc[UR10][R40.64], R79 ;  /* 0x0000004f28002986 */ /* 0x0003e4000c10190a */
[----:B-1----:R-:W-:-:S05]  /*674b0*/  IMAD.WIDE R40, R135, 0x4, R16 ;  /* 0x0000000487287825 */ /* 0x002fca00078e0210 */
[----:B------:R1:W-:Y:S02]  /*674c0*/  @P1 STG.E desc[UR10][R40.64], R111 ;  /* 0x0000006f28001986 */ /* 0x0003e4000c10190a */
[----:B-1----:R-:W-:-:S05]  /*674d0*/  IMAD.WIDE R40, R135, 0x4, R18 ;  /* 0x0000000487287825 */ /* 0x002fca00078e0212 */
[----:B---3--:R1:W-:Y:S04]  /*674e0*/  @P0 STG.E desc[UR10][R40.64], R109 ;  /* 0x0000006d28000986 */ /* 0x0083e8000c10190a */
[----:B-1----:R-:W2:Y:S04]  /*674f0*/  LDL.LU R109, [R1+0x3a8] ;  /* 0x0003a800016d7983 */ /* 0x002ea80000300800 */
[----:B------:R-:W3:Y:S04]  /*67500*/  LDL.LU R168, [R1+0x398] ;  /* 0x0003980001a87983 */ /* 0x000ee80000300800 */
[----:B------:R-:W4:Y:S04]  /*67510*/  LDL.LU R250, [R1+0x388] ;  /* 0x0003880001fa7983 */ /* 0x000f280000300800 */
[----:B------:R-:W4:Y:S04]  /*67520*/  LDL.LU R248, [R1+0x378] ;  /* 0x0003780001f87983 */ /* 0x000f280000300800 */
[----:B------:R-:W4:Y:S01]  /*67530*/  LDL.LU R79, [R1+0x368] ;  /* 0x00036800014f7983 */ /* 0x000f220000300800 */
[----:B------:R-:W-:-:S03]  /*67540*/  LOP3.LUT P3, RZ, R78, 0x10000000, RZ, 0xc0, !PT ;  /* 0x100000004eff7812 */ /* 0x000fc6000786c0ff */
[----:B------:R-:W4:Y:S01]  /*67550*/  LDL.LU R111, [R1+0x358] ;  /* 0x00035800016f7983 */ /* 0x000f220000300800 */
        /* <DEDUP_REMOVED lines=15> */
[----:B--2---:R1:W-:Y:S04]  /*67650*/  @P3 STG.E desc[UR10][R40.64], R109 ;  /* 0x0000006d28003986 */ /* 0x0043e8000c10190a */
[----:B-1----:R-:W2:Y:S04]  /*67660*/  LDL.LU R109, [R1+0x348] ;  /* 0x00034800016d7983 */ /* 0x002ea80000300800 */
[----:B------:R-:W2:Y:S04]  /*67670*/  LDL.LU R43, [R1+0x338] ;  /* 0x00033800012b7983 */ /* 0x000ea80000300800 */
[----:B------:R-:W2:Y:S04]  /*67680*/  LDL.LU R171, [R1+0x328] ;  /* 0x0003280001ab7983 */ /* 0x000ea80000300800 */
[----:B------:R-:W2:Y:S01]  /*67690*/  LDL.LU R169, [R1+0x318] ;  /* 0x0003180001a97983 */ /* 0x000ea20000300800 */
[----:B------:R-:W-:-:S02]  /*676a0*/  @P6 LOP3.LUT R13, R13, 0x4000000, RZ, 0xfc, !PT ;  /* 0x040000000d0d6812 */ /* 0x000fc400078efcff */
[----:B------:R-:W-:Y:S01]  /*676b0*/  LOP3.LUT P6, RZ, R80, 0x8, RZ, 0xc0, !PT ;  /* 0x0000000850ff7812 */ /* 0x000fe200078cc0ff */
[----:B------:R-:W2:Y:S01]  /*676c0*/  LDL.LU R251, [R1+0x308] ;  /* 0x0003080001fb7983 */ /* 0x000ea20000300800 */
[----:B------:R-:W-:-:S03]  /*676d0*/  LOP3.LUT R13, R13, 0xf7ffffff, RZ, 0xc0, !PT ;  /* 0xf7ffffff0d0d7812 */ /* 0x000fc600078ec0ff */
[----:B------:R-:W2:Y:S01]  /*676e0*/  LDL.LU R249, [R1+0x2f8] ;  /* 0x0002f80001f97983 */ /* 0x000ea20000300800 */
[C---:B------:R-:W-:Y:S02]  /*676f0*/  LOP3.LUT P2, RZ, R78.reuse, 0x20000000, RZ, 0xc0, !PT ;  /* 0x200000004eff7812 */ /* 0x040fe4000784c0ff */
[----:B------:R-:W-:Y:S01]  /*67700*/  LOP3.LUT P1, RZ, R78, 0x40000000, RZ, 0xc0, !PT ;  /* 0x400000004eff7812 */ /* 0x000fe2000782c0ff */
[----:B------:R-:W-:Y:S01]  /*67710*/  IMAD.WIDE R40, R135, 0x4, R22 ;  /* 0x0000000487287825 */ /* 0x000fe200078e0216 */
[----:B------:R-:W2:Y:S03]  /*67720*/  LDL.LU R170, [R1+0x2e8] ;  /* 0x0002e80001aa7983 */ /* 0x000ea60000300800 */
[----:B------:R-:W-:Y:S02]  /*67730*/  @P6 LOP3.LUT R13, R13, 0x8000000, RZ, 0xfc, !PT ;  /* 0x080000000d0d6812 */ /* 0x000fe400078efcff */
[----:B------:R-:W-:-:S02]  /*67740*/  LOP3.LUT P6, RZ, R80, 0x4, RZ, 0xc0, !PT ;  /* 0x0000000450ff7812 */ /* 0x000fc400078cc0ff */
[----:B------:R-:W-:Y:S02]  /*67750*/  LOP3.LUT R13, R13, 0xefffffff, RZ, 0xc0, !PT ;  /* 0xefffffff0d0d7812 */ /* 0x000fe400078ec0ff */
[----:B------:R-:W-:-:S09]  /*67760*/  LOP3.LUT P0, RZ, R78, 0x80000000, RZ, 0xc0, !PT ;  /* 0x800000004eff7812 */ /* 0x000fd2000780c0ff */
[----:B------:R-:W-:Y:S02]  /*67770*/  @P6 LOP3.LUT R13, R13, 0x10000000, RZ, 0xfc, !PT ;  /* 0x100000000d0d6812 */ /* 0x000fe400078efcff */
[----:B------:R-:W-:Y:S01]  /*67780*/  LOP3.LUT P6, RZ, R80, 0x2, RZ, 0xc0, !PT ;  /* 0x0000000250ff7812 */ /* 0x000fe200078cc0ff */
[----:B---3--:R1:W-:Y:S01]  /*67790*/  @P2 STG.E desc[UR10][R40.64], R168 ;  /* 0x000000a828002986 */ /* 0x0083e2000c10190a */
[----:B------:R-:W-:Y:S01]  /*677a0*/  LOP3.LUT R13, R13, 0xdfffffff, RZ, 0xc0, !PT ;  /* 0xdfffffff0d0d7812 */ /* 0x000fe200078ec0ff */
[----:B-1----:R-:W-:Y:S02]  /*677b0*/  IMAD.WIDE R40, R135, 0x4, R24 ;  /* 0x0000000487287825 */ /* 0x002fe400078e0218 */
[----:B------:R-:W3:Y:S08]  /*677c0*/  LDL.LU R168, [R1+0x2d8] ;  /* 0x0002d80001a87983 */ /* 0x000ef00000300800 */
[----:B------:R-:W-:-:S02]  /*677d0*/  @P6 LOP3.LUT R13, R13, 0x20000000, RZ, 0xfc, !PT ;  /* 0x200000000d0d6812 */ /* 0x000fc400078efcff */
[----:B------:R-:W-:Y:S01]  /*677e0*/  LOP3.LUT P6, RZ, R80, 0x1, RZ, 0xc0, !PT ;  /* 0x0000000150ff7812 */ /* 0x000fe200078cc0ff */
[----:B----4-:R1:W-:Y:S02]  /*677f0*/  @P1 STG.E desc[UR10][R40.64], R250 ;  /* 0x000000fa28001986 */ /* 0x0103e4000c10190a */
[C---:B-1----:R-:W-:Y:S02]  /*67800*/  IMAD.WIDE R40, R135.reuse, 0x4, R26 ;  /* 0x0000000487287825 */ /* 0x042fe400078e021a */
[----:B------:R-:W4:Y:S04]  /*67810*/  LDL.LU R250, [R1+0x2c8] ;  /* 0x0002c80001fa7983 */ /* 0x000f280000300800 */
[----:B------:R1:W-:Y:S02]  /*67820*/  @P0 STG.E desc[UR10][R40.64], R248 ;  /* 0x000000f828000986 */ /* 0x0003e4000c10190a */
[----:B-1----:R-:W-:-:S02]  /*67830*/  IMAD.WIDE R40, R135, 0x4, R28 ;  /* 0x0000000487287825 */ /* 0x002fc400078e021c */
[----:B------:R-:W4:Y:S04]  /*67840*/  LDL.LU R248, [R1+0x2b8] ;  /* 0x0002b80001f87983 */ /* 0x000f280000300800 */
[----:B------:R1:W-:Y:S01]  /*67850*/  @P6 STG.E desc[UR10][R40.64], R79 ;  /* 0x0000004f28006986 */ /* 0x0003e2000c10190a */
[----:B------:R-:W-:-:S03]  /*67860*/  LOP3.LUT P6, RZ, R13, 0x20000000, RZ, 0xc0, !PT ;  /* 0x200000000dff7812 */ /* 0x000fc600078cc0ff */
[----:B-1----:R-:W4:Y:S01]  /*67870*/  LDL.LU R79, [R1+0x1e8] ;  /* 0x0001e800014f7983 */ /* 0x002f220000300800 */
[----:B------:R-:W-:-:S09]  /*67880*/  IMAD.WIDE R40, R135, 0x4, R30 ;  /* 0x0000000487287825 */ /* 0x000fd200078e021e */
[----:B------:R1:W-:Y:S01]  /*67890*/  @P6 STG.E desc[UR10][R40.64], R111 ;  /* 0x0000006f28006986 */ /* 0x0003e2000c10190a */
[----:B------:R-:W-:-:S03]  /*678a0*/  LOP3.LUT P6, RZ, R13, 0x10000000, RZ, 0xc0, !PT ;  /* 0x100000000dff7812 */ /* 0x000fc600078cc0ff */
[----:B-1----:R-:W4:Y:S01]  /*678b0*/  LDL.LU R111, [R1+0x1c8] ;  /* 0x0001c800016f7983 */ /* 0x002f220000300800 */
[----:B------:R-:W-:-:S09]  /*678c0*/  IMAD.WIDE R40, R135, 0x4, R32 ;  /* 0x0000000487287825 */ /* 0x000fd200078e0220 */
[----:B--2---:R1:W-:Y:S04]  /*678d0*/  @P6 STG.E desc[UR10][R40.64], R109 ;  /* 0x0000006d28006986 */ /* 0x0043e8000c10190a */
[----:B-1----:R-:W2:Y:S01]  /*678e0*/  LDL.LU R109, [R1+0x1b8] ;  /* 0x0001b800016d7983 */ /* 0x002ea20000300800 */
        /* <DEDUP_REMOVED lines=21> */
[----:B-1----:R-:W-:Y:S02]  /*67a40*/  IMAD.WIDE R40, R134, 0x4, R6 ;  /* 0x0000000486287825 */ /* 0x002fe400078e0206 */
[----:B------:R-:W2:Y:S04]  /*67a50*/  LDL.LU R170, [R1+0x138] ;  /* 0x0001380001aa7983 */ /* 0x000ea80000300800 */
[----:B---3--:R1:W-:Y:S01]  /*67a60*/  @P5 STG.E desc[UR10][R40.64], R168 ;  /* 0x000000a828005986 */ /* 0x0083e2000c10190a */
[----:B------:R-:W-:Y:S01]  /*67a70*/  LOP3.LUT P2, RZ, R80, 0x1000, RZ, 0xc0, !PT ;  /* 0x0000100050ff7812 */ /* 0x000fe2000784c0ff */
[----:B-1----:R-:W-:-:S02]  /*67a80*/  IMAD.WIDE R40, R134, 0x4, R16 ;  /* 0x0000000486287825 */ /* 0x002fc400078e0210 */
[----:B------:R-:W3:Y:S04]  /*67a90*/  LDL.LU R168, [R1+0x118] ;  /* 0x0001180001a87983 */ /* 0x000ee80000300800 */
[----:B----4-:R1:W-:Y:S02]  /*67aa0*/  @P4 STG.E desc[UR10][R40.64], R250 ;  /* 0x000000fa28004986 */ /* 0x0103e4000c10190a */
[----:B-1----:R-:W-:Y:S02]  /*67ab0*/  IMAD.WIDE R40, R134, 0x4, R18 ;  /* 0x0000000486287825 */ /* 0x002fe400078e0212 */
[----:B------:R-:W4:Y:S04]  /*67ac0*/  LDL.LU R250, [R1+0xa8] ;  /* 0x0000a80001fa7983 */ /* 0x000f280000300800 */
[----:B------:R1:W-:Y:S01]  /*67ad0*/  @P3 STG.E desc[UR10][R40.64], R248 ;  /* 0x000000f828003986 */ /* 0x0003e2000c10190a */
[----:B------:R-:W-:Y:S01]  /*67ae0*/  LOP3.LUT P1, RZ, R80, 0x2000, RZ, 0xc0, !PT ;  /* 0x0000200050ff7812 */ /* 0x000fe2000782c0ff */
[----:B-1----:R-:W-:-:S02]  /*67af0*/  IMAD.WIDE R40, R134, 0x4, R20 ;  /* 0x0000000486287825 */ /* 0x002fc400078e0214 */
[----:B------:R-:W4:Y:S04]  /*67b00*/  LDL.LU R248, [R1+0x98] ;  /* 0x0000980001f87983 */ /* 0x000f280000300800 */
[----:B------:R1:W-:Y:S04]  /*67b10*/  @P2 STG.E desc[UR10][R40.64], R79 ;  /* 0x0000004f28002986 */ /* 0x0003e8000c10190a */
[----:B-1----:R-:W4:Y:S01]  /*67b20*/  LDL.LU R79, [R1+0x88] ;  /* 0x00008800014f7983 */ /* 0x002f220000300800 */
[----:B------:R-:W-:Y:S01]  /*67b30*/  IMAD.WIDE R40, R134, 0x4, R22 ;  /* 0x0000000486287825 */ /* 0x000fe200078e0216 */
[----:B------:R-:W-:-:S04]  /*67b40*/  LOP3.LUT P0, RZ, R80, 0x4000, RZ, 0xc0, !PT ;  /* 0x0000400050ff7812 */ /* 0x000fc8000780c0ff */
[----:B------:R1:W-:Y:S04]  /*67b50*/  @P1 STG.E desc[UR10][R40.64], R111 ;  /* 0x0000006f28001986 */ /* 0x0003e8000c10190a */
[----:B-1----:R-:W4:Y:S01]  /*67b60*/  LDL.LU R111, [R1+0x78] ;  /* 0x00007800016f7983 */ /* 0x002f220000300800 */
[----:B------:R-:W-:-:S05]  /*67b70*/  IMAD.WIDE R40, R134, 0x4, R24 ;  /* 0x0000000486287825 */ /* 0x000fca00078e0218 */
[----:B--2---:R1:W-:Y:S04]  /*67b80*/  @P0 STG.E desc[UR10][R40.64], R109 ;  /* 0x0000006d28000986 */ /* 0x0043e8000c10190a */
[----:B-1----:R-:W2:Y:S01]  /*67b90*/  LDL.LU R109, [R1+0x68] ;  /* 0x00006800016d7983 */ /* 0x002ea20000300800 */
[C---:B------:R-:W-:Y:S02]  /*67ba0*/  LOP3.LUT P6, RZ, R80.reuse, 0x8000000, RZ, 0xc0, !PT ;  /* 0x0800000050ff7812 */ /* 0x040fe400078cc0ff */
[----:B------:R-:W-:Y:S01]  /*67bb0*/  LOP3.LUT R13, R13, 0xffffbfff, RZ, 0xc0, !PT ;  /* 0xffffbfff0d0d7812 */ /* 0x000fe200078ec0ff */
[----:B------:R-:W2:Y:S04]  /*67bc0*/  LDL.LU R171, [R1+0x3fc] ;  /* 0x0003fc0001ab7983 */ /* 0x000ea80000300800 */
[----:B------:R-:W2:Y:S01]  /*67bd0*/  LDL.LU R169, [R1+0x3ec] ;  /* 0x0003ec0001a97983 */ /* 0x000ea20000300800 */
[----:B------:R-:W-:-:S03]  /*67be0*/  LOP3.LUT P3, RZ, R80, 0x8000, RZ, 0xc0, !PT ;  /* 0x0000800050ff7812 */ /* 0x000fc6000786c0ff */
[----:B------:R-:W2:Y:S02]  /*67bf0*/  LDL.LU R251, [R1+0x3dc] ;  /* 0x0003dc0001fb7983 */ /* 0x000ea40000300800 */
[----:B------:R-:W-:Y:S02]  /*67c00*/  @P6 LOP3.LUT R13, R13, 0x4000, RZ, 0xfc, !PT ;  /* 0x000040000d0d6812 */ /* 0x000fe400078efcff */
[C---:B------:R-:W-:Y:S02]  /*67c10*/  LOP3.LUT P6, RZ, R80.reuse, 0x4000000, RZ, 0xc0, !PT ;  /* 0x0400000050ff7812 */ /* 0x040fe400078cc0ff */
[----:B------:R-:W-:Y:S01]  /*67c20*/  LOP3.LUT P2, RZ, R80, 0x10000, RZ, 0xc0, !PT ;  /* 0x0001000050ff7812 */ /* 0x000fe2000784c0ff */
[----:B------:R-:W-:Y:S01]  /*67c30*/  IMAD.WIDE R40, R134, 0x4, R26 ;  /* 0x0000000486287825 */ /* 0x000fe200078e021a */
[----:B------:R-:W-:Y:S01]  /*67c40*/  LOP3.LUT R13, R13, 0xffff7fff, RZ, 0xc0, !PT ;  /* 0xffff7fff0d0d7812 */ /* 0x000fe200078ec0ff */
[----:B------:R-:W2:Y:S08]  /*67c50*/  LDL.LU R249, [R1+0x3cc] ;  /* 0x0003cc0001f97983 */ /* 0x000eb00000300800 */
        /* <DEDUP_REMOVED lines=15> */
[----:B------:R-:W-:Y:S01]  /*67d50*/  LOP3.LUT P1, RZ, R80, 0x20000, RZ, 0xc0, !PT ;  /* 0x0002000050ff7812 */ /* 0x000fe2000782c0ff */
[----:B------:R1:W-:Y:S08]  /*67d60*/  @P3 STG.E desc[UR10][R40.64], R170 ;  /* 0x000000aa28003986 */ /* 0x0003f0000c10190a */
[----:B------:R-:W-:-:S02]  /*67d70*/  @P6 LOP3.LUT R13, R13, 0x100000, RZ, 0xfc, !PT ;  /* 0x001000000d0d6812 */ /* 0x000fc400078efcff */
[C---:B------:R-:W-:Y:S02]  /*67d80*/  LOP3.LUT P6, RZ, R80.reuse, 0x100000, RZ, 0xc0, !PT ;  /* 0x0010000050ff7812 */ /* 0x040fe400078cc0ff */
[----:B------:R-:W-:Y:S01]  /*67d90*/  LOP3.LUT P0, RZ, R80, 0x40000, RZ, 0xc0, !PT ;  /* 0x0004000050ff7812 */ /* 0x000fe2000780c0ff */
[----:B-1----:R-:W-:Y:S01]  /*67da0*/  IMAD.WIDE R40, R134, 0x4, R28 ;  /* 0x0000000486287825 */ /* 0x002fe200078e021c */
[----:B------:R-:W-:Y:S01]  /*67db0*/  LOP3.LUT R13, R13, 0xffdfffff, RZ, 0xc0, !PT ;  /* 0xffdfffff0d0d7812 */ /* 0x000fe200078ec0ff */
[----:B------:R-:W2:Y:S04]  /*67dc0*/  LDL.LU R170, [R1+0x3bc] ;  /* 0x0003bc0001aa7983 */ /* 0x000ea80000300800 */
[----:B---3--:R1:W-:Y:S04]  /*67dd0*/  @P2 STG.E desc[UR10][R40.64], R168 ;  /* 0x000000a828002986 */ /* 0x0083e8000c10190a */
[----:B------:R-:W-:-:S02]  /*67de0*/  @P6 LOP3.LUT R13, R13, 0x200000, RZ, 0xfc, !PT ;  /* 0x002000000d0d6812 */ /* 0x000fc400078efcff */
[----:B------:R-:W-:Y:S01]  /*67df0*/  LOP3.LUT P6, RZ, R80, 0x80000, RZ, 0xc0, !PT ;  /* 0x0008000050ff7812 */ /* 0x000fe200078cc0ff */
[C---:B-1----:R-:W-:Y:S01]  /*67e00*/  IMAD.WIDE R40, R134.reuse, 0x4, R30 ;  /* 0x0000000486287825 */ /* 0x042fe200078e021e */
[----:B------:R-:W3:Y:S04]  /*67e10*/  LDL.LU R168, [R1+0x3ac] ;  /* 0x0003ac0001a87983 */ /* 0x000ee80000300800 */
[----:B----4-:R1:W-:Y:S02]  /*67e20*/  @P1 STG.E desc[UR10][R40.64], R250 ;  /* 0x000000fa28001986 */ /* 0x0103e4000c10190a */
[C---:B-1----:R-:W-:Y:S02]  /*67e30*/  IMAD.WIDE R40, R134.reuse, 0x4, R32 ;  /* 0x0000000486287825 */ /* 0x042fe400078e0220 */
[----:B------:R-:W4:Y:S04]  /*67e40*/  LDL.LU R250, [R1+0x39c] ;  /* 0x00039c0001fa7983 */ /* 0x000f280000300800 */
[----:B------:R1:W-:Y:S02]  /*67e50*/  @P0 STG.E desc[UR10][R40.64], R248 ;  /* 0x000000f828000986 */ /* 0x0003e4000c10190a */
[----:B-1----:R-:W-:-:S02]  /*67e60*/  IMAD.WIDE R40, R134, 0x4, R34 ;  /* 0x0000000486287825 */ /* 0x002fc400078e0222 */
[----:B------:R-:W4:Y:S04]  /*67e70*/  LDL.LU R248, [R1+0x38c] ;  /* 0x00038c0001f87983 */ /* 0x000f280000300800 */
[----:B------:R1:W-:Y:S01]  /*67e80*/  @P6 STG.E desc[UR10][R40.64], R79 ;  /* 0x0000004f28006986 */ /* 0x0003e2000c10190a */
[C---:B------:R-:W-:Y:S01]  /*67e90*/  LOP3.LUT P6, RZ, R13.reuse, 0x200000, RZ, 0xc0, !PT ;  /* 0x002000000dff7812 */ /* 0x040fe200078cc0ff */
[----:B-1----:R-:W-:Y:S02]  /*67ea0*/  IMAD.WIDE R40, R134, 0x4, R36 ;  /* 0x0000000486287825 */ /* 0x002fe400078e0224 */
[----:B------:R-:W4:Y:S10]  /*67eb0*/  LDL.LU R79, [R1+0x37c] ;  /* 0x00037c00014f7983 */ /* 0x000f340000300800 */
        /* <DEDUP_REMOVED lines=24> */
[----:B-1----:R-:W-:Y:S01]  /*68040*/  IMAD.WIDE R40, R132, 0x4, R18 ;  /* 0x0000000484287825 */ /* 0x002fe200078e0212 */
[----:B------:R-:W-:-:S07]  /*68050*/  LOP3.LUT P3, RZ, R80, 0x40000000, RZ, 0xc0, !PT ;  /* 0x4000000050ff7812 */ /* 0x000fce000786c0ff */
[----:B------:R1:W-:Y:S01]  /*68060*/  @P6 STG.E desc[UR10][R40.64], R170 ;  /* 0x000000aa28006986 */ /* 0x0003e2000c10190a */
[----:B------:R-:W-:Y:S01]  /*68070*/  LOP3.LUT P2, RZ, R80, 0x80000000, RZ, 0xc0, !PT ;  /* 0x8000000050ff7812 */ /* 0x000fe2000784c0ff */
[----:B-1----:R-:W-:-:S05]  /*68080*/  IMAD.WIDE R40, R132, 0x4, R20 ;  /* 0x0000000484287825 */ /* 0x002fca00078e0214 */
[----:B---3--:R1:W-:Y:S01]  /*68090*/  @P5 STG.E desc[UR10][R40.64], R168 ;  /* 0x000000a828005986 */ /* 0x0083e2000c10190a */
[----:B------:R-:W-:Y:S01]  /*680a0*/  LOP3.LUT P1, RZ, R81, 0x1, RZ, 0xc0, !PT ;  /* 0x0000000151ff7812 */ /* 0x000fe2000782c0ff */
[----:B-1----:R-:W-:-:S05]  /*680b0*/  IMAD.WIDE R40, R132, 0x4, R22 ;  /* 0x0000000484287825 */ /* 0x002fca00078e0216 */
[----:B----4-:R1:W-:Y:S01]  /*680c0*/  @P4 STG.E desc[UR10][R40.64], R250 ;  /* 0x000000fa28004986 */ /* 0x0103e2000c10190a */
        /* <DEDUP_REMOVED lines=8> */
[----:B--2---:R1:W-:Y:S04]  /*68150*/  @P0 STG.E desc[UR10][R40.64], R109 ;  /* 0x0000006d28000986 */ /* 0x0043e8000c10190a */
        /* <DEDUP_REMOVED lines=35> */
[----:B------:R-:W-:Y:S01]  /*68390*/  @P6 LOP3.LUT R13, R13, 0x800, RZ, 0xfc, !PT ;  /* 0x000008000d0d6812 */ /* 0x000fe200078efcff */
[----:B------:R-:W2:Y:S01]  /*683a0*/  LDL.LU R170, [R1+0x1bc] ;  /* 0x0001bc0001aa7983 */ /* 0x000ea20000300800 */
[----:B------:R-:W-:-:S02]  /*683b0*/  LOP3.LUT P6, RZ, R81, 0x100, RZ, 0xc0, !PT ;  /* 0x0000010051ff7812 */ /* 0x000fc400078cc0ff */
[----:B------:R-:W-:Y:S02]  /*683c0*/  LOP3.LUT R13, R13, 0xffffefff, RZ, 0xc0, !PT ;  /* 0xffffefff0d0d7812 */ /* 0x000fe400078ec0ff */
[----:B------:R-:W-:-:S09]  /*683d0*/  LOP3.LUT P0, RZ, R81, 0x20, RZ, 0xc0, !PT ;  /* 0x0000002051ff7812 */ /* 0x000fd2000780c0ff */
[----:B------:R-:W-:Y:S02]  /*683e0*/  @P6 LOP3.LUT R13, R13, 0x1000, RZ, 0xfc, !PT ;  /* 0x000010000d0d6812 */ /* 0x000fe400078efcff */
[----:B------:R-:W-:Y:S01]  /*683f0*/  LOP3.LUT P6, RZ, R81, 0x80, RZ, 0xc0, !PT ;  /* 0x0000008051ff7812 */ /* 0x000fe200078cc0ff */
[----:B---3--:R1:W-:Y:S01]  /*68400*/  @P2 STG.E desc[UR10][R40.64], R168 ;  /* 0x000000a828002986 */ /* 0x0083e2000c10190a */
[----:B------:R-:W-:Y:S01]  /*68410*/  LOP3.LUT R13, R13, 0xffffdfff, RZ, 0xc0, !PT ;  /* 0xffffdfff0d0d7812 */ /* 0x000fe200078ec0ff */
[----:B-1----:R-:W-:-:S10]  /*68420*/  IMAD.WIDE R40, R132, 0x4, R36 ;  /* 0x0000000484287825 */ /* 0x002fd400078e0224 */
[----:B------:R-:W-:Y:S01]  /*68430*/  @P6 LOP3.LUT R13, R13, 0x2000, RZ, 0xfc, !PT ;  /* 0x000020000d0d6812 */ /* 0x000fe200078efcff */
[----:B------:R-:W3:Y:S01]  /*68440*/  LDL.LU R168, [R1+0x13c] ;  /* 0x00013c0001a87983 */ /* 0x000ee20000300800 */
[----:B------:R-:W-:-:S03]  /*68450*/  LOP3.LUT P6, RZ, R81, 0x40, RZ, 0xc0, !PT ;  /* 0x0000004051ff7812 */ /* 0x000fc600078cc0ff */
[----:B----4-:R1:W-:Y:S02]  /*68460*/  @P1 STG.E desc[UR10][R40.64], R250 ;  /* 0x000000fa28001986 */ /* 0x0103e4000c10190a */
[C---:B-1----:R-:W-:Y:S02]  /*68470*/  IMAD.WIDE R40, R132.reuse, 0x4, R38 ;  /* 0x0000000484287825 */ /* 0x042fe400078e0226 */
[----:B------:R-:W4:Y:S04]  /*68480*/  LDL.LU R250, [R1+0x11c] ;  /* 0x00011c0001fa7983 */ /* 0x000f280000300800 */
[----:B------:R1:W-:Y:S02]  /*68490*/  @P0 STG.E desc[UR10][R40.64], R248 ;  /* 0x000000f828000986 */ /* 0x0003e4000c10190a */
[----:B-1----:R-:W-:-:S02]  /*684a0*/  IMAD.WIDE R40, R132, 0x4, R48 ;  /* 0x0000000484287825 */ /* 0x002fc400078e0230 */
[----:B------:R-:W4:Y:S04]  /*684b0*/  LDL.LU R248, [R1+0xac] ;  /* 0x0000ac0001f87983 */ /* 0x000f280000300800 */
[----:B------:R1:W-:Y:S01]  /*684c0*/  @P6 STG.E desc[UR10][R40.64], R79 ;  /* 0x0000004f28006986 */ /* 0x0003e2000c10190a */
[----:B------:R-:W-:Y:S01]  /*684d0*/  LOP3.LUT P6, RZ, R13, 0x2000, RZ, 0xc0, !PT ;  /* 0x000020000dff7812 */ /* 0x000fe200078cc0ff */
        /* <DEDUP_REMOVED lines=36> */
[----:B------:R1:W-:Y:S01]  /*68720*/  @P3 STG.E desc[UR10][R40.64], R248 ;  /* 0x000000f828003986 */ /* 0x0003e2000c10190a */
[----:B------:R-:W-:Y:S01]  /*68730*/  LOP3.LUT P0, RZ, R81, 0x100000, RZ, 0xc0, !PT ;  /* 0x0010000051ff7812 */ /* 0x000fe2000780c0ff */
        /* <DEDUP_REMOVED lines=43> */
[----:B------:R-:W-:Y:S01]  /*689f0*/  LOP3.LUT R13, R13, 0xffffffef, RZ, 0xc0, !PT ;  /* 0xffffffef0d0d7812 */ /* 0x000fe200078ec0ff */
[----:B------:R-:W2:Y:S01]  /*68a00*/  LDL.LU R168, [R1+0x620] ;  /* 0x0006200001a87983 */ /* 0x000ea20000300800 */
[----:B------:R-:W-:-:S09]  /*68a10*/  LOP3.LUT P0, RZ, R81, 0x1000000, RZ, 0xc0, !PT ;  /* 0x0100000051ff7812 */ /* 0x000fd2000780c0ff */
[----:B------:R-:W-:Y:S02]  /*68a20*/  @P6 LOP3.LUT R13, R13, 0x10, RZ, 0xfc, !PT ;  /* 0x000000100d0d6812 */ /* 0x000fe400078efcff */
[----:B------:R-:W-:Y:S01]  /*68a30*/  LOP3.LUT P6, RZ, R81, 0x4000000, RZ, 0xc0, !PT ;  /* 0x0400000051ff7812 */ /* 0x000fe200078cc0ff */
[----:B------:R1:W-:Y:S01]  /*68a40*/  @P2 STG.E desc[UR10][R40.64], R247 ;  /* 0x000000f728002986 */ /* 0x0003e2000c10190a */
[----:B------:R-:W-:Y:S01]  /*68a50*/  LOP3.LUT R13, R13, 0xffffffdf, RZ, 0xc0, !PT ;  /* 0xffffffdf0d0d7812 */ /* 0x000fe200078ec0ff */
[----:B-1----:R-:W-:-:S10]  /*68a60*/  IMAD.WIDE R40, R130, 0x4, R2 ;  /* 0x0000000482287825 */ /* 0x002fd400078e0202 */
[----:B------:R-:W-:Y:S02]  /*68a70*/  @P6 LOP3.LUT R13, R13, 0x20, RZ, 0xfc, !PT ;  /* 0x000000200d0d6812 */ /* 0x000fe400078efcff */
[----:B------:R-:W-:Y:S01]  /*68a80*/  LOP3.LUT P6, RZ, R81, 0x2000000, RZ, 0xc0, !PT ;  /* 0x0200000051ff7812 */ /* 0x000fe200078cc0ff */
[----:B---3--:R1:W-:Y:S02]  /*68a90*/  @P1 STG.E desc[UR10][R40.64], R250 ;  /* 0x000000fa28001986 */ /* 0x0083e4000c10190a */
[C---:B-1----:R-:W-:Y:S02]  /*68aa0*/  IMAD.WIDE R40, R130.reuse, 0x4, R4 ;  /* 0x0000000482287825 */ /* 0x042fe400078e0204 */
[----:B------:R-:W3:Y:S04]  /*68ab0*/  LDL.LU R250, [R1+0x590] ;  /* 0x0005900001fa7983 */ /* 0x000ee80000300800 */
[----:B----4-:R1:W-:Y:S02]  /*68ac0*/  @P0 STG.E desc[UR10][R40.64], R248 ;  /* 0x000000f828000986 */ /* 0x0103e4000c10190a */
        /* <DEDUP_REMOVED lines=80> */
[C---:B------:R-:W-:Y:S01]  /*68fd0*/  LOP3.LUT P1, RZ, R82.reuse, 0x400, RZ, 0xc0, !PT ;  /* 0x0000040052ff7812 */ /* 0x040fe2000782c0ff */
        /* <DEDUP_REMOVED lines=916> */
[----:B-1----:R-:W-:Y:S02]  /*6c920*/  IMAD.WIDE R40, R119, 0x4, R48 ;  /* 0x0000000477287825 */ /* 0x002fe400078e0230 */
        /* <DEDUP_REMOVED lines=530> */
[----:B------:R-:W-:Y:S02]  /*6ea50*/  LOP3.LUT P5, RZ, R90, 0x80000000, RZ, 0xc0, !PT ;  /* 0x800000005aff7812 */ /* 0x000fe400078ac0ff */
        /* <DEDUP_REMOVED lines=351> */
[----:B------:R-:W-:Y:S02]  /*70050*/  LOP3.LUT P2, RZ, R92, 0x80000000, RZ, 0xc0, !PT ;  /* 0x800000005cff7812 */ /* 0x000fe4000784c0ff */
        /* <DEDUP_REMOVED lines=55> */
[C---:B-1----:R-:W-:Y:S02]  /*703d0*/  IMAD.WIDE R40, R101.reuse, 0x4, R20 ;  /* 0x0000000465287825 */ /* 0x042fe400078e0214 */
[----:B------:R-:W3:Y:S04]  /*703e0*/  LDL.LU R168, [R1+0x58c] ;  /* 0x00058c0001a87983 */ /* 0x000ee80000300800 */
[----:B----4-:R1:W-:Y:S02]  /*703f0*/  @P4 STG.E desc[UR10][R40.64], R250 ;  /* 0x000000fa28004986 */ /* 0x0103e4000c10190a */
[----:B-1----:R-:W-:-:S02]  /*70400*/  IMAD.WIDE R40, R101, 0x4, R22 ;  /* 0x0000000465287825 */ /* 0x002fc400078e0216 */
[----:B------:R-:W4:Y:S04]  /*70410*/  LDL.LU R250, [R1+0x52c] ;  /* 0x00052c0001fa7983 */ /* 0x000f280000300800 */
[----:B------:R1:W-:Y:S01]  /*70420*/  @P3 STG.E desc[UR10][R40.64], R248 ;  /* 0x000000f828003986 */ /* 0x0003e2000c10190a */
[C---:B------:R-:W-:Y:S01]  /*70430*/  LOP3.LUT P1, RZ, R12.reuse, 0x8000, RZ, 0xc0, !PT ;  /* 0x000080000cff7812 */ /* 0x040fe2000782c0ff */
[C---:B-1----:R-:W-:Y:S02]  /*70440*/  IMAD.WIDE R40, R101.reuse, 0x4, R24 ;  /* 0x0000000465287825 */ /* 0x042fe400078e0218 */
        /* <DEDUP_REMOVED lines=18> */
[----:B------:R-:W-:-:S02]  /*70570*/  LOP3.LUT P4, RZ, R94, 0x800000, RZ, 0xc0, !PT ;  /* 0x008000005eff7812 */ /* 0x000fc4000788c0ff */
[----:B------:R-:W-:Y:S02]  /*70580*/  LOP3.LUT R77, R77, 0xfffffffe, RZ, 0xc0, !PT ;  /* 0xfffffffe4d4d7812 */ /* 0x000fe400078ec0ff */
[C---:B------:R-:W-:Y:S02]  /*70590*/  LOP3.LUT P1, RZ, R12.reuse, 0x20000, RZ, 0xc0, !PT ;  /* 0x000200000cff7812 */ /* 0x040fe4000782c0ff */
[C---:B------:R-:W-:Y:S01]  /*705a0*/  LOP3.LUT P3, RZ, R12.reuse, 0x40000, RZ, 0xc0, !PT ;  /* 0x000400000cff7812 */ /* 0x040fe2000786c0ff */
[----:B------:R-:W-:Y:S01]  /*705b0*/  IMAD.WIDE R40, R101, 0x4, R30 ;  /* 0x0000000465287825 */ /* 0x000fe200078e021e */
[----:B------:R-:W-:Y:S01]  /*705c0*/  LOP3.LUT P5, RZ, R12, 0x80000, RZ, 0xc0, !PT ;  /* 0x000800000cff7812 */ /* 0x000fe200078ac0ff */
[----:B------:R-:W2:Y:S04]  /*705d0*/  LDL.LU R185, [R1+0x1c70] ;  /* 0x001c700001b97983 */ /* 0x000ea80000300800 */
[----:B------:R-:W-:Y:S01]  /*705e0*/  @P4 LOP3.LUT R77, R77, 0x1, RZ, 0xfc, !PT ;  /* 0x000000014d4d4812 */ /* 0x000fe200078efcff */
[----:B------:R-:W2:Y:S01]  /*705f0*/  LDL.LU R244, [R1+0x26a0] ;  /* 0x0026a00001f47983 */ /* 0x000ea20000300800 */
[----:B------:R-:W-:-:S02]  /*70600*/  LOP3.LUT P4, RZ, R94, 0x400000, RZ, 0xc0, !PT ;  /* 0x004000005eff7812 */ /* 0x000fc4000788c0ff */
[----:B------:R-:W-:Y:S01]  /*70610*/  LOP3.LUT R77, R77, 0xfffffffd, RZ, 0xc0, !PT ;  /* 0xfffffffd4d4d7812 */ /* 0x000fe200078ec0ff */
[----:B------:R-:W2:Y:S04]  /*70620*/  LDL.LU R186, [R1+0x269c] ;  /* 0x00269c0001ba7983 */ /* 0x000ea80000300800 */
[----:B------:R-:W2:Y:S04]  /*70630*/  LDL.LU R187, [R1+0x2698] ;  /* 0x0026980001bb7983 */ /* 0x000ea80000300800 */
[----:B------:R-:W2:Y:S02]  /*70640*/  LDL.LU R171, [R1+0x2694] ;  /* 0x0026940001ab7983 */ /* 0x000ea40000300800 */
[----:B------:R-:W-:-:S02]  /*70650*/  @P4 LOP3.LUT R77, R77, 0x2, RZ, 0xfc, !PT ;  /* 0x000000024d4d4812 */ /* 0x000fc400078efcff */
[----:B------:R-:W-:Y:S01]  /*70660*/  LOP3.LUT P4, RZ, R94, 0x200000, RZ, 0xc0, !PT ;  /* 0x002000005eff7812 */ /* 0x000fe2000788c0ff */
[----:B------:R-:W2:Y:S01]  /*70670*/  LDL.LU R169, [R1+0x258c] ;  /* 0x00258c0001a97983 */ /* 0x000ea20000300800 */
[----:B------:R-:W-:-:S03]  /*70680*/  LOP3.LUT R77, R77, 0xfffffffb, RZ, 0xc0, !PT ;  /* 0xfffffffb4d4d7812 */ /* 0x000fc600078ec0ff */
[----:B------:R-:W2:Y:S04]  /*70690*/  LDL.LU R251, [R1+0x2574] ;  /* 0x0025740001fb7983 */ /* 0x000ea80000300800 */
[----:B------:R-:W2:Y:S04]  /*706a0*/  LDL.LU R249, [R1+0x250c] ;  /* 0x00250c0001f97983 */ /* 0x000ea80000300800 */
[----:B------:R-:W-:Y:S01]  /*706b0*/  @P4 LOP3.LUT R77, R77, 0x4, RZ, 0xfc, !PT ;  /* 0x000000044d4d4812 */ /* 0x000fe200078efcff */
[----:B------:R-:W2:Y:S01]  /*706c0*/  LDL.LU R170, [R1+0x23cc] ;  /* 0x0023cc0001aa7983 */ /* 0x000ea20000300800 */
[----:B------:R-:W-:-:S02]  /*706d0*/  LOP3.LUT P4, RZ, R94, 0x100000, RZ, 0xc0, !PT ;  /* 0x001000005eff7812 */ /* 0x000fc4000788c0ff */
[----:B------:R-:W-:-:S11]  /*706e0*/  LOP3.LUT R77, R77, 0xfffffff7, RZ, 0xc0, !PT ;  /* 0xfffffff74d4d7812 */ /* 0x000fd600078ec0ff */
[----:B------:R-:W-:Y:S02]  /*706f0*/  @P4 LOP3.LUT R77, R77, 0x8, RZ, 0xfc, !PT ;  /* 0x000000084d4d4812 */ /* 0x000fe400078efcff */
[----:B------:R-:W-:Y:S02]  /*70700*/  LOP3.LUT P4, RZ, R12, 0x400000, RZ, 0xc0, !PT ;  /* 0x004000000cff7812 */ /* 0x000fe4000788c0ff */
[----:B------:R-:W-:-:S11]  /*70710*/  LOP3.LUT R77, R77, 0xffffffef, RZ, 0xc0, !PT ;  /* 0xffffffef4d4d7812 */ /* 0x000fd600078ec0ff */
[----:B------:R-:W-:Y:S02]  /*70720*/  @P4 LOP3.LUT R77, R77, 0x10, RZ, 0xfc, !PT ;  /* 0x000000104d4d4812 */ /* 0x000fe400078efcff */
[----:B------:R-:W-:Y:S02]  /*70730*/  LOP3.LUT P4, RZ, R12, 0x200000, RZ, 0xc0, !PT ;  /* 0x002000000cff7812 */ /* 0x000fe4000788c0ff */
[----:B------:R-:W-:Y:S01]  /*70740*/  LOP3.LUT R77, R77, 0xffffffdf, RZ, 0xc0, !PT ;  /* 0xffffffdf4d4d7812 */ /* 0x000fe200078ec0ff */
[----:B---3--:R1:W-:Y:S10]  /*70750*/  @P1 STG.E desc[UR10][R40.64], R168 ;  /* 0x000000a828001986 */ /* 0x0083f4000c10190a */
        /* <DEDUP_REMOVED lines=9> */
[----:B------:R-:W3:Y:S04]  /*707f0*/  LDL.LU R248, [R1+0x26ac] ;  /* 0x0026ac0001f87983 */ /* 0x000ee80000300800 */
[----:B------:R1:W-:Y:S01]  /*70800*/  @P4 STG.E desc[UR10][R40.64], R79 ;  /* 0x0000004f28004986 */ /* 0x0003e2000c10190a */
[----:B------:R-:W-:Y:S01]  /*70810*/  LOP3.LUT P4, RZ, R77, 0x20, RZ, 0xc0, !PT ;  /* 0x000000204dff7812 */ /* 0x000fe2000788c0ff */
[----:B-1----:R-:W-:Y:S02]  /*70820*/  IMAD.WIDE R40, R101, 0x4, R38 ;  /* 0x0000000465287825 */ /* 0x002fe400078e0226 */
[----:B------:R-:W4:Y:S10]  /*70830*/  LDL.LU R79, [R1+0x26a8] ;  /* 0x0026a800014f7983 */ /* 0x000f340000300800 */
[----:B------:R1:W-:Y:S01]  /*70840*/  @P4 STG.E desc[UR10][R40.64], R111 ;  /* 0x0000006f28004986 */ /* 0x0003e2000c10190a */
[----:B------:R-:W-:Y:S01]  /*70850*/  LOP3.LUT P4, RZ, R77, 0x10, RZ, 0xc0, !PT ;  /* 0x000000104dff7812 */ /* 0x000fe2000788c0ff */
[----:B-1----:R-:W-:-:S02]  /*70860*/  IMAD.WIDE R40, R101, 0x4, R48 ;  /* 0x0000000465287825 */ /* 0x002fc400078e0230 */
[----:B------:R-:W4:Y:S01]  /*70870*/  LDL.LU R111, [R1+0x26b0] ;  /* 0x0026b000016f7983 */ /* 0x000f220000300800 */
[----:B------:R-:W-:Y:S02]  /*70880*/  LOP3.LUT P0, RZ, R94, 0x4000000, RZ, 0xc0, !PT ;  /* 0x040000005eff7812 */ /* 0x000fe4000780c0ff */
[----:B------:R-:W-:-:S11]  /*70890*/  LOP3.LUT R12, R12, 0xbfffffff, RZ, 0xc0, !PT ;  /* 0xbfffffff0c0c7812 */ /* 0x000fd600078ec0ff */
[----:B------:R-:W-:Y:S02]  /*708a0*/  @P0 LOP3.LUT R12, R12, 0x40000000, RZ, 0xfc, !PT ;  /* 0x400000000c0c0812 */ /* 0x000fe400078efcff */
[----:B------:R-:W-:Y:S02]  /*708b0*/  LOP3.LUT P0, RZ, R94, 0x2000000, RZ, 0xc0, !PT ;  /* 0x020000005eff7812 */ /* 0x000fe4000780c0ff */
[----:B------:R-:W-:-:S11]  /*708c0*/  LOP3.LUT R12, R12, 0x7fffffff, RZ, 0xc0, !PT ;  /* 0x7fffffff0c0c7812 */ /* 0x000fd600078ec0ff */
[----:B------:R-:W-:Y:S02]  /*708d0*/  @P0 LOP3.LUT R12, R12, 0x80000000, RZ, 0xfc, !PT ;  /* 0x800000000c0c0812 */ /* 0x000fe400078efcff */
[----:B------:R-:W-:Y:S01]  /*708e0*/  LOP3.LUT P0, RZ, R94, 0x1000000, RZ, 0xc0, !PT ;  /* 0x010000005eff7812 */ /* 0x000fe2000780c0ff */
[----:B--2---:R1:W-:Y:S01]  /*708f0*/  @P4 STG.E desc[UR10][R40.64], R109 ;  /* 0x0000006d28004986 */ /* 0x0043e2000c10190a */
[C---:B------:R-:W-:Y:S01]  /*70900*/  LOP3.LUT P4, RZ, R77.reuse, 0x8, RZ, 0xc0, !PT ;  /* 0x000000084dff7812 */ /* 0x040fe2000788c0ff */
[----:B-1----:R-:W-:Y:S02]  /*70910*/  IMAD.WIDE R40, R100, 0x4, R2 ;  /* 0x0000000464287825 */ /* 0x002fe400078e0202 */
[----:B------:R-:W2:Y:S10]  /*70920*/  LDL.LU R109, [R1+0x26b4] ;  /* 0x0026b400016d7983 */ /* 0x000eb40000300800 */
[----:B------:R1:W-:Y:S01]  /*70930*/  @P4 STG.E desc[UR10][R40.64], R78 ;  /* 0x0000004e28004986 */ /* 0x0003e2000c10190a */
[----:B------:R-:W-:-:S03]  /*70940*/  LOP3.LUT P4, RZ, R77, 0x4, RZ, 0xc0, !PT ;  /* 0x000000044dff7812 */ /* 0x000fc6000788c0ff */
[----:B-1----:R-:W3:Y:S01]  /*70950*/  LDL.LU R78, [R1+0xca0] ;  /* 0x000ca000014e7983 */ /* 0x002ee20000300800 */
[----:B------:R-:W-:-:S09]  /*70960*/  IMAD.WIDE R40, R100, 0x4, R4 ;  /* 0x0000000464287825 */ /* 0x000fd200078e0204 */
[----:B------:R1:W-:Y:S01]  /*70970*/  @P4 STG.E desc[UR10][R40.64], R245 ;  /* 0x000000f528004986 */ /* 0x0003e2000c10190a */
[----:B------:R-:W-:-:S03]  /*70980*/  LOP3.LUT P4, RZ, R77, 0x2, RZ, 0xc0, !PT ;  /* 0x000000024dff7812 */ /* 0x000fc6000788c0ff */
[----:B-1----:R-:W4:Y:S01]  /*70990*/  LDL.LU R245, [R1+0xc90] ;  /* 0x000c900001f57983 */ /* 0x002f220000300800 */
[----:B------:R-:W-:-:S09]  /*709a0*/  IMAD.WIDE R40, R100, 0x4, R6 ;  /* 0x0000000464287825 */ /* 0x000fd200078e0206 */
[----:B------:R1:W-:Y:S01]  /*709b0*/  @P4 STG.E desc[UR10][R40.64], R184 ;  /* 0x000000b828004986 */ /* 0x0003e2000c10190a */
[----:B------:R-:W-:-:S03]  /*709c0*/  LOP3.LUT P4, RZ, R77, 0x1, RZ, 0xc0, !PT ;  /* 0x000000014dff7812 */ /* 0x000fc6000788c0ff */
[----:B-1----:R-:W2:Y:S01]  /*709d0*/  LDL.LU R184, [R1+0xc80] ;  /* 0x000c800001b87983 */ /* 0x002ea20000300800 */
[----:B------:R-:W-:-:S09]  /*709e0*/  IMAD.WIDE R40, R100, 0x4, R16 ;  /* 0x0000000464287825 */ /* 0x000fd200078e0210 */
[----:B------:R1:W-:Y:S04]  /*709f0*/  @P4 STG.E desc[UR10][R40.64], R42 ;  /* 0x0000002a28004986 */ /* 0x0003e8000c10190a */
[----:B-1----:R-:W2:Y:S01]  /*70a00*/  LDL.LU R42, [R1+0xc70] ;  /* 0x000c7000012a7983 */ /* 0x002ea20000300800 */
[----:B------:R-:W-:-:S05]  /*70a10*/  IMAD.WIDE R40, R100, 0x4, R18 ;  /* 0x0000000464287825 */ /* 0x000fca00078e0212 */
[----:B------:R1:W-:Y:S01]  /*70a20*/  @P0 STG.E desc[UR10][R40.64], R135 ;  /* 0x0000008728000986 */ /* 0x0003e2000c10190a */
[----:B------:R-:W-:-:S03]  /*70a30*/  LOP3.LUT P0, RZ, R12, 0x80000000, RZ, 0xc0, !PT ;  /* 0x800000000cff7812 */ /* 0x000fc6000780c0ff */
[----:B-1----:R-:W2:Y:S01]  /*70a40*/  LDL.LU R135, [R1+0xc60] ;  /* 0x000c600001877983 */ /* 0x002ea20000300800 */
[----:B------:R-:W-:-:S09]  /*70a50*/  IMAD.WIDE R40, R100, 0x4, R20 ;  /* 0x0000000464287825 */ /* 0x000fd200078e0214 */
[----:B------:R1:W-:Y:S01]  /*70a60*/  @P0 STG.E desc[UR10][R40.64], R43 ;  /* 0x0000002b28000986 */ /* 0x0003e2000c10190a */
[----:B------:R-:W-:-:S03]  /*70a70*/  LOP3.LUT P0, RZ, R12, 0x40000000, RZ, 0xc0, !PT ;  /* 0x400000000cff7812 */ /* 0x000fc6000780c0ff */
[----:B-1----:R-:W2:Y:S01]  /*70a80*/  LDL.LU R43, [R1+0xc50] ;  /* 0x000c5000012b7983 */ /* 0x002ea20000300800 */
[----:B------:R-:W-:Y:S01]  /*70a90*/  IMAD.WIDE R40, R100, 0x4, R22 ;  /* 0x0000000464287825 */ /* 0x000fe200078e0216 */
[----:B------:R-:W-:-:S08]  /*70aa0*/  LOP3.LUT P1, RZ, R94, 0x8000000, RZ, 0xc0, !PT ;  /* 0x080000005eff7812 */ /* 0x000fd0000782c0ff */
[----:B------:R1:W-:Y:S04]  /*70ab0*/  @P0 STG.E desc[UR10][R40.64], R80 ;  /* 0x0000005028000986 */ /* 0x0003e8000c10190a */
[----:B-1----:R-:W2:Y:S01]  /*70ac0*/  LDL.LU R80, [R1+0xc40] ;  /* 0x000c400001507983 */ /* 0x002ea20000300800 */
[----:B------:R-:W-:-:S05]  /*70ad0*/  IMAD.WIDE R40, R100, 0x4, R24 ;  /* 0x0000000464287825 */ /* 0x000fca00078e0218 */
[----:B------:R1:W-:Y:S04]  /*70ae0*/  @P1 STG.E desc[UR10][R40.64], R95 ;  /* 0x0000005f28001986 */ /* 0x0003e8000c10190a */
[----:B-1----:R-:W2:Y:S01]  /*70af0*/  LDL.LU R95, [R1+0xc30] ;  /* 0x000c3000015f7983 */ /* 0x002ea20000300800 */
[----:B------:R-:W-:Y:S01]  /*70b00*/  LOP3.LUT P2, RZ, R94, 0x10000000, RZ, 0xc0, !PT ;  /* 0x100000005eff7812 */ /* 0x000fe2000784c0ff */
[----:B------:R-:W-:Y:S01]  /*70b10*/  IMAD.WIDE R40, R100, 0x4, R26 ;  /* 0x0000000464287825 */ /* 0x000fe200078e021a */
[C---:B------:R-:W-:Y:S02]  /*70b20*/  LOP3.LUT P3, RZ, R94.reuse, 0x20000000, RZ, 0xc0, !PT ;  /* 0x200000005eff7812 */ /* 0x040fe4000786c0ff */
[C---:B------:R-:W-:Y:S02]  /*70b30*/  LOP3.LUT P6, RZ, R94.reuse, 0x40000000, RZ, 0xc0, !PT ;  /* 0x400000005eff7812 */ /* 0x040fe400078cc0ff */
[----:B------:R-:W-:-:S07]  /*70b40*/  LOP3.LUT P5, RZ, R94, 0x8, RZ, 0xc0, !PT ;  /* 0x000000085eff7812 */ /* 0x000fce00078ac0ff */
[----:B---3--:R1:W-:Y:S04]  /*70b50*/  @P2 STG.E desc[UR10][R40.64], R78 ;  /* 0x0000004e28002986 */ /* 0x0083e8000c10190a */
[----:B-1----:R-:W3:Y:S01]  /*70b60*/  LDL.LU R78, [R1+0xc20] ;  /* 0x000c2000014e7983 */ /* 0x002ee20000300800 */
[----:B------:R-:W-:-:S05]  /*70b70*/  IMAD.WIDE R40, R100, 0x4, R28 ;  /* 0x0000000464287825 */ /* 0x000fca00078e021c */
[----:B----4-:R1:W-:Y:S04]  /*70b80*/  @P3 STG.E desc[UR10][R40.64], R245 ;  /* 0x000000f528003986 */ /* 0x0103e8000c10190a */
[----:B-1----:R-:W4:Y:S01]  /*70b90*/  LDL.LU R245, [R1+0xc10] ;  /* 0x000c100001f57983 */ /* 0x002f220000300800 */
[----:B------:R-:W-:-:S05]  /*70ba0*/  IMAD.WIDE R40, R100, 0x4, R30 ;  /* 0x0000000464287825 */ /* 0x000fca00078e021e */
[----:B--2---:R1:W-:Y:S01]  /*70bb0*/  @P6 STG.E desc[UR10][R40.64], R184 ;  /* 0x000000b828006986 */ /* 0x0043e2000c10190a */
[----:B------:R-:W-:-:S03]  /*70bc0*/  ISETP.LT.AND P6, PT, R248, UR9, !P5 ;  /* 0x00000009f8007c0c */ /* 0x000fc6000efc1270 */
[----:B-1----:R-:W2:Y:S01]  /*70bd0*/  LDL.LU R184, [R1+0xc00] ;  /* 0x000c000001b87983 */ /* 0x002ea20000300800 */
[----:B------:R-:W-:-:S09]  /*70be0*/  IMAD.WIDE R40, R100, 0x4, R32 ;  /* 0x0000000464287825 */ /* 0x000fd200078e0220 */
[----:B------:R1:W-:Y:S01]  /*70bf0*/  @P6 STG.E desc[UR10][R40.64], R42 ;  /* 0x0000002a28006986 */ /* 0x0003e2000c10190a */
        /* <DEDUP_REMOVED lines=10> */
[----:B------:R-:W-:Y:S01]  /*70ca0*/  IMAD.WIDE R40, R100, 0x4, R38 ;  /* 0x0000000464287825 */ /* 0x000fe200078e0226 */
[----:B------:R-:W-:-:S08]  /*70cb0*/  ISETP.LT.AND P5, PT, R252, UR9, !P5 ;  /* 0x00000009fc007c0c */ /* 0x000fd0000efa1270 */
[----:B------:R1:W-:Y:S04]  /*70cc0*/  @P6 STG.E desc[UR10][R40.64], R80 ;  /* 0x0000005028006986 */ /* 0x0003e8000c10190a */
[----:B-1----:R-:W2:Y:S01]  /*70cd0*/  LDL.LU R80, [R1+0x870] ;  /* 0x0008700001507983 */ /* 0x002ea20000300800 */
[----:B------:R-:W-:-:S05]  /*70ce0*/  IMAD.WIDE R40, R100, 0x4, R48 ;  /* 0x0000000464287825 */ /* 0x000fca00078e0230 */
[----:B------:R1:W-:Y:S04]  /*70cf0*/  @P5 STG.E desc[UR10][R40.64], R95 ;  /* 0x0000005f28005986 */ /* 0x0003e8000c10190a */
[----:B-1----:R-:W2:Y:S01]  /*70d00*/  LDL.LU R95, [R1+0x800] ;  /* 0x00080000015f7983 */ /* 0x002ea20000300800 */
[----:B------:R-:W-:-:S04]  /*70d10*/  LOP3.LUT P4, RZ, R94, 0x4, RZ, 0xc0, !PT ;  /* 0x000000045eff7812 */ /* 0x000fc8000788c0ff */
[----:B------:R-:W-:Y:S01]  /*70d20*/  ISETP.LT.AND P5, PT, R185, UR9, !P4 ;  /* 0x00000009b9007c0c */ /* 0x000fe2000e7a1270 */
[----:B------:R-:W-:-:S12]  /*70d30*/  IMAD.WIDE R40, R99, 0x4, R2 ;  /* 0x0000000463287825 */ /* 0x000fd800078e0202 */
[----:B---3--:R1:W-:Y:S01]  /*70d40*/  @P5 STG.E desc[UR10][R40.64], R78 ;  /* 0x0000004e28005986 */ /* 0x0083e2000c10190a */
[----:B------:R-:W-:-:S03]  /*70d50*/  ISETP.LT.AND P5, PT, R244, UR9, !P4 ;  /* 0x00000009f4007c0c */ /* 0x000fc6000e7a1270 */
[----:B-1----:R-:W3:Y:S01]  /*70d60*/  LDL.LU R78, [R1+0x720] ;  /* 0x00072000014e7983 */ /* 0x002ee20000300800 */
[----:B------:R-:W-:-:S09]  /*70d70*/  IMAD.WIDE R40, R99, 0x4, R4 ;  /* 0x0000000463287825 */ /* 0x000fd200078e0204 */
[----:B----4-:R1:W-:Y:S01]  /*70d80*/  @P5 STG.E desc[UR10][R40.64], R245 ;  /* 0x000000f528005986 */ /* 0x0103e2000c10190a */
[----:B------:R-:W-:-:S03]  /*70d90*/  ISETP.LT.AND P5, PT, R186, UR9, !P4 ;  /* 0x00000009ba007c0c */ /* 0x000fc6000e7a1270 */
[----:B-1----:R-:W4:Y:S01]  /*70da0*/  LDL.LU R245, [R1+0x680] ;  /* 0x0006800001f57983 */ /* 0x002f220000300800 */
[----:B------:R-:W-:-:S09]  /*70db0*/  IMAD.WIDE R40, R99, 0x4, R6 ;  /* 0x0000000463287825 */ /* 0x000fd200078e0206 */
        /* <DEDUP_REMOVED lines=20> */
[----:B------:R1:W-:Y:S04]  /*70f00*/  @P5 STG.E desc[UR10][R40.64], R95 ;  /* 0x0000005f28005986 */ /* 0x0003e8000c10190a */
[----:B-1----:R-:W2:Y:S01]  /*70f10*/  LDL.LU R95, [R1+0x170] ;  /* 0x00017000015f7983 */ /* 0x002ea20000300800 */
        /* <DEDUP_REMOVED lines=164> */
[----:B------:R-:W-:Y:S01]  /*71960*/  IMAD.WIDE R40, R96, 0x4, R2 ;  /* 0x0000000460287825 */ /* 0x000fe200078e0202 */
[----:B------:R-:W-:-:S11]  /*71970*/  ISETP.LT.AND P6, PT, R251, UR9, !P0 ;  /* 0x00000009fb007c0c */ /* 0x000fd6000c7c1270 */
        /* <DEDUP_REMOVED lines=22> */
[----:B------:R-:W-:-:S05]  /*71ae0*/  IMAD.WIDE R40, R96, 0x4, R22 ;  /* 0x0000000460287825 */ /* 0x000fca00078e0216 */
        /* <DEDUP_REMOVED lines=527> */
[----:B------:R-:W-:Y:S01]  /*73be0*/  IMAD.WIDE R40, R64, 0x4, R26 ;  /* 0x0000000440287825 */ /* 0x000fe200078e021a */
[C---:B------:R-:W-:Y:S02]  /*73bf0*/  LOP3.LUT P1, RZ, R12.reuse, 0x10000000, RZ, 0xc0, !PT ;  /* 0x100000000cff7812 */ /* 0x040fe4000782c0ff */
[C---:B------:R-:W-:Y:S02]  /*73c00*/  LOP3.LUT P2, RZ, R12.reuse, 0x8000000, RZ, 0xc0, !PT ;  /* 0x080000000cff7812 */ /* 0x040fe4000784c0ff */
[----:B------:R-:W-:-:S02]  /*73c10*/  LOP3.LUT P3, RZ, R12, 0x4000000, RZ, 0xc0, !PT ;  /* 0x040000000cff7812 */ /* 0x000fc4000786c0ff */
[C---:B------:R-:W-:Y:S02]  /*73c20*/  LOP3.LUT P4, RZ, R12.reuse, 0x2000000, RZ, 0xc0, !PT ;  /* 0x020000000cff7812 */ /* 0x040fe4000788c0ff */
[----:B------:R-:W-:-:S03]  /*73c30*/  LOP3.LUT P5, RZ, R12, 0x1000000, RZ, 0xc0, !PT ;  /* 0x010000000cff7812 */ /* 0x000fc600078ac0ff */
        /* <DEDUP_REMOVED lines=25> */
[----:B------:R-:W-:Y:S02]  /*73dd0*/  ISETP.LT.AND P0, PT, R252, UR9, !P6 ;  /* 0x00000009fc007c0c */ /* 0x000fe4000f701270 */
[----:B------:R-:W-:Y:S01]  /*73de0*/  LOP3.LUT P6, RZ, R12, 0x800000, RZ, 0xc0, !PT ;  /* 0x008000000cff7812 */ /* 0x000fe200078cc0ff */
[----:B------:R-:W-:Y:S01]  /*73df0*/  IMAD.WIDE R12, R64, 0x4, R48 ;  /* 0x00000004400c7825 */ /* 0x000fe200078e0230 */
[----:B-1----:R-:W2:Y:S09]  /*73e00*/  LDL.LU R80, [R1+0xaa8] ;  /* 0x000aa80001507983 */ /* 0x002eb20000300800 */
        /* <DEDUP_REMOVED lines=37> */
[----:B------:R-:W-:Y:S01]  /*74060*/  ISETP.LT.AND P0, PT, R168, UR9, !P1 ;  /* 0x00000009a8007c0c */ /* 0x000fe2000cf01270 */
[C---:B-1----:R-:W-:Y:S02]  /*74070*/  IMAD.WIDE R12, R63.reuse, 0x4, R28 ;  /* 0x000000043f0c7825 */ /* 0x042fe400078e021c */
[----:B------:R-:W3:Y:S10]  /*74080*/  LDL.LU R78, [R1+0xe4c] ;  /* 0x000e4c00014e7983 */ /* 0x000ef40000300800 */
[----:B----4-:R1:W-:Y:S01]  /*74090*/  @P0 STG.E desc[UR10][R12.64], R245 ;  /* 0x000000f50c000986 */ /* 0x0103e2000c10190a */
[----:B------:R-:W-:Y:S01]  /*740a0*/  ISETP.LT.AND P0, PT, R250, UR9, !P1 ;  /* 0x00000009fa007c0c */ /* 0x000fe2000cf01270 */
[----:B-1----:R-:W-:-:S02]  /*740b0*/  IMAD.WIDE R12, R63, 0x4, R30 ;  /* 0x000000043f0c7825 */ /* 0x002fc400078e021e */
[----:B------:R-:W4:Y:S10]  /*740c0*/  LDL.LU R245, [R1+0xeec] ;  /* 0x000eec0001f57983 */ /* 0x000f340000300800 */
[----:B--2---:R1:W-:Y:S01]  /*740d0*/  @P0 STG.E desc[UR10][R12.64], R184 ;  /* 0x000000b80c000986 */ /* 0x0043e2000c10190a */
[----:B------:R-:W-:Y:S01]  /*740e0*/  ISETP.LT.AND P0, PT, R248, UR9, !P1 ;  /* 0x00000009f8007c0c */ /* 0x000fe2000cf01270 */
[----:B-1----:R-:W-:-:S02]  /*740f0*/  IMAD.WIDE R12, R63, 0x4, R32 ;  /* 0x000000043f0c7825 */ /* 0x002fc400078e0220 */
[----:B------:R-:W2:Y:S10]  /*74100*/  LDL.LU R184, [R1+0xe3c] ;  /* 0x000e3c0001b87983 */ /* 0x000eb40000300800 */
[----:B------:R1:W-:Y:S01]  /*74110*/  @P0 STG.E desc[UR10][R12.64], R42 ;  /* 0x0000002a0c000986 */ /* 0x0003e2000c10190a */
[----:B------:R-:W-:Y:S01]  /*74120*/  ISETP.LT.AND P0, PT, R79, UR9, !P1 ;  /* 0x000000094f007c0c */ /* 0x000fe2000cf01270 */
[----:B-1----:R-:W-:-:S02]  /*74130*/  IMAD.WIDE R12, R63, 0x4, R34 ;  /* 0x000000043f0c7825 */ /* 0x002fc400078e0222 */
[----:B------:R-:W2:Y:S04]  /*74140*/  LDL.LU R42, [R1+0xebc] ;  /* 0x000ebc00012a7983 */ /* 0x000ea80000300800 */
[----:B------:R-:W2:Y:S06]  /*74150*/  LDL.LU R134, [R1+0xe2c] ;  /* 0x000e2c0001867983 */ /* 0x000eac0000300800 */
[----:B------:R1:W-:Y:S01]  /*74160*/  @P0 STG.E desc[UR10][R12.64], R135 ;  /* 0x000000870c000986 */ /* 0x0003e2000c10190a */
[----:B------:R-:W-:Y:S01]  /*74170*/  ISETP.LT.AND P0, PT, R111, UR9, !P1 ;  /* 0x000000096f007c0c */ /* 0x000fe2000cf01270 */
[----:B-1----:R-:W-:-:S02]  /*74180*/  IMAD.WIDE R12, R63, 0x4, R36 ;  /* 0x000000043f0c7825 */ /* 0x002fc400078e0224 */
[----:B------:R-:W2:Y:S10]  /*74190*/  LDL.LU R135, [R1+0xeac] ;  /* 0x000eac0001877983 */ /* 0x000eb40000300800 */
[----:B------:R1:W-:Y:S01]  /*741a0*/  @P0 STG.E desc[UR10][R12.64], R43 ;  /* 0x0000002b0c000986 */ /* 0x0003e2000c10190a */
[----:B------:R-:W-:-:S02]  /*741b0*/  ISETP.LT.AND P0, PT, R109, UR9, !P1 ;  /* 0x000000096d007c0c */ /* 0x000fc4000cf01270 */
[----:B------:R-:W-:Y:S01]  /*741c0*/  ISETP.LT.AND P1, PT, R252, UR9, !P1 ;  /* 0x00000009fc007c0c */ /* 0x000fe2000cf21270 */
[C---:B-1----:R-:W-:Y:S01]  /*741d0*/  IMAD.WIDE R12, R63.reuse, 0x4, R38 ;  /* 0x000000043f0c7825 */ /* 0x042fe200078e0226 */
[----:B------:R-:W2:Y:S09]  /*741e0*/  LDL.LU R43, [R1+0xdec] ;  /* 0x000dec00012b7983 */ /* 0x000eb20000300800 */
[----:B------:R1:W-:Y:S02]  /*741f0*/  @P0 STG.E desc[UR10][R12.64], R80 ;  /* 0x000000500c000986 */ /* 0x0003e4000c10190a */
[----:B-1----:R-:W-:-:S05]  /*74200*/  IMAD.WIDE R12, R63, 0x4, R48 ;  /* 0x000000043f0c7825 */ /* 0x002fca00078e0230 */
[----:B------:R1:W-:Y:S04]  /*74210*/  @P1 STG.E desc[UR10][R12.64], R95 ;  /* 0x0000005f0c001986 */ /* 0x0003e8000c10190a */
[----:B-1----:R-:W2:Y:S01]  /*74220*/  LDL.LU R95, [R1+0xe9c] ;  /* 0x000e9c00015f7983 */ /* 0x002ea20000300800 */
[----:B------:R-:W-:Y:S01]  /*74230*/  ISETP.LT.AND P0, PT, R185, UR9, !P2 ;  /* 0x00000009b9007c0c */ /* 0x000fe2000d701270 */
[----:B------:R-:W-:Y:S01]  /*74240*/  IMAD.WIDE R40, R62, 0x4, R2 ;  /* 0x000000043e287825 */ /* 0x000fe200078e0202 */
[----:B------:R-:W-:Y:S01]  /*74250*/  ISETP.LT.AND P1, PT, R244, UR9, !P2 ;  /* 0x00000009f4007c0c */ /* 0x000fe2000d721270 */
[----:B------:R-:W2:Y:S02]  /*74260*/  LDL.LU R80, [R1+0xddc] ;  /* 0x000ddc0001507983 */ /* 0x000ea40000300800 */
[----:B------:R-:W-:-:S08]  /*74270*/  IMAD.WIDE R12, R62, 0x4, R4 ;  /* 0x000000043e0c7825 */ /* 0x000fd000078e0204 */
[----:B---3--:R1:W-:Y:S01]  /*74280*/  @P0 STG.E desc[UR10][R40.64], R78 ;  /* 0x0000004e28000986 */ /* 0x0083e2000c10190a */
[----:B------:R-:W-:Y:S01]  /*74290*/  ISETP.LT.AND P0, PT, R186, UR9, !P2 ;  /* 0x00000009ba007c0c */ /* 0x000fe2000d701270 */
[----:B-1----:R-:W-:Y:S02]  /*742a0*/  IMAD.WIDE R40, R62, 0x4, R6 ;  /* 0x000000043e287825 */ /* 0x002fe400078e0206 */
[----:B------:R-:W3:Y:S04]  /*742b0*/  LDL.LU R78, [R1+0xe8c] ;  /* 0x000e8c00014e7983 */ /* 0x000ee80000300800 */
[----:B----4-:R1:W-:Y:S01]  /*742c0*/  @P1 STG.E desc[UR10][R12.64], R245 ;  /* 0x000000f50c001986 */ /* 0x0103e2000c10190a */
[----:B------:R-:W-:-:S03]  /*742d0*/  ISETP.LT.AND P1, PT, R187, UR9, !P2 ;  /* 0x00000009bb007c0c */ /* 0x000fc6000d721270 */
[----:B-1----:R-:W4:Y:S01]  /*742e0*/  LDL.LU R245, [R1+0xdcc] ;  /* 0x000dcc0001f57983 */ /* 0x002f220000300800 */
[----:B------:R-:W-:-:S03]  /*742f0*/  IMAD.WIDE R12, R62, 0x4, R16 ;  /* 0x000000043e0c7825 */ /* 0x000fc600078e0210 */
[----:B--2---:R1:W-:Y:S01]  /*74300*/  @P0 STG.E desc[UR10][R40.64], R184 ;  /* 0x000000b828000986 */ /* 0x0043e2000c10190a */
[----:B------:R-:W-:Y:S01]  /*74310*/  ISETP.LT.AND P0, PT, R171, UR9, !P2 ;  /* 0x00000009ab007c0c */ /* 0x000fe2000d701270 */
[----:B-1----:R-:W-:Y:S02]  /*74320*/  IMAD.WIDE R40, R62, 0x4, R18 ;  /* 0x000000043e287825 */ /* 0x002fe400078e0212 */
[----:B------:R-:W2:Y:S04]  /*74330*/  LDL.LU R184, [R1+0xe6c] ;  /* 0x000e6c0001b87983 */ /* 0x000ea80000300800 */
[----:B------:R1:W-:Y:S01]  /*74340*/  @P1 STG.E desc[UR10][R12.64], R42 ;  /* 0x0000002a0c001986 */ /* 0x0003e2000c10190a */
[----:B------:R-:W-:-:S05]  /*74350*/  ISETP.LT.AND P1, PT, R169, UR9, !P2 ;  /* 0x00000009a9007c0c */ /* 0x000fca000d721270 */
[----:B------:R1:W-:Y:S01]  /*74360*/  @P0 STG.E desc[UR10][R40.64], R134 ;  /* 0x0000008628000986 */ /* 0x0003e2000c10190a */
[----:B------:R-:W-:-:S03]  /*74370*/  ISETP.LT.AND P0, PT, R251, UR9, !P2 ;  /* 0x00000009fb007c0c */ /* 0x000fc6000d701270 */
[----:B-1----:R-:W2:Y:S01]  /*74380*/  LDL.LU R42, [R1+0xdbc] ;  /* 0x000dbc00012a7983 */ /* 0x002ea20000300800 */
[----:B------:R-:W-:-:S04]  /*74390*/  IMAD.WIDE R12, R62, 0x4, R20 ;  /* 0x000000043e0c7825 */ /* 0x000fc800078e0214 */
[----:B------:R-:W-:Y:S01]  /*743a0*/  IMAD.WIDE R40, R62, 0x4, R22 ;  /* 0x000000043e287825 */ /* 0x000fe200078e0216 */
[----:B------:R1:W-:Y:S01]  /*743b0*/  @P1 STG.E desc[UR10][R12.64], R135 ;  /* 0x000000870c001986 */ /* 0x0003e2000c10190a */
[----:B------:R-:W-:-:S03]  /*743c0*/  ISETP.LT.AND P1, PT, R249, UR9, !P2 ;  /* 0x00000009f9007c0c */ /* 0x000fc6000d721270 */
[----:B-1----:R-:W2:Y:S01]  /*743d0*/  LDL.LU R135, [R1+0xe5c] ;  /* 0x000e5c0001877983 */ /* 0x002ea20000300800 */
[----:B------:R-:W-:-:S03]  /*743e0*/  IMAD.WIDE R12, R62, 0x4, R24 ;  /* 0x000000043e0c7825 */ /* 0x000fc600078e0218 */
[----:B------:R1:W-:Y:S04]  /*743f0*/  @P0 STG.E desc[UR10][R40.64], R43 ;  /* 0x0000002b28000986 */ /* 0x0003e8000c10190a */
[----:B-1----:R-:W2:Y:S04]  /*74400*/  LDL.LU R43, [R1+0xdac] ;  /* 0x000dac00012b7983 */ /* 0x002ea80000300800 */
[----:B------:R1:W-:Y:S04]  /*74410*/  @P1 STG.E desc[UR10][R12.64], R95 ;  /* 0x0000005f0c001986 */ /* 0x0003e8000c10190a */
[----:B-1----:R-:W2:Y:S01]  /*74420*/  LDL.LU R95, [R1+0xd9c] ;  /* 0x000d9c00015f7983 */ /* 0x002ea20000300800 */
[----:B------:R-:W-:Y:S01]  /*74430*/  ISETP.LT.AND P0, PT, R170, UR9, !P2 ;  /* 0x00000009aa007c0c */ /* 0x000fe2000d701270 */
[----:B------:R-:W-:Y:S01]  /*74440*/  IMAD.WIDE R40, R62, 0x4, R26 ;  /* 0x000000043e287825 */ /* 0x000fe200078e021a */
[----:B------:R-:W-:-:S03]  /*74450*/  ISETP.LT.AND P1, PT, R168, UR9, !P2 ;  /* 0x00000009a8007c0c */ /* 0x000fc6000d721270 */
[----:B------:R-:W-:-:S08]  /*74460*/  IMAD.WIDE R12, R62, 0x4, R28 ;  /* 0x000000043e0c7825 */ /* 0x000fd000078e021c */
[----:B------:R1:W-:Y:S01]  /*74470*/  @P0 STG.E desc[UR10][R40.64], R80 ;  /* 0x0000005028000986 */ /* 0x0003e2000c10190a */
[----:B------:R-:W-:Y:S01]  /*74480*/  ISETP.LT.AND P0, PT, R250, UR9, !P2 ;  /* 0x00000009fa007c0c */ /* 0x000fe2000d701270 */
[----:B-1----:R-:W-:Y:S02]  /*74490*/  IMAD.WIDE R40, R62, 0x4, R30 ;  /* 0x000000043e287825 */ /* 0x002fe400078e021e */
[----:B------:R-:W2:Y:S04]  /*744a0*/  LDL.LU R80, [R1+0xd8c] ;  /* 0x000d8c0001507983 */ /* 0x000ea80000300800 */
[----:B---3--:R1:W-:Y:S01]  /*744b0*/  @P1 STG.E desc[UR10][R12.64], R78 ;  /* 0x0000004e0c001986 */ /* 0x0083e2000c10190a */
[----:B------:R-:W-:-:S03]  /*744c0*/  ISETP.LT.AND P1, PT, R248, UR9, !P2 ;  /* 0x00000009f8007c0c */ /* 0x000fc6000d721270 */
[----:B-1----:R-:W3:Y:S04]  /*744d0*/  LDL.LU R78, [R1+0xd7c] ;  /* 0x000d7c00014e7983 */ /* 0x002ee80000300800 */
[----:B----4-:R1:W-:Y:S01]  /*744e0*/  @P0 STG.E desc[UR10][R40.64], R245 ;  /* 0x000000f528000986 */ /* 0x0103e2000c10190a */
[----:B------:R-:W-:Y:S01]  /*744f0*/  ISETP.LT.AND P0, PT, R79, UR9, !P2 ;  /* 0x000000094f007c0c */ /* 0x000fe2000d701270 */
[C---:B------:R-:W-:Y:S02]  /*74500*/  IMAD.WIDE R12, R62.reuse, 0x4, R32 ;  /* 0x000000043e0c7825 */ /* 0x040fe400078e0220 */
[----:B-1----:R-:W4:Y:S02]  /*74510*/  LDL.LU R245, [R1+0xd6c] ;  /* 0x000d6c0001f57983 */ /* 0x002f240000300800 */
[----:B------:R-:W-:-:S02]  /*74520*/  IMAD.WIDE R40, R62, 0x4, R34 ;  /* 0x000000043e287825 */ /* 0x000fc400078e0222 */
[----:B------:R-:W4:Y:S04]  /*74530*/  LDL.LU R134, [R1+0xd5c] ;  /* 0x000d5c0001867983 */ /* 0x000f280000300800 */
[----:B--2---:R1:W-:Y:S01]  /*74540*/  @P1 STG.E desc[UR10][R12.64], R184 ;  /* 0x000000b80c001986 */ /* 0x0043e2000c10190a */
[----:B------:R-:W-:-:S03]  /*74550*/  ISETP.LT.AND P1, PT, R111, UR9, !P2 ;  /* 0x000000096f007c0c */ /* 0x000fc6000d721270 */
[----:B-1----:R-:W2:Y:S04]  /*74560*/  LDL.LU R184, [R1+0xd4c] ;  /* 0x000d4c0001b87983 */ /* 0x002ea80000300800 */
[----:B------:R1:W-:Y:S01]  /*74570*/  @P0 STG.E desc[UR10][R40.64], R42 ;  /* 0x0000002a28000986 */ /* 0x0003e2000c10190a */
[----:B------:R-:W-:Y:S01]  /*74580*/  ISETP.LT.AND P0, PT, R109, UR9, !P2 ;  /* 0x000000096d007c0c */ /* 0x000fe2000d701270 */
[----:B------:R-:W-:Y:S01]  /*74590*/  IMAD.WIDE R12, R62, 0x4, R36 ;  /* 0x000000043e0c7825 */ /* 0x000fe200078e0224 */
[----:B------:R-:W-:Y:S01]  /*745a0*/  ISETP.LT.AND P2, PT, R252, UR9, !P2 ;  /* 0x00000009fc007c0c */ /* 0x000fe2000d741270 */
[----:B-1----:R-:W2:Y:S02]  /*745b0*/  LDL.LU R42, [R1+0xd3c] ;  /* 0x000d3c00012a7983 */ /* 0x002ea40000300800 */
[----:B------:R-:W-:-:S02]  /*745c0*/  IMAD.WIDE R40, R62, 0x4, R38 ;  /* 0x000000043e287825 */ /* 0x000fc400078e0226 */
[----:B------:R1:W-:Y:S02]  /*745d0*/  @P1 STG.E desc[UR10][R12.64], R135 ;  /* 0x000000870c001986 */ /* 0x0003e4000c10190a */
[----:B-1----:R-:W-:-:S04]  /*745e0*/  IMAD.WIDE R12, R62, 0x4, R48 ;  /* 0x000000043e0c7825 */ /* 0x002fc800078e0230 */
[----:B------:R1:W-:Y:S04]  /*745f0*/  @P0 STG.E desc[UR10][R40.64], R43 ;  /* 0x0000002b28000986 */ /* 0x0003e8000c10190a */
[----:B-1----:R-:W2:Y:S04]  /*74600*/  LDL.LU R43, [R1+0xaac] ;  /* 0x000aac00012b7983 */ /* 0x002ea80000300800 */
[----:B------:R-:W2:Y:S04]  /*74610*/  LDL.LU R135, [R1+0x9ac] ;  /* 0x0009ac0001877983 */ /* 0x000ea80000300800 */
[----:B------:R1:W-:Y:S04]  /*74620*/  @P2 STG.E desc[UR10][R12.64], R95 ;  /* 0x0000005f0c002986 */ /* 0x0003e8000c10190a */
[----:B-1----:R-:W2:Y:S01]  /*74630*/  LDL.LU R95, [R1+0x96c] ;  /* 0x00096c00015f7983 */ /* 0x002ea20000300800 */
[----:B------:R-:W-:-:S02]  /*74640*/  ISETP.LT.AND P1, PT, R185, UR9, !P3 ;  /* 0x00000009b9007c0c */ /* 0x000fc4000df21270 */
[----:B------:R-:W-:Y:S01]  /*74650*/  ISETP.LT.AND P0, PT, R244, UR9, !P3 ;  /* 0x00000009f4007c0c */ /* 0x000fe2000df01270 */
[----:B------:R-:W-:Y:S01]  /*74660*/  IMAD.WIDE R12, R61, 0x4, R2 ;  /* 0x000000043d0c7825 */ /* 0x000fe200078e0202 */
[----:B------:R-:W-:-:S03]  /*74670*/  ISETP.LT.AND P2, PT, R186, UR9, !P3 ;  /* 0x00000009ba007c0c */ /* 0x000fc6000df41270 */
[----:B------:R-:W-:-:S06]  /*74680*/  IMAD.WIDE R40, R61, 0x4, R4 ;  /* 0x000000043d287825 */ /* 0x000fcc00078e0204 */
        /* <DEDUP_REMOVED lines=9> */
[----:B------:R-:W-:-:S04]  /*74720*/  IMAD.WIDE R40, R61, 0x4, R18 ;  /* 0x000000043d287825 */ /* 0x000fc800078e0212 */
[----:B-1----:R-:W-:Y:S01]  /*74730*/  IMAD.WIDE R12, R61, 0x4, R16 ;  /* 0x000000043d0c7825 */ /* 0x002fe200078e0210 */
[----:B------:R-:W4:Y:S04]  /*74740*/  LDL.LU R245, [R1+0x7fc] ;  /* 0x0007fc0001f57983 */ /* 0x000f280000300800 */
[----:B------:R1:W-:Y:S01]  /*74750*/  @P1 STG.E desc[UR10][R12.64], R134 ;  /* 0x000000860c001986 */ /* 0x0003e2000c10190a */
[----:B------:R-:W-:-:S03]  /*74760*/  ISETP.LT.AND P1, PT, R251, UR9, !P3 ;  /* 0x00000009fb007c0c */ /* 0x000fc6000df21270 */
[----:B--2---:R2:W-:Y:S01]  /*74770*/  @P0 STG.E desc[UR10][R40.64], R184 ;  /* 0x000000b828000986 */ /* 0x0045e2000c10190a */
[----:B------:R-:W-:Y:S01]  /*74780*/  ISETP.LT.AND P0, PT, R249, UR9, !P3 ;  /* 0x00000009f9007c0c */ /* 0x000fe2000df01270 */
[C---:B-1----:R-:W-:Y:S02]  /*74790*/  IMAD.WIDE R12, R61.reuse, 0x4, R20 ;  /* 0x000000043d0c7825 */ /* 0x042fe400078e0214 */
[----:B--2---:R-:W2:Y:S04]  /*747a0*/  LDL.LU R184, [R1+0x6fc] ;  /* 0x0006fc0001b87983 */ /* 0x004ea80000300800 */
[----:B------:R1:W-:Y:S01]  /*747b0*/  @P2 STG.E desc[UR10][R12.64], R42 ;  /* 0x0000002a0c002986 */ /* 0x0003e2000c10190a */
[----:B------:R-:W-:Y:S01]  /*747c0*/  ISETP.LT.AND P2, PT, R170, UR9, !P3 ;  /* 0x00000009aa007c0c */ /* 0x000fe2000df41270 */
[----:B------:R-:W-:-:S04]  /*747d0*/  IMAD.WIDE R40, R61, 0x4, R24 ;  /* 0x000000043d287825 */ /* 0x000fc800078e0218 */
[C---:B-1----:R-:W-:Y:S01]  /*747e0*/  IMAD.WIDE R12, R61.reuse, 0x4, R22 ;  /* 0x000000043d0c7825 */ /* 0x042fe200078e0216 */
[----:B------:R-:W2:Y:S04]  /*747f0*/  LDL.LU R42, [R1+0x5dc] ;  /* 0x0005dc00012a7983 */ /* 0x000ea80000300800 */
[----:B------:R1:W-:Y:S04]  /*74800*/  @P1 STG.E desc[UR10][R12.64], R43 ;  /* 0x0000002b0c001986 */ /* 0x0003e8000c10190a */
[----:B------:R1:W-:Y:S04]  /*74810*/  @P0 STG.E desc[UR10][R40.64], R135 ;  /* 0x0000008728000986 */ /* 0x0003e8000c10190a */
[----:B-1----:R-:W2:Y:S01]  /*74820*/  LDL.LU R43, [R1+0x28c] ;  /* 0x00028c00012b7983 */ /* 0x002ea20000300800 */
[----:B------:R-:W-:-:S03]  /*74830*/  IMAD.WIDE R12, R61, 0x4, R26 ;  /* 0x000000043d0c7825 */ /* 0x000fc600078e021a */
[----:B------:R-:W2:Y:S04]  /*74840*/  LDL.LU R135, [R1+0x4ec] ;  /* 0x0004ec0001877983 */ /* 0x000ea80000300800 */
[----:B------:R1:W-:Y:S04]  /*74850*/  @P2 STG.E desc[UR10][R12.64], R95 ;  /* 0x0000005f0c002986 */ /* 0x0003e8000c10190a */
[----:B-1----:R-:W2:Y:S01]  /*74860*/  LDL.LU R95, [R1+0xf00] ;  /* 0x000f0000015f7983 */ /* 0x002ea20000300800 */
[----:B------:R-:W-:Y:S02]  /*74870*/  ISETP.LT.AND P1, PT, R168, UR9, !P3 ;  /* 0x00000009a8007c0c */ /* 0x000fe4000df21270 */
[----:B------:R-:W-:Y:S01]  /*74880*/  ISETP.LT.AND P0, PT, R250, UR9, !P3 ;  /* 0x00000009fa007c0c */ /* 0x000fe2000df01270 */
[C---:B------:R-:W-:Y:S01]  /*74890*/  IMAD.WIDE R12, R61.reuse, 0x4, R28 ;  /* 0x000000043d0c7825 */ /* 0x040fe200078e021c */
[----:B------:R-:W-:Y:S01]  /*748a0*/  ISETP.LT.AND P2, PT, R248, UR9, !P3 ;  /* 0x00000009f8007c0c */ /* 0x000fe2000df41270 */
[----:B------:R-:W2:Y:S02]  /*748b0*/  LDL.LU R246, [R1+0xf80] ;  /* 0x000f800001f67983 */ /* 0x000ea40000300800 */
[----:B------:R-:W-:-:S02]  /*748c0*/  IMAD.WIDE R40, R61, 0x4, R30 ;  /* 0x000000043d287825 */ /* 0x000fc400078e021e */
[----:B------:R-:W2:Y:S04]  /*748d0*/  LDL.LU R134, [R1+0xef0] ;  /* 0x000ef00001867983 */ /* 0x000ea80000300800 */
        /* <DEDUP_REMOVED lines=9> */
[----:B------:R-:W-:Y:S01]  /*74970*/  IMAD.WIDE R40, R61, 0x4, R36 ;  /* 0x000000043d287825 */ /* 0x000fe200078e0224 */
[----:B------:R-:W-:-:S03]  /*74980*/  ISETP.LT.AND P3, PT, R252, UR9, !P3 ;  /* 0x00000009fc007c0c */ /* 0x000fc6000df61270 */
[----:B-1----:R-:W-:Y:S01]  /*74990*/  IMAD.WIDE R12, R61, 0x4, R34 ;  /* 0x000000043d0c7825 */ /* 0x002fe200078e0222 */
[----:B------:R-:W4:Y:S04]  /*749a0*/  LDL.LU R245, [R1+0xf70] ;  /* 0x000f700001f57983 */ /* 0x000f280000300800 */
[----:B--2---:R1:W-:Y:S01]  /*749b0*/  @P1 STG.E desc[UR10][R12.64], R184 ;  /* 0x000000b80c001986 */ /* 0x0043e2000c10190a */
[----:B------:R-:W-:Y:S01]  /*749c0*/  ISETP.LT.AND P1, PT, R185, UR9, !P4 ;  /* 0x00000009b9007c0c */ /* 0x000fe2000e721270 */
[----:B-1----:R-:W-:Y:S02]  /*749d0*/  IMAD.WIDE R12, R61, 0x4, R38 ;  /* 0x000000043d0c7825 */ /* 0x002fe400078e0226 */
[----:B------:R-:W2:Y:S04]  /*749e0*/  LDL.LU R184, [R1+0xed0] ;  /* 0x000ed00001b87983 */ /* 0x000ea80000300800 */
[----:B------:R1:W-:Y:S04]  /*749f0*/  @P0 STG.E desc[UR10][R40.64], R42 ;  /* 0x0000002a28000986 */ /* 0x0003e8000c10190a */
[----:B------:R-:W2:Y:S01]  /*74a00*/  LDL.LU R132, [R1+0xf50] ;  /* 0x000f500001847983 */ /* 0x000ea20000300800 */
[----:B-1----:R-:W-:-:S03]  /*74a10*/  IMAD.WIDE R40, R60, 0x4, R2 ;  /* 0x000000043c287825 */ /* 0x002fc600078e0202 */
[----:B------:R1:W-:Y:S02]  /*74a20*/  @P2 STG.E desc[UR10][R12.64], R43 ;  /* 0x0000002b0c002986 */ /* 0x0003e4000c10190a */
[----:B-1----:R-:W-:-:S05]  /*74a30*/  IMAD.WIDE R12, R61, 0x4, R48 ;  /* 0x000000043d0c7825 */ /* 0x002fca00078e0230 */
[----:B------:R1:W-:Y:S04]  /*74a40*/  @P3 STG.E desc[UR10][R12.64], R135 ;  /* 0x000000870c003986 */ /* 0x0003e8000c10190a */
[----:B-1----:R-:W2:Y:S04]  /*74a50*/  LDL.LU R135, [R1+0xe70] ;  /* 0x000e700001877983 */ /* 0x002ea80000300800 */
[----:B------:R1:W-:Y:S04]  /*74a60*/  @P1 STG.E desc[UR10][R40.64], R95 ;  /* 0x0000005f28001986 */ /* 0x0003e8000c10190a */
[----:B-1----:R-:W2:Y:S01]  /*74a70*/  LDL.LU R95, [R1+0xfb0] ;  /* 0x000fb000015f7983 */ /* 0x002ea20000300800 */
[----:B------:R-:W-:-:S02]  /*74a80*/  ISETP.LT.AND P0, PT, R244, UR9, !P4 ;  /* 0x00000009f4007c0c */ /* 0x000fc4000e701270 */
[----:B------:R-:W-:Y:S01]  /*74a90*/  ISETP.LT.AND P2, PT, R186, UR9, !P4 ;  /* 0x00000009ba007c0c */ /* 0x000fe2000e741270 */
[C---:B------:R-:W-:Y:S01]  /*74aa0*/  IMAD.WIDE R42, R60.reuse, 0x4, R4 ;  /* 0x000000043c2a7825 */ /* 0x040fe200078e0204 */
[----:B------:R-:W-:Y:S02]  /*74ab0*/  ISETP.LT.AND P1, PT, R187, UR9, !P4 ;  /* 0x00000009bb007c0c */ /* 0x000fe4000e721270 */
[----:B------:R-:W-:Y:S01]  /*74ac0*/  ISETP.LT.AND P3, PT, R171, UR9, !P4 ;  /* 0x00000009ab007c0c */ /* 0x000fe2000e761270 */
[----:B------:R-:W-:-:S06]  /*74ad0*/  IMAD.WIDE R12, R60, 0x4, R6 ;  /* 0x000000043c0c7825 */ /* 0x000fcc00078e0206 */
[----:B------:R1:W-:Y:S01]  /*74ae0*/  @P0 STG.E desc[UR10][R42.64], R246 ;  /* 0x000000f62a000986 */ /* 0x0003e2000c10190a */
[----:B------:R-:W-:Y:S01]  /*74af0*/  ISETP.LT.AND P0, PT, R169, UR9, !P4 ;  /* 0x00000009a9007c0c */ /* 0x000fe2000e701270 */
[----:B------:R-:W-:Y:S02]  /*74b00*/  IMAD.WIDE R40, R60, 0x4, R18 ;  /* 0x000000043c287825 */ /* 0x000fe400078e0212 */
[----:B------:R1:W-:Y:S01]  /*74b10*/  @P2 STG.E desc[UR10][R12.64], R134 ;  /* 0x000000860c002986 */ /* 0x0003e2000c10190a */
[----:B------:R-:W-:-:S03]  /*74b20*/  ISETP.LT.AND P2, PT, R251, UR9, !P4 ;  /* 0x00000009fb007c0c */ /* 0x000fc6000e741270 */
[----:B-1----:R-:W2:Y:S01]  /*74b30*/  LDL.LU R246, [R1+0xf90] ;  /* 0x000f900001f67983 */ /* 0x002ea20000300800 */
[----:B------:R-:W-:-:S05]  /*74b40*/  IMAD.WIDE R12, R60, 0x4, R16 ;  /* 0x000000043c0c7825 */ /* 0x000fca00078e0210 */
[----:B------:R1:W-:Y:S01]  /*74b50*/  @P1 STG.E desc[UR10][R12.64], R80 ;  /* 0x000000500c001986 */ /* 0x0003e2000c10190a */
[----:B------:R-:W-:Y:S01]  /*74b60*/  IMAD.WIDE R42, R60, 0x4, R20 ;  /* 0x000000043c2a7825 */ /* 0x000fe200078e0214 */
[----:B------:R-:W-:-:S03]  /*74b70*/  ISETP.LT.AND P1, PT, R249, UR9, !P4 ;  /* 0x00000009f9007c0c */ /* 0x000fc6000e721270 */
[----:B-1----:R-:W-:Y:S01]  /*74b80*/  IMAD.WIDE R12, R60, 0x4, R22 ;  /* 0x000000043c0c7825 */ /* 0x002fe200078e0216 */
[----:B---3--:R1:W-:Y:S01]  /*74b90*/  @P3 STG.E desc[UR10][R40.64], R78 ;  /* 0x0000004e28003986 */ /* 0x0083e2000c10190a */
[----:B------:R-:W-:-:S03]  /*74ba0*/  ISETP.LT.AND P3, PT, R170, UR9, !P4 ;  /* 0x00000009aa007c0c */ /* 0x000fc6000e761270 */
[----:B-1----:R-:W3:Y:S04]  /*74bb0*/  LDL.LU R78, [R1+0xf40] ;  /* 0x000f4000014e7983 */ /* 0x002ee80000300800 */
[----:B------:R-:W3:Y:S04]  /*74bc0*/  LDL.LU R134, [R1+0xe10] ;  /* 0x000e100001867983 */ /* 0x000ee80000300800 */
[----:B----4-:R1:W-:Y:S01]  /*74bd0*/  @P0 STG.E desc[UR10][R42.64], R245 ;  /* 0x000000f52a000986 */ /* 0x0103e2000c10190a */
[----:B------:R-:W-:-:S03]  /*74be0*/  ISETP.LT.AND P0, PT, R168, UR9, !P4 ;  /* 0x00000009a8007c0c */ /* 0x000fc6000e701270 */
[----:B------:R-:W4:Y:S01]  /*74bf0*/  LDL.LU R80, [R1+0xf30] ;  /* 0x000f300001507983 */ /* 0x000f220000300800 */
[----:B------:R-:W-:-:S03]  /*74c00*/  IMAD.WIDE R40, R60, 0x4, R26 ;  /* 0x000000043c287825 */ /* 0x000fc600078e021a */
[----:B-1----:R-:W4:Y:S01]  /*74c10*/  LDL.LU R245, [R1+0x9f0] ;  /* 0x0009f00001f57983 */ /* 0x002f220000300800 */
[----:B------:R-:W-:-:S03]  /*74c20*/  IMAD.WIDE R42, R60, 0x4, R28 ;  /* 0x000000043c2a7825 */ /* 0x000fc600078e021c */
[----:B--2---:R1:W-:Y:S02]  /*74c30*/  @P2 STG.E desc[UR10][R12.64], R184 ;  /* 0x000000b80c002986 */ /* 0x0043e4000c10190a */
[----:B-1----:R-:W-:Y:S02]  /*74c40*/  IMAD.WIDE R12, R60, 0x4, R24 ;  /* 0x000000043c0c7825 */ /* 0x002fe400078e0218 */
[----:B------:R-:W2:Y:S04]  /*74c50*/  LDL.LU R184, [R1+0x990] ;  /* 0x0009900001b87983 */ /* 0x000ea80000300800 */
[----:B------:R-:W-:Y:S04]  /*74c60*/  @P1 STG.E desc[UR10][R12.64], R132 ;  /* 0x000000840c001986 */ /* 0x000fe8000c10190a */
[----:B------:R-:W2:Y:S04]  /*74c70*/  LDL.LU R81, [R1+0x930] ;  /* 0x0009300001517983 */ /* 0x000ea80000300800 */
[----:B------:R1:W-:Y:S04]  /*74c80*/  @P3 STG.E desc[UR10][R40.64], R135 ;  /* 0x0000008728003986 */ /* 0x0003e8000c10190a */
[----:B-1----:R-:W2:Y:S04]  /*74c90*/  LDL.LU R135, [R1+0x850] ;  /* 0x0008500001877983 */ /* 0x002ea80000300800 */
[----:B------:R1:W-:Y:S04]  /*74ca0*/  @P0 STG.E desc[UR10][R42.64], R95 ;  /* 0x0000005f2a000986 */ /* 0x0003e8000c10190a */
[----:B-1----:R-:W2:Y:S01]  /*74cb0*/  LDL.LU R95, [R1+0x7e0] ;  /* 0x0007e000015f7983 */ /* 0x002ea20000300800 */
[----:B------:R-:W-:-:S02]  /*74cc0*/  ISETP.LT.AND P2, PT, R250, UR9, !P4 ;  /* 0x00000009fa007c0c */ /* 0x000fc4000e741270 */
[----:B------:R-:W-:Y:S01]  /*74cd0*/  ISETP.LT.AND P0, PT, R248, UR9, !P4 ;  /* 0x00000009f8007c0c */ /* 0x000fe2000e701270 */
[C---:B------:R-:W-:Y:S01]  /*74ce0*/  IMAD.WIDE R12, R60.reuse, 0x4, R30 ;  /* 0x000000043c0c7825 */ /* 0x040fe200078e021e */
[----:B------:R-:W-:Y:S01]  /*74cf0*/  ISETP.LT.AND P3, PT, R79, UR9, !P4 ;  /* 0x000000094f007c0c */ /* 0x000fe2000e761270 */
[----:B------:R-:W2:Y:S01]  /*74d00*/  LDL.LU R132, [R1+0x6d0] ;  /* 0x0006d00001847983 */ /* 0x000ea20000300800 */
[----:B------:R-:W-:Y:S01]  /*74d10*/  ISETP.LT.AND P1, PT, R111, UR9, !P4 ;  /* 0x000000096f007c0c */ /* 0x000fe2000e721270 */
[----:B------:R-:W-:-:S06]  /*74d20*/  IMAD.WIDE R40, R60, 0x4, R34 ;  /* 0x000000043c287825 */ /* 0x000fcc00078e0222 */
[----:B------:R1:W-:Y:S01]  /*74d30*/  @P2 STG.E desc[UR10][R12.64], R246 ;  /* 0x000000f60c002986 */ /* 0x0003e2000c10190a */
[----:B------:R-:W-:Y:S01]  /*74d40*/  ISETP.LT.AND P2, PT, R109, UR9, !P4 ;  /* 0x000000096d007c0c */ /* 0x000fe2000e741270 */
[----:B------:R-:W-:Y:S01]  /*74d50*/  IMAD.WIDE R42, R60, 0x4, R36 ;  /* 0x000000043c2a7825 */ /* 0x000fe200078e0224 */
[----:B------:R-:W-:-:S03]  /*74d60*/  ISETP.LT.AND P4, PT, R252, UR9, !P4 ;  /* 0x00000009fc007c0c */ /* 0x000fc6000e781270 */
[----:B-1----:R-:W-:-:S05]  /*74d70*/  IMAD.WIDE R12, R60, 0x4, R32 ;  /* 0x000000043c0c7825 */ /* 0x002fca00078e0220 */
[----:B---3--:R1:W-:Y:S01]  /*74d80*/  @P0 STG.E desc[UR10][R12.64], R78 ;  /* 0x0000004e0c000986 */ /* 0x0083e2000c10190a */
[----:B------:R-:W-:-:S03]  /*74d90*/  ISETP.LT.AND P0, PT, R186, UR9, !P5 ;  /* 0x00000009ba007c0c */ /* 0x000fc6000ef01270 */
[----:B------:R3:W-:Y:S01]  /*74da0*/  @P3 STG.E desc[UR10][R40.64], R134 ;  /* 0x0000008628003986 */ /* 0x0007e2000c10190a */
[----:B------:R-:W-:-:S03]  /*74db0*/  ISETP.LT.AND P3, PT, R185, UR9, !P5 ;  /* 0x00000009b9007c0c */ /* 0x000fc6000ef61270 */
[----:B-1----:R-:W2:Y:S01]  /*74dc0*/  LDL.LU R78, [R1+0x5c0] ;  /* 0x0005c000014e7983 */ /* 0x002ea20000300800 */
[----:B------:R-:W-:-:S03]  /*74dd0*/  IMAD.WIDE R12, R60, 0x4, R38 ;  /* 0x000000043c0c7825 */ /* 0x000fc600078e0226 */
[----:B----4-:R1:W-:Y:S01]  /*74de0*/  @P1 STG.E desc[UR10][R42.64], R80 ;  /* 0x000000502a001986 */ /* 0x0103e2000c10190a */
[----:B------:R-:W-:Y:S01]  /*74df0*/  ISETP.LT.AND P1, PT, R244, UR9, !P5 ;  /* 0x00000009f4007c0c */ /* 0x000fe2000ef21270 */
[----:B---3--:R-:W-:Y:S02]  /*74e00*/  IMAD.WIDE R40, R60, 0x4, R48 ;  /* 0x000000043c287825 */ /* 0x008fe400078e0230 */
[----:B------:R-:W3:Y:S04]  /*74e10*/  LDL.LU R246, [R1+0x4c0] ;  /* 0x0004c00001f67983 */ /* 0x000ee80000300800 */
[----:B------:R-:W4:Y:S04]  /*74e20*/  LDL.LU R134, [R1+0x4a0] ;  /* 0x0004a00001867983 */ /* 0x000f280000300800 */
[----:B-1----:R-:W4:Y:S01]  /*74e30*/  LDL.LU R80, [R1+0x270] ;  /* 0x0002700001507983 */ /* 0x002f220000300800 */
[----:B------:R-:W-:-:S03]  /*74e40*/  IMAD.WIDE R42, R59, 0x4, R6 ;  /* 0x000000043b2a7825 */ /* 0x000fc600078e0206 */
[----:B------:R1:W-:Y:S04]  /*74e50*/  @P2 STG.E desc[UR10][R12.64], R245 ;  /* 0x000000f50c002986 */ /* 0x0003e8000c10190a */
[----:B--2---:R2:W-:Y:S01]  /*74e60*/  @P4 STG.E desc[UR10][R40.64], R184 ;  /* 0x000000b828004986 */ /* 0x0045e2000c10190a */
[----:B-1----:R-:W-:-:S03]  /*74e70*/  IMAD.WIDE R12, R59, 0x4, R2 ;  /* 0x000000043b0c7825 */ /* 0x002fc600078e0202 */
[----:B------:R-:W4:Y:S01]  /*74e80*/  LDL.LU R245, [R1+0x200] ;  /* 0x0002000001f57983 */ /* 0x000f220000300800 */
[----:B--2---:R-:W-:-:S03]  /*74e90*/  IMAD.WIDE R40, R59, 0x4, R4 ;  /* 0x000000043b287825 */ /* 0x004fc600078e0204 */
[----:B------:R-:W2:Y:S04]  /*74ea0*/  LDL.LU R184, [R1+0x1f0] ;  /* 0x0001f00001b87983 */ /* 0x000ea80000300800 */
[----:B------:R-:W-:Y:S04]  /*74eb0*/  @P3 STG.E desc[UR10][R12.64], R81 ;  /* 0x000000510c003986 */ /* 0x000fe8000c10190a */
[----:B------:R1:W-:Y:S04]  /*74ec0*/  @P1 STG.E desc[UR10][R40.64], R135 ;  /* 0x0000008728001986 */ /* 0x0003e8000c10190a */
[----:B-1----:R-:W2:Y:S04]  /*74ed0*/  LDL.LU R135, [R1+0x160] ;  /* 0x0001600001877983 */ /* 0x002ea80000300800 */
[----:B------:R1:W-:Y:S04]  /*74ee0*/  @P0 STG.E desc[UR10][R42.64], R95 ;  /* 0x0000005f2a000986 */ /* 0x0003e8000c10190a */
[----:B-1----:R-:W2:Y:S01]  /*74ef0*/  LDL.LU R95, [R1+0x150] ;  /* 0x00015000015f7983 */ /* 0x002ea20000300800 */
[----:B------:R-:W-:-:S02]  /*74f00*/  ISETP.LT.AND P4, PT, R187, UR9, !P5 ;  /* 0x00000009bb007c0c */ /* 0x000fc4000ef81270 */
[----:B------:R-:W-:Y:S02]  /*74f10*/  ISETP.LT.AND P2, PT, R171, UR9, !P5 ;  /* 0x00000009ab007c0c */ /* 0x000fe4000ef41270 */
[----:B------:R-:W-:Y:S01]  /*74f20*/  ISETP.LT.AND P3, PT, R169, UR9, !P5 ;  /* 0x00000009a9007c0c */ /* 0x000fe2000ef61270 */
[----:B------:R-:W-:Y:S01]  /*74f30*/  IMAD.WIDE R12, R59, 0x4, R16 ;  /* 0x000000043b0c7825 */ /* 0x000fe200078e0210 */
[----:B------:R-:W-:Y:S02]  /*74f40*/  ISETP.LT.AND P1, PT, R251, UR9, !P5 ;  /* 0x00000009fb007c0c */ /* 0x000fe4000ef21270 */
[----:B------:R-:W-:Y:S01]  /*74f50*/  ISETP.LT.AND P0, PT, R249, UR9, !P5 ;  /* 0x00000009f9007c0c */ /* 0x000fe2000ef01270 */
[----:B------:R-:W-:-:S04]  /*74f60*/  IMAD.WIDE R40, R59, 0x4, R18 ;  /* 0x000000043b287825 */ /* 0x000fc800078e0212 */
[----:B------:R1:W-:Y:S01]  /*74f70*/  @P4 STG.E desc[UR10][R12.64], R132 ;  /* 0x000000840c004986 */ /* 0x0003e2000c10190a */
[----:B------:R-:W-:Y:S01]  /*74f80*/  ISETP.LT.AND P4, PT, R170, UR9, !P5 ;  /* 0x00000009aa007c0c */ /* 0x000fe2000ef81270 */
[----:B------:R-:W-:-:S04]  /*74f90*/  IMAD.WIDE R42, R59, 0x4, R24 ;  /* 0x000000043b2a7825 */ /* 0x000fc800078e0218 */
[----:B-1----:R-:W-:Y:S01]  /*74fa0*/  IMAD.WIDE R12, R59, 0x4, R20 ;  /* 0x000000043b0c7825 */ /* 0x002fe200078e0214 */
[----:B------:R1:W-:Y:S01]  /*74fb0*/  @P2 STG.E desc[UR10][R40.64], R78 ;  /* 0x0000004e28002986 */ /* 0x0003e2000c10190a */
[----:B------:R-:W-:-:S03]  /*74fc0*/  ISETP.LT.AND P2, PT, R168, UR9, !P5 ;  /* 0x00000009a8007c0c */ /* 0x000fc6000ef41270 */
[----:B---3--:R3:W-:Y:S01]  /*74fd0*/  @P3 STG.E desc[UR10][R12.64], R246 ;  /* 0x000000f60c003986 */ /* 0x0087e2000c10190a */
[C---:B-1----:R-:W-:Y:S01]  /*74fe0*/  IMAD.WIDE R40, R59.reuse, 0x4, R22 ;  /* 0x000000043b287825 */ /* 0x042fe200078e0216 */
[----:B------:R-:W-:Y:S02]  /*74ff0*/  ISETP.LT.AND P3, PT, R250, UR9, !P5 ;  /* 0x00000009fa007c0c */ /* 0x000fe4000ef61270 */
[----:B------:R-:W2:Y:S04]  /*75000*/  LDL.LU R78, [R1+0xd0] ;  /* 0x0000d000014e7983 */ /* 0x000ea80000300800 */
[----:B----4-:R1:W-:Y:S01]  /*75010*/  @P1 STG.E desc[UR10][R40.64], R134 ;  /* 0x0000008628001986 */ /* 0x0103e2000c10190a */
[----:B------:R-:W-:Y:S01]  /*75020*/  ISETP.LT.AND P1, PT, R248, UR9, !P5 ;  /* 0x00000009f8007c0c */ /* 0x000fe2000ef21270 */
[----:B---3--:R-:W-:-:S02]  /*75030*/  IMAD.WIDE R12, R59, 0x4, R26 ;  /* 0x000000043b0c7825 */ /* 0x008fc400078e021a */
[----:B------:R3:W-:Y:S01]  /*75040*/  @P0 STG.E desc[UR10][R42.64], R80 ;  /* 0x000000502a000986 */ /* 0x0007e2000c10190a */
[----:B------:R-:W-:-:S03]  /*75050*/  ISETP.LT.AND P0, PT, R79, UR9, !P5 ;  /* 0x000000094f007c0c */ /* 0x000fc6000ef01270 */
[----:B------:R-:W4:Y:S01]  /*75060*/  LDL.LU R246, [R1+0xf04] ;  /* 0x000f040001f67983 */ /* 0x000f220000300800 */
[----:B-1----:R-:W-:-:S03]  /*75070*/  IMAD.WIDE R40, R59, 0x4, R28 ;  /* 0x000000043b287825 */ /* 0x002fc600078e021c */
[----:B------:R1:W-:Y:S01]  /*75080*/  @P4 STG.E desc[UR10][R12.64], R245 ;  /* 0x000000f50c004986 */ /* 0x0003e2000c10190a */
[----:B---3--:R-:W-:-:S03]  /*75090*/  IMAD.WIDE R42, R59, 0x4, R34 ;  /* 0x000000043b2a7825 */ /* 0x008fc600078e0222 */
[----:B--2---:R2:W-:Y:S01]  /*750a0*/  @P2 STG.E desc[UR10][R40.64], R184 ;  /* 0x000000b828002986 */ /* 0x0045e2000c10190a */
[----:B-1----:R-:W-:-:S03]  /*750b0*/  IMAD.WIDE R12, R59, 0x4, R30 ;  /* 0x000000043b0c7825 */ /* 0x002fc600078e021e */
[----:B------:R-:W3:Y:S01]  /*750c0*/  LDL.LU R245, [R1+0xf84] ;  /* 0x000f840001f57983 */ /* 0x000ee20000300800 */
[----:B--2---:R-:W-:-:S03]  /*750d0*/  IMAD.WIDE R40, R59, 0x4, R32 ;  /* 0x000000043b287825 */ /* 0x004fc600078e0220 */
[----:B------:R-:W2:Y:S04]  /*750e0*/  LDL.LU R184, [R1+0xef4] ;  /* 0x000ef40001b87983 */ /* 0x000ea80000300800 */
[----:B------:R-:W-:Y:S04]  /*750f0*/  @P3 STG.E desc[UR10][R12.64], R135 ;  /* 0x000000870c003986 */ /* 0x000fe8000c10190a */
[----:B------:R-:W-:Y:S04]  /*75100*/  @P1 STG.E desc[UR10][R40.64], R95 ;  /* 0x0000005f28001986 */ /* 0x000fe8000c10190a */
[----:B------:R1:W-:Y:S04]  /*75110*/  @P0 STG.E desc[UR10][R42.64], R58 ;  /* 0x0000003a2a000986 */ /* 0x0003e8000c10190a */
[----:B-1----:R-:W4:Y:S04]  /*75120*/  LDL.LU R58, [R1+0x2b04] ;  /* 0x002b0400013a7983 */ /* 0x002f280000300800 */
[----:B------:R-:W2:Y:S04]  /*75130*/  LDL.LU R134, [R1+0xfc4] ;  /* 0x000fc40001867983 */ /* 0x000ea80000300800 */
[----:B------:R-:W2:Y:S01]  /*75140*/  LDL.LU R95, [R1+0xfa4] ;  /* 0x000fa400015f7983 */ /* 0x000ea20000300800 */
[----:B------:R-:W-:-:S02]  /*75150*/  ISETP.LT.AND P4, PT, R111, UR9, !P5 ;  /* 0x000000096f007c0c */ /* 0x000fc4000ef81270 */
[----:B------:R-:W-:Y:S01]  /*75160*/  ISETP.LT.AND P2, PT, R109, UR9, !P5 ;  /* 0x000000096d007c0c */ /* 0x000fe2000ef41270 */
[----:B------:R-:W-:Y:S01]  /*75170*/  IMAD.WIDE R12, R59, 0x4, R36 ;  /* 0x000000043b0c7825 */ /* 0x000fe200078e0224 */
[----:B------:R-:W-:Y:S02]  /*75180*/  ISETP.LT.AND P5, PT, R252, UR9, !P5 ;  /* 0x00000009fc007c0c */ /* 0x000fe4000efa1270 */
[----:B------:R-:W-:Y:S01]  /*75190*/  ISETP.LT.AND P3, PT, R185, UR9, !P6 ;  /* 0x00000009b9007c0c */ /* 0x000fe2000f761270 */
[----:B------:R-:W-:Y:S01]  /*751a0*/  IMAD.WIDE R40, R59, 0x4, R38 ;  /* 0x000000043b287825 */ /* 0x000fe200078e0226 */
[----:B------:R-:W-:Y:S02]  /*751b0*/  ISETP.LT.AND P1, PT, R244, UR9, !P6 ;  /* 0x00000009f4007c0c */ /* 0x000fe4000f721270 */
[----:B------:R-:W-:-:S03]  /*751c0*/  ISETP.LT.AND P0, PT, R186, UR9, !P6 ;  /* 0x00000009ba007c0c */ /* 0x000fc6000f701270 */
[----:B------:R1:W-:Y:S04]  /*751d0*/  @P4 STG.E desc[UR10][R12.64], R78 ;  /* 0x0000004e0c004986 */ /* 0x0003e8000c10190a */
[----:B------:R1:W-:Y:S02]  /*751e0*/  @P2 STG.E desc[UR10][R40.64], R56 ;  /* 0x0000003828002986 */ /* 0x0003e4000c10190a */
[----:B-1----:R-:W-:Y:S02]  /*751f0*/  IMAD.WIDE R12, R59, 0x4, R48 ;  /* 0x000000043b0c7825 */ /* 0x002fe400078e0230 */
[----:B------:R-:W2:Y:S04]  /*75200*/  LDL.LU R56, [R1+0x2b00] ;  /* 0x002b000001387983 */ /* 0x000ea80000300800 */
[----:B------:R-:W2:Y:S04]  /*75210*/  LDL.LU R132, [R1+0xf74] ;  /* 0x000f740001847983 */ /* 0x000ea80000300800 */
[----:B------:R-:W2:Y:S04]  /*75220*/  LDL.LU R80, [R1+0xed4] ;  /* 0x000ed40001507983 */ /* 0x000ea80000300800 */
[----:B------:R-:W2:Y:S04]  /*75230*/  LDL.LU R135, [R1+0xf54] ;  /* 0x000f540001877983 */ /* 0x000ea80000300800 */
[----:B------:R-:W2:Y:S04]  /*75240*/  LDL.LU R78, [R1+0xe74] ;  /* 0x000e7400014e7983 */ /* 0x000ea80000300800 */
[----:B------:R1:W-:Y:S01]  /*75250*/  @P5 STG.E desc[UR10][R12.64], R57 ;  /* 0x000000390c005986 */ /* 0x0003e2000c10190a */
[----:B------:R-:W-:-:S03]  /*75260*/  ISETP.LT.AND P4, PT, R187, UR9, !P6 ;  /* 0x00000009bb007c0c */ /* 0x000fc6000f781270 */
[----:B-1----:R-:W2:Y:S04]  /*75270*/  LDL.LU R57, [R1+0x2afc] ;  /* 0x002afc0001397983 */ /* 0x002ea80000300800 */
[----:B------:R-:W2:Y:S01]  /*75280*/  LDL.LU R15, [R1+0x2a80] ;  /* 0x002a8000010f7983 */ /* 0x000ea20000300800 */
[----:B------:R-:W-:Y:S01]  /*75290*/  ISETP.LT.AND P2, PT, R171, UR9, !P6 ;  /* 0x00000009ab007c0c */ /* 0x000fe2000f741270 */
[----:B----4-:R-:W-:-:S04]  /*752a0*/  IMAD.WIDE R40, R58, 0x4, R2 ;  /* 0x000000043a287825 */ /* 0x010fc800078e0202 */
[C---:B------:R-:W-:Y:S01]  /*752b0*/  IMAD.WIDE R42, R58.reuse, 0x4, R4 ;  /* 0x000000043a2a7825 */ /* 0x040fe200078e0204 */
[----:B------:R-:W-:Y:S03]  /*752c0*/  @P3 STG.E desc[UR10][R40.64], R246 ;  /* 0x000000f628003986 */ /* 0x000fe6000c10190a */
[C---:B------:R-:W-:Y:S01]  /*752d0*/  IMAD.WIDE R60, R58.reuse, 0x4, R6 ;  /* 0x000000043a3c7825 */ /* 0x040fe200078e0206 */
[----:B---3--:R1:W-:Y:S04]  /*752e0*/  @P1 STG.E desc[UR10][R42.64], R245 ;  /* 0x000000f52a001986 */ /* 0x0083e8000c10190a */
[----:B--2---:R2:W-:Y:S04]  /*752f0*/  @P0 STG.E desc[UR10][R60.64], R184 ;  /* 0x000000b83c000986 */ /* 0x0045e8000c10190a */
[----:B-1----:R-:W3:Y:S04]  /*75300*/  LDL.LU R245, [R1+0xfb4] ;  /* 0x000fb40001f57983 */ /* 0x002ee80000300800 */
[----:B--2---:R-:W2:Y:S01]  /*75310*/  LDL.LU R184, [R1+0xf94] ;  /* 0x000f940001b87983 */ /* 0x004ea20000300800 */
[----:B------:R-:W-:-:S03]  /*75320*/  IMAD.WIDE R12, R58, 0x4, R16 ;  /* 0x000000043a0c7825 */ /* 0x000fc600078e0210 */
[----:B------:R-:W4:Y:S01]  /*75330*/  LDL.LU R246, [R1+0xf44] ;  /* 0x000f440001f67983 */ /* 0x000f220000300800 */
[----:B------:R-:W-:-:S03]  /*75340*/  IMAD.WIDE R40, R58, 0x4, R18 ;  /* 0x000000043a287825 */ /* 0x000fc600078e0212 */
[----:B------:R1:W-:Y:S04]  /*75350*/  @P4 STG.E desc[UR10][R12.64], R134 ;  /* 0x000000860c004986 */ /* 0x0003e8000c10190a */
[----:B------:R1:W-:Y:S04]  /*75360*/  @P2 STG.E desc[UR10][R40.64], R95 ;  /* 0x0000005f28002986 */ /* 0x0003e8000c10190a */
[----:B-1----:R-:W4:Y:S04]  /*75370*/  LDL.LU R134, [R1+0xe14] ;  /* 0x000e140001867983 */ /* 0x002f280000300800 */
[----:B------:R-:W4:Y:S01]  /*75380*/  LDL.LU R95, [R1+0xf34] ;  /* 0x000f3400015f7983 */ /* 0x000f220000300800 */
[----:B------:R-:W-:-:S02]  /*75390*/  ISETP.LT.AND P5, PT, R169, UR9, !P6 ;  /* 0x00000009a9007c0c */ /* 0x000fc4000f7a1270 */
[----:B------:R-:W-:Y:S02]  /*753a0*/  ISETP.LT.AND P3, PT, R251, UR9, !P6 ;  /* 0x00000009fb007c0c */ /* 0x000fe4000f761270 */
[----:B------:R-:W-:Y:S02]  /*753b0*/  ISETP.LT.AND P1, PT, R249, UR9, !P6 ;  /* 0x00000009f9007c0c */ /* 0x000fe4000f721270 */
[----:B------:R-:W-:Y:S01]  /*753c0*/  ISETP.LT.AND P0, PT, R170, UR9, !P6 ;  /* 0x00000009aa007c0c */ /* 0x000fe2000f701270 */
[----:B------:R-:W-:Y:S01]  /*753d0*/  IMAD.WIDE R12, R58, 0x4, R20 ;  /* 0x000000043a0c7825 */ /* 0x000fe200078e0214 */
[----:B------:R-:W-:Y:S02]  /*753e0*/  ISETP.LT.AND P4, PT, R168, UR9, !P6 ;  /* 0x00000009a8007c0c */ /* 0x000fe4000f781270 */
[----:B------:R-:W-:Y:S01]  /*753f0*/  ISETP.LT.AND P2, PT, R250, UR9, !P6 ;  /* 0x00000009fa007c0c */ /* 0x000fe2000f741270 */
[----:B------:R-:W-:-:S04]  /*75400*/  IMAD.WIDE R40, R58, 0x4, R22 ;  /* 0x000000043a287825 */ /* 0x000fc800078e0216 */
[----:B------:R-:W-:-:S04]  /*75410*/  IMAD.WIDE R42, R58, 0x4, R24 ;  /* 0x000000043a2a7825 */ /* 0x000fc800078e0218 */
[C---:B------:R-:W-:Y:S01]  /*75420*/  IMAD.WIDE R60, R58.reuse, 0x4, R26 ;  /* 0x000000043a3c7825 */ /* 0x040fe200078e021a */
[----:B------:R1:W-:Y:S04]  /*75430*/  @P5 STG.E desc[UR10][R12.64], R132 ;  /* 0x000000840c005986 */ /* 0x0003e8000c10190a */
[----:B------:R1:W-:Y:S04]  /*75440*/  @P3 STG.E desc[UR10][R40.64], R80 ;  /* 0x0000005028003986 */ /* 0x0003e8000c10190a */
[----:B------:R1:W-:Y:S04]  /*75450*/  @P1 STG.E desc[UR10][R42.64], R135 ;  /* 0x000000872a001986 */ /* 0x0003e8000c10190a */
[----:B------:R1:W-:Y:S02]  /*75460*/  @P0 STG.E desc[UR10][R60.64], R78 ;  /* 0x0000004e3c000986 */ /* 0x0003e4000c10190a */
[----:B-1----:R-:W-:-:S02]  /*75470*/  IMAD.WIDE R12, R58, 0x4, R28 ;  /* 0x000000043a0c7825 */ /* 0x002fc400078e021c */
[----:B------:R-:W4:Y:S02]  /*75480*/  LDL.LU R80, [R1+0x9f4] ;  /* 0x0009f40001507983 */ /* 0x000f240000300800 */
[----:B------:R-:W-:Y:S02]  /*75490*/  IMAD.WIDE R40, R58, 0x4, R30 ;  /* 0x000000043a287825 */ /* 0x000fe400078e021e */
[----:B------:R-:W4:Y:S04]  /*754a0*/  LDL.LU R135, [R1+0x994] ;  /* 0x0009940001877983 */ /* 0x000f280000300800 */
[----:B------:R-:W4:Y:S01]  /*754b0*/  LDL.LU R78, [R1+0x934] ;  /* 0x00093400014e7983 */ /* 0x000f220000300800 */
[----:B------:R-:W-:Y:S02]  /*754c0*/  ISETP.LT.AND P1, PT, R248, UR9, !P6 ;  /* 0x00000009f8007c0c */ /* 0x000fe4000f721270 */
[----:B------:R-:W-:-:S02]  /*754d0*/  ISETP.LT.AND P5, PT, R79, UR9, !P6 ;  /* 0x000000094f007c0c */ /* 0x000fc4000f7a1270 */
[----:B------:R-:W-:Y:S01]  /*754e0*/  ISETP.LT.AND P3, PT, R111, UR9, !P6 ;  /* 0x000000096f007c0c */ /* 0x000fe2000f761270 */
[C---:B------:R-:W-:Y:S01]  /*754f0*/  IMAD.WIDE R42, R58.reuse, 0x4, R36 ;  /* 0x000000043a2a7825 */ /* 0x040fe200078e0224 */
[----:B---3--:R1:W-:Y:S04]  /*75500*/  @P4 STG.E desc[UR10][R12.64], R245 ;  /* 0x000000f50c004986 */ /* 0x0083e8000c10190a */
[----:B--2---:R2:W-:Y:S04]  /*75510*/  @P2 STG.E desc[UR10][R40.64], R184 ;  /* 0x000000b828002986 */ /* 0x0045e8000c10190a */
[----:B-1----:R-:W3:Y:S04]  /*75520*/  LDL.LU R245, [R1+0x854] ;  /* 0x0008540001f57983 */ /* 0x002ee80000300800 */
[----:B--2---:R-:W2:Y:S01]  /*75530*/  LDL.LU R184, [R1+0x7e4] ;  /* 0x0007e40001b87983 */ /* 0x004ea20000300800 */
[----:B------:R-:W-:-:S03]  /*75540*/  IMAD.WIDE R12, R58, 0x4, R32 ;  /* 0x000000043a0c7825 */ /* 0x000fc600078e0220 */
[----:B------:R-:W2:Y:S01]  /*75550*/  LDL.LU R132, [R1+0x6d4] ;  /* 0x0006d40001847983 */ /* 0x000ea20000300800 */
[----:B------:R-:W-:-:S03]  /*75560*/  IMAD.WIDE R40, R58, 0x4, R34 ;  /* 0x000000043a287825 */ /* 0x000fc600078e0222 */
[----:B----4-:R1:W-:Y:S04]  /*75570*/  @P1 STG.E desc[UR10][R12.64], R246 ;  /* 0x000000f60c001986 */ /* 0x0103e8000c10190a */
[----:B------:R-:W-:Y:S04]  /*75580*/  @P5 STG.E desc[UR10][R40.64], R134 ;  /* 0x0000008628005986 */ /* 0x000fe8000c10190a */
[----:B------:R4:W-:Y:S04]  /*75590*/  @P3 STG.E desc[UR10][R42.64], R95 ;  /* 0x0000005f2a003986 */ /* 0x0009e8000c10190a */
[----:B-1----:R-:W2:Y:S04]  /*755a0*/  LDL.LU R246, [R1+0x5c4] ;  /* 0x0005c40001f67983 */ /* 0x002ea80000300800 */
[----:B----4-:R-:W4:Y:S01]  /*755b0*/  LDL.LU R95, [R1+0x4c4] ;  /* 0x0004c400015f7983 */ /* 0x010f220000300800 */
[----:B------:R-:W-:-:S02]  /*755c0*/  ISETP.GE.AND P0, PT, R15, UR4, PT ;  /* 0x000000040f007c0c */ /* 0x000fc4000bf06270 */
[----:B------:R-:W-:Y:S01]  /*755d0*/  ISETP.LT.AND P2, PT, R109, UR9, !P6 ;  /* 0x000000096d007c0c */ /* 0x000fe2000f741270 */
[----:B------:R-:W-:Y:S01]  /*755e0*/  IMAD.WIDE R12, R58, 0x4, R38 ;  /* 0x000000043a0c7825 */ /* 0x000fe200078e0226 */
[----:B------:R-:W-:Y:S01]  /*755f0*/  ISETP.LT.AND P6, PT, R252, UR9, !P6 ;  /* 0x00000009fc007c0c */ /* 0x000fe2000f7c1270 */
[----:B------:R-:W4:Y:S01]  /*75600*/  LDL.LU R134, [R1+0x4a4] ;  /* 0x0004a40001867983 */ /* 0x000f220000300800 */
[----:B------:R-:W-:Y:S02]  /*75610*/  ISETP.LT.AND P4, PT, R185, UR9, !P0 ;  /* 0x00000009b9007c0c */ /* 0x000fe4000c781270 */
[----:B------:R-:W-:Y:S01]  /*75620*/  ISETP.LT.AND P5, PT, R244, UR9, !P0 ;  /* 0x00000009f4007c0c */ /* 0x000fe2000c7a1270 */
[----:B------:R-:W-:Y:S01]  /*75630*/  IMAD.WIDE R58, R58, 0x4, R48 ;  /* 0x000000043a3a7825 */ /* 0x000fe200078e0230 */
[----:B------:R-:W-:-:S03]  /*75640*/  ISETP.LT.AND P3, PT, R186, UR9, !P0 ;  /* 0x00000009ba007c0c */ /* 0x000fc6000c761270 */
[----:B------:R-:W-:Y:S01]  /*75650*/  IMAD.WIDE R40, R57, 0x4, R2 ;  /* 0x0000000439287825 */ /* 0x000fe200078e0202 */
[----:B------:R-:W-:-:S03]  /*75660*/  ISETP.LT.AND P1, PT, R187, UR9, !P0 ;  /* 0x00000009bb007c0c */ /* 0x000fc6000c721270 */
[C---:B------:R-:W-:Y:S01]  /*75670*/  IMAD.WIDE R42, R57.reuse, 0x4, R16 ;  /* 0x00000004392a7825 */ /* 0x040fe200078e0210 */
[----:B------:R1:W-:Y:S04]  /*75680*/  @P2 STG.E desc[UR10][R12.64], R80 ;  /* 0x000000500c002986 */ /* 0x0003e8000c10190a */
[----:B------:R1:W-:Y:S04]  /*75690*/  @P6 STG.E desc[UR10][R58.64], R135 ;  /* 0x000000873a006986 */ /* 0x0003e8000c10190a */
[----:B------:R1:W-:Y:S04]  /*756a0*/  @P4 STG.E desc[UR10][R40.64], R78 ;  /* 0x0000004e28004986 */ /* 0x0003e8000c10190a */
[----:B-1----:R-:W4:Y:S01]  /*756b0*/  LDL.LU R80, [R1+0x274] ;  /* 0x0002740001507983 */ /* 0x002f220000300800 */
[----:B------:R-:W-:-:S03]  /*756c0*/  IMAD.WIDE R12, R57, 0x4, R4 ;  /* 0x00000004390c7825 */ /* 0x000fc600078e0204 */
[----:B------:R-:W4:Y:S01]  /*756d0*/  LDL.LU R135, [R1+0x204] ;  /* 0x0002040001877983 */ /* 0x000f220000300800 */
[----:B------:R-:W-:-:S03]  /*756e0*/  IMAD.WIDE R40, R57, 0x4, R6 ;  /* 0x0000000439287825 */ /* 0x000fc600078e0206 */
[----:B------:R-:W4:Y:S04]  /*756f0*/  LDL.LU R78, [R1+0x1f4] ;  /* 0x0001f400014e7983 */ /* 0x000f280000300800 */
[----:B------:R-:W4:Y:S01]  /*75700*/  LDL.LU R15, [R1+0x2a84] ;  /* 0x002a8400010f7983 */ /* 0x000f220000300800 */
[----:B------:R-:W-:Y:S02]  /*75710*/  ISETP.LT.AND P6, PT, R171, UR9, !P0 ;  /* 0x00000009ab007c0c */ /* 0x000fe4000c7c1270 */
[----:B------:R-:W-:Y:S01]  /*75720*/  ISETP.LT.AND P4, PT, R169, UR9, !P0 ;  /* 0x00000009a9007c0c */ /* 0x000fe2000c781270 */
[----:B---3--:R1:W-:Y:S04]  /*75730*/  @P5 STG.E desc[UR10][R12.64], R245 ;  /* 0x000000f50c005986 */ /* 0x0083e8000c10190a */
[----:B--2---:R2:W-:Y:S04]  /*75740*/  @P3 STG.E desc[UR10][R40.64], R184 ;  /* 0x000000b828003986 */ /* 0x0045e8000c10190a */
[----:B-1----:R-:W3:Y:S04]  /*75750*/  LDL.LU R245, [R1+0x164] ;  /* 0x0001640001f57983 */ /* 0x002ee80000300800 */
[----:B--2---:R-:W2:Y:S01]  /*75760*/  LDL.LU R184, [R1+0x154] ;  /* 0x0001540001b87983 */ /* 0x004ea20000300800 */
[----:B------:R-:W-:-:S04]  /*75770*/  IMAD.WIDE R12, R57, 0x4, R18 ;  /* 0x00000004390c7825 */ /* 0x000fc800078e0212 */
[----:B------:R-:W-:Y:S01]  /*75780*/  IMAD.WIDE R40, R57, 0x4, R20 ;  /* 0x0000000439287825 */ /* 0x000fe200078e0214 */
[----:B------:R-:W-:Y:S04]  /*75790*/  @P1 STG.E desc[UR10][R42.64], R132 ;  /* 0x000000842a001986 */ /* 0x000fe8000c10190a */
[----:B------:R-:W-:Y:S04]  /*757a0*/  @P6 STG.E desc[UR10][R12.64], R246 ;  /* 0x000000f60c006986 */ /* 0x000fe8000c10190a */
[----:B----4-:R1:W-:Y:S04]  /*757b0*/  @P4 STG.E desc[UR10][R40.64], R95 ;  /* 0x0000005f28004986 */ /* 0x0103e8000c10190a */
[----:B-1----:R-:W4:Y:S01]  /*757c0*/  LDL.LU R95, [R1+0xd4] ;  /* 0x0000d400015f7983 */ /* 0x002f220000300800 */
[----:B------:R-:W-:-:S02]  /*757d0*/  ISETP.LT.AND P2, PT, R251, UR9, !P0 ;  /* 0x00000009fb007c0c */ /* 0x000fc4000c741270 */
[----:B------:R-:W-:Y:S01]  /*757e0*/  ISETP.LT.AND P5, PT, R249, UR9, !P0 ;  /* 0x00000009f9007c0c */ /* 0x000fe2000c7a1270 */
[C---:B------:R-:W-:Y:S01]  /*757f0*/  IMAD.WIDE R42, R57.reuse, 0x4, R22 ;  /* 0x00000004392a7825 */ /* 0x040fe200078e0216 */
[----:B------:R-:W-:Y:S02]  /*75800*/  ISETP.LT.AND P3, PT, R170, UR9, !P0 ;  /* 0x00000009aa007c0c */ /* 0x000fe4000c761270 */
[----:B------:R-:W-:Y:S02]  /*75810*/  ISETP.LT.AND P1, PT, R168, UR9, !P0 ;  /* 0x00000009a8007c0c */ /* 0x000fe4000c721270 */
[----:B------:R-:W-:Y:S01]  /*75820*/  ISETP.LT.AND P6, PT, R250, UR9, !P0 ;  /* 0x00000009fa007c0c */ /* 0x000fe2000c7c1270 */
[----:B------:R-:W-:Y:S01]  /*75830*/  IMAD.WIDE R12, R57, 0x4, R24 ;  /* 0x00000004390c7825 */ /* 0x000fe200078e0218 */
[----:B------:R-:W-:-:S03]  /*75840*/  ISETP.LT.AND P4, PT, R248, UR9, !P0 ;  /* 0x00000009f8007c0c */ /* 0x000fc6000c781270 */
[----:B------:R1:W-:Y:S01]  /*75850*/  @P2 STG.E desc[UR10][R42.64], R134 ;  /* 0x000000862a002986 */ /* 0x0003e2000c10190a */
[----:B------:R-:W-:Y:S01]  /*75860*/  ISETP.LT.AND P2, PT, R79, UR9, !P0 ;  /* 0x000000094f007c0c */ /* 0x000fe2000c741270 */
[----:B------:R-:W-:-:S04]  /*75870*/  IMAD.WIDE R40, R57, 0x4, R26 ;  /* 0x0000000439287825 */ /* 0x000fc800078e021a */
[C---:B-1----:R-:W-:Y:S01]  /*75880*/  IMAD.WIDE R42, R57.reuse, 0x4, R28 ;  /* 0x00000004392a7825 */ /* 0x042fe200078e021c */
[----:B------:R1:W-:Y:S04]  /*75890*/  @P5 STG.E desc[UR10][R12.64], R80 ;  /* 0x000000500c005986 */ /* 0x0003e8000c10190a */
[----:B------:R1:W-:Y:S04]  /*758a0*/  @P3 STG.E desc[UR10][R40.64], R135 ;  /* 0x0000008728003986 */ /* 0x0003e8000c10190a */
[----:B------:R1:W-:Y:S02]  /*758b0*/  @P1 STG.E desc[UR10][R42.64], R78 ;  /* 0x0000004e2a001986 */ /* 0x0003e4000c10190a */
[----:B-1----:R-:W-:-:S02]  /*758c0*/  IMAD.WIDE R12, R57, 0x4, R30 ;  /* 0x00000004390c7825 */ /* 0x002fc400078e021e */
[----:B------:R-:W4:Y:S02]  /*758d0*/  LDL.LU R80, [R1+0xf08] ;  /* 0x000f080001507983 */ /* 0x000f240000300800 */
[C---:B------:R-:W-:Y:S02]  /*758e0*/  IMAD.WIDE R40, R57.reuse, 0x4, R32 ;  /* 0x0000000439287825 */ /* 0x040fe400078e0220 */
[----:B------:R-:W4:Y:S02]  /*758f0*/  LDL.LU R134, [R1+0xf88] ;  /* 0x000f880001867983 */ /* 0x000f240000300800 */
[----:B------:R-:W-:Y:S02]  /*75900*/  IMAD.WIDE R42, R57, 0x4, R34 ;  /* 0x00000004392a7825 */ /* 0x000fe400078e0222 */
[----:B------:R-:W4:Y:S01]  /*75910*/  LDL.LU R135, [R1+0xef8] ;  /* 0x000ef80001877983 */ /* 0x000f220000300800 */
[----:B------:R-:W-:Y:S02]  /*75920*/  ISETP.LT.AND P5, PT, R111, UR9, !P0 ;  /* 0x000000096f007c0c */ /* 0x000fe4000c7a1270 */
[----:B------:R-:W-:Y:S01]  /*75930*/  ISETP.LT.AND P3, PT, R109, UR9, !P0 ;  /* 0x000000096d007c0c */ /* 0x000fe2000c761270 */
[----:B---3--:R-:W-:Y:S04]  /*75940*/  @P6 STG.E desc[UR10][R12.64], R245 ;  /* 0x000000f50c006986 */ /* 0x008fe8000c10190a */
[----:B--2---:R-:W-:Y:S04]  /*75950*/  @P4 STG.E desc[UR10][R40.64], R184 ;  /* 0x000000b828004986 */ /* 0x004fe8000c10190a */
[----:B------:R1:W-:Y:S04]  /*75960*/  @P2 STG.E desc[UR10][R42.64], R56 ;  /* 0x000000382a002986 */ /* 0x0003e8000c10190a */
[----:B-1----:R-:W2:Y:S01]  /*75970*/  LDL.LU R56, [R1+0x2af8] ;  /* 0x002af80001387983 */ /* 0x002ea20000300800 */
[----:B------:R-:W-:-:S03]  /*75980*/  IMAD.WIDE R12, R57, 0x4, R36 ;  /* 0x00000004390c7825 */ /* 0x000fc600078e0224 */
[----:B------:R-:W3:Y:S01]  /*75990*/  LDL.LU R78, [R1+0xfc8] ;  /* 0x000fc800014e7983 */ /* 0x000ee20000300800 */
[----:B------:R-:W-:-:S03]  /*759a0*/  IMAD.WIDE R40, R57, 0x4, R38 ;  /* 0x0000000439287825 */ /* 0x000fc600078e0226 */
[----:B------:R-:W3:Y:S04]  /*759b0*/  LDL.LU R245, [R1+0xfa8] ;  /* 0x000fa80001f57983 */ /* 0x000ee80000300800 */
[----:B----4-:R-:W-:Y:S04]  /*759c0*/  @P5 STG.E desc[UR10][R12.64], R95 ;  /* 0x0000005f0c005986 */ /* 0x010fe8000c10190a */
[----:B------:R1:W-:Y:S04]  /*759d0*/  @P3 STG.E desc[UR10][R40.64], R54 ;  /* 0x0000003628003986 */ /* 0x0003e8000c10190a */
[----:B-1----:R-:W4:Y:S04]  /*759e0*/  LDL.LU R54, [R1+0x2af4] ;  /* 0x002af40001367983 */ /* 0x002f280000300800 */
[----:B------:R-:W4:Y:S04]  /*759f0*/  LDL.LU R132, [R1+0xf78] ;  /* 0x000f780001847983 */ /* 0x000f280000300800 */
[----:B------:R-:W4:Y:S04]  /*75a00*/  LDL.LU R246, [R1+0xed8] ;  /* 0x000ed80001f67983 */ /* 0x000f280000300800 */
[----:B------:R-:W4:Y:S04]  /*75a10*/  LDL.LU R184, [R1+0xf58] ;  /* 0x000f580001b87983 */ /* 0x000f280000300800 */
[----:B------:R-:W4:Y:S01]  /*75a20*/  LDL.LU R95, [R1+0xe78] ;  /* 0x000e7800015f7983 */ /* 0x000f220000300800 */
[----:B------:R-:W-:-:S02]  /*75a30*/  ISETP.GE.AND P1, PT, R15, UR4, PT ;  /* 0x000000040f007c0c */ /* 0x000fc4000bf26270 */
[----:B------:R-:W-:Y:S02]  /*75a40*/  ISETP.LT.AND P0, PT, R252, UR9, !P0 ;  /* 0x00000009fc007c0c */ /* 0x000fe4000c701270 */
[----:B------:R-:W-:Y:S02]  /*75a50*/  ISETP.LT.AND P6, PT, R185, UR9, !P1 ;  /* 0x00000009b9007c0c */ /* 0x000fe4000cfc1270 */
[----:B------:R-:W-:Y:S01]  /*75a60*/  ISETP.LT.AND P4, PT, R244, UR9, !P1 ;  /* 0x00000009f4007c0c */ /* 0x000fe2000cf81270 */
[----:B------:R-:W-:Y:S01]  /*75a70*/  IMAD.WIDE R12, R57, 0x4, R48 ;  /* 0x00000004390c7825 */ /* 0x000fe200078e0230 */
[----:B------:R-:W-:Y:S02]  /*75a80*/  ISETP.LT.AND P2, PT, R186, UR9, !P1 ;  /* 0x00000009ba007c0c */ /* 0x000fe4000cf41270 */
[----:B------:R-:W-:Y:S02]  /*75a90*/  ISETP.LT.AND P5, PT, R187, UR9, !P1 ;  /* 0x00000009bb007c0c */ /* 0x000fe4000cfa1270 */
[----:B------:R-:W-:-:S03]  /*75aa0*/  ISETP.LT.AND P3, PT, R171, UR9, !P1 ;  /* 0x00000009ab007c0c */ /* 0x000fc6000cf61270 */
[----:B------:R1:W-:Y:S01]  /*75ab0*/  @P0 STG.E desc[UR10][R12.64], R55 ;  /* 0x000000370c000986 */ /* 0x0003e2000c10190a */
[----:B------:R-:W-:-:S03]  /*75ac0*/  ISETP.LT.AND P0, PT, R169, UR9, !P1 ;  /* 0x00000009a9007c0c */ /* 0x000fc6000cf01270 */
[----:B-1----:R-:W4:Y:S01]  /*75ad0*/  LDL.LU R55, [R1+0x2af0] ;  /* 0x002af00001377983 */ /* 0x002f220000300800 */
[----:B--2---:R-:W-:-:S04]  /*75ae0*/  IMAD.WIDE R40, R56, 0x4, R2 ;  /* 0x0000000438287825 */ /* 0x004fc800078e0202 */
[C---:B------:R-:W-:Y:S01]  /*75af0*/  IMAD.WIDE R42, R56.reuse, 0x4, R4 ;  /* 0x00000004382a7825 */ /* 0x040fe200078e0204 */
[----:B------:R1:W-:Y:S03]  /*75b00*/  @P6 STG.E desc[UR10][R40.64], R80 ;  /* 0x0000005028006986 */ /* 0x0003e6000c10190a */
[----:B------:R-:W-:Y:S01]  /*75b10*/  IMAD.WIDE R58, R56, 0x4, R6 ;  /* 0x00000004383a7825 */ /* 0x000fe200078e0206 */
[----:B------:R-:W-:Y:S01]  /*75b20*/  @P4 STG.E desc[UR10][R42.64], R134 ;  /* 0x000000862a004986 */ /* 0x000fe2000c10190a */
[----:B------:R-:W-:-:S03]  /*75b30*/  ISETP.LT.AND P6, PT, R251, UR9, !P1 ;  /* 0x00000009fb007c0c */ /* 0x000fc6000cfc1270 */
[----:B-1----:R-:W2:Y:S01]  /*75b40*/  LDL.LU R80, [R1+0xfb8] ;  /* 0x000fb80001507983 */ /* 0x002ea20000300800 */
[----:B------:R-:W-:-:S03]  /*75b50*/  ISETP.LT.AND P4, PT, R249, UR9, !P1 ;  /* 0x00000009f9007c0c */ /* 0x000fc6000cf81270 */
[----:B------:R1:W-:Y:S01]  /*75b60*/  @P2 STG.E desc[UR10][R58.64], R135 ;  /* 0x000000873a002986 */ /* 0x0003e2000c10190a */
[----:B------:R-:W-:-:S03]  /*75b70*/  IMAD.WIDE R12, R56, 0x4, R16 ;  /* 0x00000004380c7825 */ /* 0x000fc600078e0210 */
[----:B------:R-:W2:Y:S01]  /*75b80*/  LDL.LU R15, [R1+0x2a88] ;  /* 0x002a8800010f7983 */ /* 0x000ea20000300800 */
[----:B------:R-:W-:Y:S01]  /*75b90*/  ISETP.LT.AND P2, PT, R170, UR9, !P1 ;  /* 0x00000009aa007c0c */ /* 0x000fe2000cf41270 */
[C---:B------:R-:W-:Y:S02]  /*75ba0*/  IMAD.WIDE R40, R56.reuse, 0x4, R18 ;  /* 0x0000000438287825 */ /* 0x040fe400078e0212 */
[----:B-1----:R-:W2:Y:S02]  /*75bb0*/  LDL.LU R135, [R1+0xf98] ;  /* 0x000f980001877983 */ /* 0x002ea40000300800 */
[C---:B------:R-:W-:Y:S02]  /*75bc0*/  IMAD.WIDE R58, R56.reuse, 0x4, R20 ;  /* 0x00000004383a7825 */ /* 0x040fe400078e0214 */
[----:B------:R-:W2:Y:S02]  /*75bd0*/  LDL.LU R81, [R1+0xf48] ;  /* 0x000f480001517983 */ /* 0x000ea40000300800 */
[----:B------:R-:W-:-:S02]  /*75be0*/  IMAD.WIDE R42, R56, 0x4, R22 ;  /* 0x00000004382a7825 */ /* 0x000fc400078e0216 */
[----:B---3--:R1:W-:Y:S04]  /*75bf0*/  @P5 STG.E desc[UR10][R12.64], R78 ;  /* 0x0000004e0c005986 */ /* 0x0083e8000c10190a */
[----:B------:R-:W3:Y:S04]  /*75c00*/  LDL.LU R134, [R1+0xe18] ;  /* 0x000e180001867983 */ /* 0x000ee80000300800 */
[----:B------:R4:W-:Y:S04]  /*75c10*/  @P3 STG.E desc[UR10][R40.64], R245 ;  /* 0x000000f528003986 */ /* 0x0009e8000c10190a */
[----:B-1----:R-:W3:Y:S01]  /*75c20*/  LDL.LU R78, [R1+0xf38] ;  /* 0x000f3800014e7983 */ /* 0x002ee20000300800 */
[----:B------:R-:W-:-:S03]  /*75c30*/  IMAD.WIDE R12, R56, 0x4, R26 ;  /* 0x00000004380c7825 */ /* 0x000fc600078e021a */
[----:B----4-:R-:W-:Y:S04]  /*75c40*/  @P0 STG.E desc[UR10][R58.64], R132 ;  /* 0x000000843a000986 */ /* 0x010fe8000c10190a */
[----:B------:R-:W4:Y:S01]  /*75c50*/  LDL.LU R245, [R1+0x9f8] ;  /* 0x0009f80001f57983 */ /* 0x000f220000300800 */
[----:B------:R-:W-:-:S03]  /*75c60*/  IMAD.WIDE R40, R56, 0x4, R24 ;  /* 0x0000000438287825 */ /* 0x000fc600078e0218 */
[----:B------:R-:W-:Y:S04]  /*75c70*/  @P6 STG.E desc[UR10][R42.64], R246 ;  /* 0x000000f62a006986 */ /* 0x000fe8000c10190a */
[----:B------:R1:W-:Y:S04]  /*75c80*/  @P4 STG.E desc[UR10][R40.64], R184 ;  /* 0x000000b828004986 */ /* 0x0003e8000c10190a */
[----:B------:R1:W-:Y:S04]  /*75c90*/  @P2 STG.E desc[UR10][R12.64], R95 ;  /* 0x0000005f0c002986 */ /* 0x0003e8000c10190a */
[----:B-1----:R-:W4:Y:S04]  /*75ca0*/  LDL.LU R184, [R1+0x998] ;  /* 0x0009980001b87983 */ /* 0x002f280000300800 */
[----:B------:R-:W4:Y:S01]  /*75cb0*/  LDL.LU R95, [R1+0x938] ;  /* 0x00093800015f7983 */ /* 0x000f220000300800 */
[----:B------:R-:W-:-:S02]  /*75cc0*/  ISETP.LT.AND P5, PT, R168, UR9, !P1 ;  /* 0x00000009a8007c0c */ /* 0x000fc4000cfa1270 */
[----:B------:R-:W-:Y:S01]  /*75cd0*/  ISETP.LT.AND P3, PT, R250, UR9, !P1 ;  /* 0x00000009fa007c0c */ /* 0x000fe2000cf61270 */
[----:B------:R-:W-:Y:S01]  /*75ce0*/  IMAD.WIDE R58, R56, 0x4, R28 ;  /* 0x00000004383a7825 */ /* 0x000fe200078e021c */
[----:B------:R-:W-:Y:S01]  /*75cf0*/  ISETP.LT.AND P2, PT, R248, UR9, !P1 ;  /* 0x00000009f8007c0c */ /* 0x000fe2000cf41270 */
[----:B------:R-:W4:Y:S01]  /*75d00*/  LDL.LU R132, [R1+0x858] ;  /* 0x0008580001847983 */ /* 0x000f220000300800 */
[----:B------:R-:W-:Y:S01]  /*75d10*/  ISETP.LT.AND P6, PT, R79, UR9, !P1 ;  /* 0x000000094f007c0c */ /* 0x000fe2000cfc1270 */
[C---:B------:R-:W-:Y:S01]  /*75d20*/  IMAD.WIDE R12, R56.reuse, 0x4, R30 ;  /* 0x00000004380c7825 */ /* 0x040fe200078e021e */
[----:B------:R-:W-:Y:S01]  /*75d30*/  ISETP.LT.AND P4, PT, R109, UR9, !P1 ;  /* 0x000000096d007c0c */ /* 0x000fe2000cf81270 */
[----:B------:R-:W4:Y:S02]  /*75d40*/  LDL.LU R246, [R1+0x7e8] ;  /* 0x0007e80001f67983 */ /* 0x000f240000300800 */
[----:B------:R-:W-:-:S04]  /*75d50*/  IMAD.WIDE R40, R56, 0x4, R34 ;  /* 0x0000000438287825 */ /* 0x000fc800078e0222 */
[----:B------:R-:W-:Y:S01]  /*75d60*/  IMAD.WIDE R42, R56, 0x4, R36 ;  /* 0x00000004382a7825 */ /* 0x000fe200078e0224 */
[----:B--2---:R1:W-:Y:S01]  /*75d70*/  @P5 STG.E desc[UR10][R58.64], R80 ;  /* 0x000000503a005986 */ /* 0x0043e2000c10190a */
[----:B------:R-:W-:Y:S02]  /*75d80*/  ISETP.LT.AND P5, PT, R111, UR9, !P1 ;  /* 0x000000096f007c0c */ /* 0x000fe4000cfa1270 */
[----:B------:R-:W-:Y:S02]  /*75d90*/  ISETP.LT.AND P1, PT, R252, UR9, !P1 ;  /* 0x00000009fc007c0c */ /* 0x000fe4000cf21270 */
[----:B------:R-:W-:Y:S01]  /*75da0*/  ISETP.GE.AND P0, PT, R15, UR4, PT ;  /* 0x000000040f007c0c */ /* 0x000fe2000bf06270 */
[----:B-1----:R-:W2:Y:S04]  /*75db0*/  LDL.LU R80, [R1+0x6d8] ;  /* 0x0006d80001507983 */ /* 0x002ea80000300800 */
[----:B------:R1:W-:Y:S01]  /*75dc0*/  @P3 STG.E desc[UR10][R12.64], R135 ;  /* 0x000000870c003986 */ /* 0x0003e2000c10190a */
[----:B------:R-:W-:Y:S01]  /*75dd0*/  ISETP.LT.AND P3, PT, R185, UR9, !P0 ;  /* 0x00000009b9007c0c */ /* 0x000fe2000c761270 */
[----:B------:R-:W-:-:S04]  /*75de0*/  IMAD.WIDE R58, R56, 0x4, R38 ;  /* 0x00000004383a7825 */ /* 0x000fc800078e0226 */
[C---:B-1----:R-:W-:Y:S01]  /*75df0*/  IMAD.WIDE R12, R56.reuse, 0x4, R32 ;  /* 0x00000004380c7825 */ /* 0x042fe200078e0220 */
[----:B------:R-:W2:Y:S04]  /*75e00*/  LDL.LU R135, [R1+0x5c8] ;  /* 0x0005c80001877983 */ /* 0x000ea80000300800 */
[----:B------:R1:W-:Y:S01]  /*75e10*/  @P2 STG.E desc[UR10][R12.64], R81 ;  /* 0x000000510c002986 */ /* 0x0003e2000c10190a */
[----:B------:R-:W-:-:S03]  /*75e20*/  IMAD.WIDE R56, R56, 0x4, R48 ;  /* 0x0000000438387825 */ /* 0x000fc600078e0230 */
[----:B---3--:R-:W-:Y:S04]  /*75e30*/  @P6 STG.E desc[UR10][R40.64], R134 ;  /* 0x0000008628006986 */ /* 0x008fe8000c10190a */
[----:B------:R3:W-:Y:S04]  /*75e40*/  @P5 STG.E desc[UR10][R42.64], R78 ;  /* 0x0000004e2a005986 */ /* 0x0007e8000c10190a */
[----:B----4-:R4:W-:Y:S01]  /*75e50*/  @P4 STG.E desc[UR10][R58.64], R245 ;  /* 0x000000f53a004986 */ /* 0x0109e2000c10190a */
[----:B-1----:R-:W-:-:S03]  /*75e60*/  IMAD.WIDE R12, R55, 0x4, R2 ;  /* 0x00000004370c7825 */ /* 0x002fc600078e0202 */
[----:B---3--:R-:W3:Y:S04]  /*75e70*/  LDL.LU R78, [R1+0x4c8] ;  /* 0x0004c800014e7983 */ /* 0x008ee80000300800 */
[----:B----4-:R-:W4:Y:S04]  /*75e80*/  LDL.LU R245, [R1+0x4a8] ;  /* 0x0004a80001f57983 */ /* 0x010f280000300800 */
[----:B------:R-:W4:Y:S04]  /*75e90*/  LDL.LU R134, [R1+0x278] ;  /* 0x0002780001867983 */ /* 0x000f280000300800 */
[----:B------:R1:W-:Y:S04]  /*75ea0*/  @P1 STG.E desc[UR10][R56.64], R184 ;  /* 0x000000b838001986 */ /* 0x0003e8000c10190a */
[----:B------:R-:W4:Y:S04]  /*75eb0*/  LDL.LU R15, [R1+0x2a8c] ;  /* 0x002a8c00010f7983 */ /* 0x000f280000300800 */
        /* <DEDUP_REMOVED lines=8> */
[----:B------:R-:W-:-:S03]  /*75f40*/  ISETP.LT.AND P3, PT, R169, UR9, !P0 ;  /* 0x00000009a9007c0c */ /* 0x000fc6000c761270 */
[----:B------:R-:W-:Y:S01]  /*75f50*/  IMAD.WIDE R40, R55, 0x4, R6 ;  /* 0x0000000437287825 */ /* 0x000fe200078e0206 */
[----:B------:R-:W-:-:S03]  /*75f60*/  ISETP.LT.AND P1, PT, R251, UR9, !P0 ;  /* 0x00000009fb007c0c */ /* 0x000fc6000c721270 */
[C---:B------:R-:W-:Y:S01]  /*75f70*/  IMAD.WIDE R42, R55.reuse, 0x4, R16 ;  /* 0x00000004372a7825 */ /* 0x040fe200078e0210 */
[----:B------:R1:W-:Y:S03]  /*75f80*/  @P6 STG.E desc[UR10][R12.64], R132 ;  /* 0x000000840c006986 */ /* 0x0003e6000c10190a */
[----:B------:R-:W-:Y:S01]  /*75f90*/  IMAD.WIDE R56, R55, 0x4, R18 ;  /* 0x0000000437387825 */ /* 0x000fe200078e0212 */
[----:B------:R1:W-:Y:S01]  /*75fa0*/  @P5 STG.E desc[UR10][R40.64], R246 ;  /* 0x000000f628005986 */ /* 0x0003e2000c10190a */
[----:B------:R-:W-:Y:S02]  /*75fb0*/  ISETP.LT.AND P6, PT, R249, UR9, !P0 ;  /* 0x00000009f9007c0c */ /* 0x000fe4000c7c1270 */
[----:B------:R-:W-:Y:S01]  /*75fc0*/  ISETP.LT.AND P5, PT, R168, UR9, !P0 ;  /* 0x00000009a8007c0c */ /* 0x000fe2000c7a1270 */
[----:B-1----:R-:W-:-:S04]  /*75fd0*/  IMAD.WIDE R12, R55, 0x4, R20 ;  /* 0x00000004370c7825 */ /* 0x002fc800078e0214 */
[----:B------:R-:W-:Y:S01]  /*75fe0*/  IMAD.WIDE R40, R55, 0x4, R22 ;  /* 0x0000000437287825 */ /* 0x000fe200078e0216 */
[----:B--2---:R1:W-:Y:S01]  /*75ff0*/  @P4 STG.E desc[UR10][R42.64], R80 ;  /* 0x000000502a004986 */ /* 0x0043e2000c10190a */
[----:B------:R-:W-:-:S03]  /*76000*/  ISETP.LT.AND P4, PT, R250, UR9, !P0 ;  /* 0x00000009fa007c0c */ /* 0x000fc6000c781270 */
[----:B-1----:R-:W2:Y:S04]  /*76010*/  LDL.LU R80, [R1+0x158] ;  /* 0x0001580001507983 */ /* 0x002ea80000300800 */
[----:B------:R1:W-:Y:S01]  /*76020*/  @P2 STG.E desc[UR10][R56.64], R135 ;  /* 0x0000008738002986 */ /* 0x0003e2000c10190a */
[----:B------:R-:W-:Y:S01]  /*76030*/  ISETP.LT.AND P2, PT, R170, UR9, !P0 ;  /* 0x00000009aa007c0c */ /* 0x000fe2000c741270 */
[----:B------:R-:W-:-:S04]  /*76040*/  IMAD.WIDE R42, R55, 0x4, R28 ;  /* 0x00000004372a7825 */ /* 0x000fc800078e021c */
[C---:B-1----:R-:W-:Y:S01]  /*76050*/  IMAD.WIDE R56, R55.reuse, 0x4, R30 ;  /* 0x0000000437387825 */ /* 0x042fe200078e021e */
[----:B------:R-:W2:Y:S04]  /*76060*/  LDL.LU R135, [R1+0xe8] ;  /* 0x0000e80001877983 */ /* 0x000ea80000300800 */
[----:B---3--:R1:W-:Y:S04]  /*76070*/  @P3 STG.E desc[UR10][R12.64], R78 ;  /* 0x0000004e0c003986 */ /* 0x0083e8000c10190a */
[----:B----4-:R3:W-:Y:S01]  /*76080*/  @P1 STG.E desc[UR10][R40.64], R245 ;  /* 0x000000f528001986 */ /* 0x0107e2000c10190a */
[----:B-1----:R-:W-:-:S03]  /*76090*/  IMAD.WIDE R12, R55, 0x4, R24 ;  /* 0x00000004370c7825 */ /* 0x002fc600078e0218 */
[----:B------:R-:W4:Y:S01]  /*760a0*/  LDL.LU R78, [R1+0xd8] ;  /* 0x0000d800014e7983 */ /* 0x000f220000300800 */
[----:B---3--:R-:W-:-:S03]  /*760b0*/  IMAD.WIDE R40, R55, 0x4, R26 ;  /* 0x0000000437287825 */ /* 0x008fc600078e021a */
[----:B------:R-:W-:Y:S04]  /*760c0*/  @P6 STG.E desc[UR10][R12.64], R134 ;  /* 0x000000860c006986 */ /* 0x000fe8000c10190a */
[----:B------:R-:W3:Y:S04]  /*760d0*/  LDL.LU R245, [R1+0xf0c] ;  /* 0x000f0c0001f57983 */ /* 0x000ee80000300800 */
[----:B------:R-:W-:Y:S04]  /*760e0*/  @P2 STG.E desc[UR10][R40.64], R184 ;  /* 0x000000b828002986 */ /* 0x000fe8000c10190a */
[----:B------:R-:W-:Y:S04]  /*760f0*/  @P5 STG.E desc[UR10][R42.64], R95 ;  /* 0x0000005f2a005986 */ /* 0x000fe8000c10190a */
[----:B------:R1:W-:Y:S04]  /*76100*/  @P4 STG.E desc[UR10][R56.64], R54 ;  /* 0x0000003638004986 */ /* 0x0003e8000c10190a */
[----:B-1----:R-:W3:Y:S04]  /*76110*/  LDL.LU R54, [R1+0x2aec] ;  /* 0x002aec0001367983 */ /* 0x002ee80000300800 */
[----:B------:R-:W3:Y:S04]  /*76120*/  LDL.LU R184, [R1+0xf8c] ;  /* 0x000f8c0001b87983 */ /* 0x000ee80000300800 */
[----:B------:R-:W3:Y:S04]  /*76130*/  LDL.LU R95, [R1+0xefc] ;  /* 0x000efc00015f7983 */ /* 0x000ee80000300800 */
[----:B------:R-:W3:Y:S04]  /*76140*/  LDL.LU R246, [R1+0xfcc] ;  /* 0x000fcc0001f67983 */ /* 0x000ee80000300800 */
[----:B------:R-:W3:Y:S01]  /*76150*/  LDL.LU R134, [R1+0xfac] ;  /* 0x000fac0001867983 */ /* 0x000ee20000300800 */
[----:B------:R-:W-:-:S02]  /*76160*/  ISETP.LT.AND P3, PT, R248, UR9, !P0 ;  /* 0x00000009f8007c0c */ /* 0x000fc4000c761270 */
[----:B------:R-:W-:Y:S01]  /*76170*/  ISETP.LT.AND P1, PT, R79, UR9, !P0 ;  /* 0x000000094f007c0c */ /* 0x000fe2000c721270 */
[----:B------:R-:W-:Y:S01]  /*76180*/  IMAD.WIDE R12, R55, 0x4, R32 ;  /* 0x00000004370c7825 */ /* 0x000fe200078e0220 */
[----:B------:R-:W-:Y:S02]  /*76190*/  ISETP.GE.AND P6, PT, R15, UR4, PT ;  /* 0x000000040f007c0c */ /* 0x000fe4000bfc6270 */
[----:B------:R-:W-:Y:S01]  /*761a0*/  ISETP.LT.AND P2, PT, R111, UR9, !P0 ;  /* 0x000000096f007c0c */ /* 0x000fe2000c741270 */
[----:B------:R-:W-:Y:S01]  /*761b0*/  IMAD.WIDE R40, R55, 0x4, R34 ;  /* 0x0000000437287825 */ /* 0x000fe200078e0222 */
[----:B------:R-:W-:Y:S02]  /*761c0*/  ISETP.LT.AND P4, PT, R109, UR9, !P0 ;  /* 0x000000096d007c0c */ /* 0x000fe4000c781270 */
[----:B------:R-:W-:Y:S02]  /*761d0*/  ISETP.LT.AND P0, PT, R252, UR9, !P0 ;  /* 0x00000009fc007c0c */ /* 0x000fe4000c701270 */
[----:B------:R-:W-:Y:S01]  /*761e0*/  ISETP.LT.AND P5, PT, R185, UR9, !P6 ;  /* 0x00000009b9007c0c */ /* 0x000fe2000f7a1270 */
[----:B------:R-:W-:Y:S01]  /*761f0*/  IMAD.WIDE R42, R55, 0x4, R48 ;  /* 0x00000004372a7825 */ /* 0x000fe200078e0230 */
[----:B--2---:R1:W-:Y:S01]  /*76200*/  @P3 STG.E desc[UR10][R12.64], R80 ;  /* 0x000000500c003986 */ /* 0x0043e2000c10190a */
[----:B------:R-:W-:-:S03]  /*76210*/  ISETP.LT.AND P3, PT, R244, UR9, !P6 ;  /* 0x00000009f4007c0c */ /* 0x000fc6000f761270 */
[----:B-1----:R-:W2:Y:S01]  /*76220*/  LDL.LU R80, [R1+0xf7c] ;  /* 0x000f7c0001507983 */ /* 0x002ea20000300800 */
[----:B------:R-:W-:-:S03]  /*76230*/  IMAD.WIDE R12, R55, 0x4, R38 ;  /* 0x00000004370c7825 */ /* 0x000fc600078e0226 */
[----:B------:R1:W-:Y:S01]  /*76240*/  @P1 STG.E desc[UR10][R40.64], R135 ;  /* 0x0000008728001986 */ /* 0x0003e2000c10190a */
[----:B------:R-:W-:Y:S01]  /*76250*/  ISETP.LT.AND P1, PT, R186, UR9, !P6 ;  /* 0x00000009ba007c0c */ /* 0x000fe2000f721270 */
[----:B-1----:R-:W-:Y:S02]  /*76260*/  IMAD.WIDE R40, R55, 0x4, R36 ;  /* 0x0000000437287825 */ /* 0x002fe400078e0224 */
[----:B------:R-:W2:Y:S04]  /*76270*/  LDL.LU R135, [R1+0xedc] ;  /* 0x000edc0001877983 */ /* 0x000ea80000300800 */
[----:B----4-:R-:W-:Y:S04]  /*76280*/  @P2 STG.E desc[UR10][R40.64], R78 ;  /* 0x0000004e28002986 */ /* 0x010fe8000c10190a */
[----:B------:R1:W-:Y:S04]  /*76290*/  @P4 STG.E desc[UR10][R12.64], R52 ;  /* 0x000000340c004986 */ /* 0x0003e8000c10190a */
[----:B------:R4:W-:Y:S04]  /*762a0*/  @P0 STG.E desc[UR10][R42.64], R53 ;  /* 0x000000352a000986 */ /* 0x0009e8000c10190a */
[----:B-1----:R-:W2:Y:S04]  /*762b0*/  LDL.LU R52, [R1+0x2ae8] ;  /* 0x002ae80001347983 */ /* 0x002ea80000300800 */
[----:B----4-:R-:W4:Y:S04]  /*762c0*/  LDL.LU R53, [R1+0x2ae4] ;  /* 0x002ae40001357983 */ /* 0x010f280000300800 */
[----:B------:R-:W4:Y:S01]  /*762d0*/  LDL.LU R78, [R1+0xf5c] ;  /* 0x000f5c00014e7983 */ /* 0x000f220000300800 */
[----:B---3--:R-:W-:-:S05]  /*762e0*/  IMAD.WIDE R56, R54, 0x4, R2 ;  /* 0x0000000436387825 */ /* 0x008fca00078e0202 */
[----:B------:R1:W-:Y:S01]  /*762f0*/  @P5 STG.E desc[UR10][R56.64], R245 ;  /* 0x000000f538005986 */ /* 0x0003e2000c10190a */
[----:B------:R-:W-:Y:S01]  /*76300*/  IMAD.WIDE R12, R54, 0x4, R4 ;  /* 0x00000004360c7825 */ /* 0x000fe200078e0204 */
[----:B------:R-:W-:-:S03]  /*76310*/  ISETP.LT.AND P5, PT, R187, UR9, !P6 ;  /* 0x00000009bb007c0c */ /* 0x000fc6000f7a1270 */
[----:B------:R-:W-:Y:S01]  /*76320*/  IMAD.WIDE R40, R54, 0x4, R6 ;  /* 0x0000000436287825 */ /* 0x000fe200078e0206 */
[----:B------:R3:W-:Y:S04]  /*76330*/  @P3 STG.E desc[UR10][R12.64], R184 ;  /* 0x000000b80c003986 */ /* 0x0007e8000c10190a */
[----:B-1----:R-:W4:Y:S01]  /*76340*/  LDL.LU R245, [R1+0xe7c] ;  /* 0x000e7c0001f57983 */ /* 0x002f220000300800 */
[----:B------:R-:W-:-:S03]  /*76350*/  ISETP.LT.AND P4, PT, R171, UR9, !P6 ;  /* 0x00000009ab007c0c */ /* 0x000fc6000f781270 */
[----:B------:R-:W4:Y:S04]  /*76360*/  LDL.LU R81, [R1+0xfbc] ;  /* 0x000fbc0001517983 */ /* 0x000f280000300800 */
[----:B------:R-:W4:Y:S04]  /*76370*/  LDL.LU R15, [R1+0x2a90] ;  /* 0x002a9000010f7983 */ /* 0x000f280000300800 */
[----:B------:R-:W4:Y:S04]  /*76380*/  LDL.LU R132, [R1+0xf9c] ;  /* 0x000f9c0001847983 */ /* 0x000f280000300800 */
[----:B------:R1:W-:Y:S04]  /*76390*/  @P1 STG.E desc[UR10][R40.64], R95 ;  /* 0x0000005f28001986 */ /* 0x0003e8000c10190a */
[----:B---3--:R-:W3:Y:S01]  /*763a0*/  LDL.LU R184, [R1+0xf4c] ;  /* 0x000f4c0001b87983 */ /* 0x008ee20000300800 */
[----:B------:R-:W-:-:S03]  /*763b0*/  IMAD.WIDE R12, R54, 0x4, R16 ;  /* 0x00000004360c7825 */ /* 0x000fc600078e0210 */
[----:B-1----:R-:W3:Y:S01]  /*763c0*/  LDL.LU R95, [R1+0xe1c] ;  /* 0x000e1c00015f7983 */ /* 0x002ee20000300800 */
[----:B------:R-:W-:-:S03]  /*763d0*/  IMAD.WIDE R40, R54, 0x4, R18 ;  /* 0x0000000436287825 */ /* 0x000fc600078e0212 */
[----:B------:R1:W-:Y:S04]  /*763e0*/  @P5 STG.E desc[UR10][R12.64], R246 ;  /* 0x000000f60c005986 */ /* 0x0003e8000c10190a */
[----:B------:R1:W-:Y:S04]  /*763f0*/  @P4 STG.E desc[UR10][R40.64], R134 ;  /* 0x0000008628004986 */ /* 0x0003e8000c10190a */
[----:B-1----:R-:W3:Y:S04]  /*76400*/  LDL.LU R246, [R1+0xf3c] ;  /* 0x000f3c0001f67983 */ /* 0x002ee80000300800 */
[----:B------:R-:W3:Y:S01]  /*76410*/  LDL.LU R134, [R1+0x9fc] ;  /* 0x0009fc0001867983 */ /* 0x000ee20000300800 */
[----:B------:R-:W-:-:S02]  /*76420*/  ISETP.LT.AND P2, PT, R169, UR9, !P6 ;  /* 0x00000009a9007c0c */ /* 0x000fc4000f741270 */
[----:B------:R-:W-:Y:S01]  /*76430*/  ISETP.LT.AND P0, PT, R251, UR9, !P6 ;  /* 0x00000009fb007c0c */ /* 0x000fe2000f701270 */
[----:B------:R-:W-:Y:S01]  /*76440*/  IMAD.WIDE R42, R54, 0x4, R20 ;  /* 0x00000004362a7825 */ /* 0x000fe200078e0214 */
[----:B------:R-:W-:Y:S02]  /*76450*/  ISETP.LT.AND P3, PT, R249, UR9, !P6 ;  /* 0x00000009f9007c0c */ /* 0x000fe4000f761270 */
[----:B------:R-:W-:Y:S01]  /*76460*/  ISETP.LT.AND P1, PT, R170, UR9, !P6 ;  /* 0x00000009aa007c0c */ /* 0x000fe2000f721270 */
[----:B------:R-:W-:Y:S01]  /*76470*/  IMAD.WIDE R56, R54, 0x4, R22 ;  /* 0x0000000436387825 */ /* 0x000fe200078e0216 */
[----:B------:R-:W-:Y:S02]  /*76480*/  ISETP.LT.AND P5, PT, R168, UR9, !P6 ;  /* 0x00000009a8007c0c */ /* 0x000fe4000f7a1270 */
[----:B------:R-:W-:Y:S01]  /*76490*/  ISETP.LT.AND P4, PT, R248, UR9, !P6 ;  /* 0x00000009f8007c0c */ /* 0x000fe2000f781270 */
[----:B------:R-:W-:-:S04]  /*764a0*/  IMAD.WIDE R12, R54, 0x4, R24 ;  /* 0x00000004360c7825 */ /* 0x000fc800078e0218 */
[----:B------:R-:W-:Y:S01]  /*764b0*/  IMAD.WIDE R40, R54, 0x4, R26 ;  /* 0x0000000436287825 */ /* 0x000fe200078e021a */
[----:B--2---:R1:W-:Y:S01]  /*764c0*/  @P2 STG.E desc[UR10][R42.64], R80 ;  /* 0x000000502a002986 */ /* 0x0043e2000c10190a */
[----:B------:R-:W-:-:S03]  /*764d0*/  ISETP.LT.AND P2, PT, R79, UR9, !P6 ;  /* 0x000000094f007c0c */ /* 0x000fc6000f741270 */
[----:B-1----:R-:W2:Y:S04]  /*764e0*/  LDL.LU R80, [R1+0x99c] ;  /* 0x00099c0001507983 */ /* 0x002ea80000300800 */
[----:B------:R1:W-:Y:S01]  /*764f0*/  @P0 STG.E desc[UR10][R56.64], R135 ;  /* 0x0000008738000986 */ /* 0x0003e2000c10190a */
[----:B------:R-:W-:Y:S01]  /*76500*/  ISETP.LT.AND P0, PT, R250, UR9, !P6 ;  /* 0x00000009fa007c0c */ /* 0x000fe2000f701270 */
[C---:B------:R-:W-:Y:S02]  /*76510*/  IMAD.WIDE R42, R54.reuse, 0x4, R32 ;  /* 0x00000004362a7825 */ /* 0x040fe400078e0220 */
[----:B-1----:R-:W2:Y:S02]  /*76520*/  LDL.LU R135, [R1+0x93c] ;  /* 0x00093c0001877983 */ /* 0x002ea40000300800 */
[----:B------:R-:W-:-:S02]  /*76530*/  IMAD.WIDE R56, R54, 0x4, R34 ;  /* 0x0000000436387825 */ /* 0x000fc400078e0222 */
[----:B----4-:R1:W-:Y:S01]  /*76540*/  @P3 STG.E desc[UR10][R12.64], R78 ;  /* 0x0000004e0c003986 */ /* 0x0103e2000c10190a */
[----:B------:R-:W-:Y:S01]  /*76550*/  ISETP.LT.AND P3, PT, R111, UR9, !P6 ;  /* 0x000000096f007c0c */ /* 0x000fe2000f761270 */
[----:B-1----:R-:W-:Y:S02]  /*76560*/  IMAD.WIDE R12, R54, 0x4, R28 ;  /* 0x00000004360c7825 */ /* 0x002fe400078e021c */
[----:B------:R-:W4:Y:S04]  /*76570*/  LDL.LU R78, [R1+0x85c] ;  /* 0x00085c00014e7983 */ /* 0x000f280000300800 */
[----:B------:R1:W-:Y:S01]  /*76580*/  @P1 STG.E desc[UR10][R40.64], R245 ;  /* 0x000000f528001986 */ /* 0x0003e2000c10190a */
[----:B------:R-:W-:-:S03]  /*76590*/  ISETP.LT.AND P1, PT, R109, UR9, !P6 ;  /* 0x000000096d007c0c */ /* 0x000fc6000f721270 */
[----:B------:R3:W-:Y:S01]  /*765a0*/  @P5 STG.E desc[UR10][R12.64], R81 ;  /* 0x000000510c005986 */ /* 0x0007e2000c10190a */
[----:B-1----:R-:W-:-:S03]  /*765b0*/  IMAD.WIDE R40, R54, 0x4, R30 ;  /* 0x0000000436287825 */ /* 0x002fc600078e021e */
[----:B------:R-:W4:Y:S04]  /*765c0*/  LDL.LU R245, [R1+0x7ec] ;  /* 0x0007ec0001f57983 */ /* 0x000f280000300800 */
[----:B------:R-:W-:Y:S04]  /*765d0*/  @P0 STG.E desc[UR10][R40.64], R132 ;  /* 0x0000008428000986 */ /* 0x000fe8000c10190a */
[----:B---3--:R1:W-:Y:S01]  /*765e0*/  @P4 STG.E desc[UR10][R42.64], R184 ;  /* 0x000000b82a004986 */ /* 0x0083e2000c10190a */
[----:B------:R-:W-:-:S03]  /*765f0*/  IMAD.WIDE R12, R54, 0x4, R36 ;  /* 0x00000004360c7825 */ /* 0x000fc600078e0224 */
[----:B------:R3:W-:Y:S04]  /*76600*/  @P2 STG.E desc[UR10][R56.64], R95 ;  /* 0x0000005f38002986 */ /* 0x0007e8000c10190a */
[----:B-1----:R-:W4:Y:S04]  /*76610*/  LDL.LU R184, [R1+0x6dc] ;  /* 0x0006dc0001b87983 */ /* 0x002f280000300800 */
[----:B---3--:R-:W3:Y:S01]  /*76620*/  LDL.LU R95, [R1+0x5cc] ;  /* 0x0005cc00015f7983 */ /* 0x008ee20000300800 */
[----:B------:R-:W-:-:S03]  /*76630*/  IMAD.WIDE R40, R54, 0x4, R38 ;  /* 0x0000000436287825 */ /* 0x000fc600078e0226 */
[----:B------:R-:W3:Y:S01]  /*76640*/  LDL.LU R131, [R1+0x4cc] ;  /* 0x0004cc0001837983 */ /* 0x000ee20000300800 */
[----:B------:R-:W-:-:S03]  /*76650*/  ISETP.GE.AND P5, PT, R15, UR4, PT ;  /* 0x000000040f007c0c */ /* 0x000fc6000bfa6270 */
[----:B------:R-:W3:Y:S04]  /*76660*/  LDL.LU R81, [R1+0x4ac] ;  /* 0x0004ac0001517983 */ /* 0x000ee80000300800 */
[----:B------:R1:W-:Y:S04]  /*76670*/  @P3 STG.E desc[UR10][R12.64], R246 ;  /* 0x000000f60c003986 */ /* 0x0003e8000c10190a */
[----:B------:R-:W3:Y:S04]  /*76680*/  LDL.LU R132, [R1+0x27c] ;  /* 0x00027c0001847983 */ /* 0x000ee80000300800 */
[----:B------:R1:W-:Y:S04]  /*76690*/  @P1 STG.E desc[UR10][R40.64], R134 ;  /* 0x0000008628001986 */ /* 0x0003e8000c10190a */
[----:B-1----:R-:W3:Y:S04]  /*766a0*/  LDL.LU R246, [R1+0x20c] ;  /* 0x00020c0001f67983 */ /* 0x002ee80000300800 */
[----:B------:R-:W3:Y:S04]  /*766b0*/  LDL.LU R15, [R1+0x2a98] ;  /* 0x002a9800010f7983 */ /* 0x000ee80000300800 */
[----:B------:R-:W3:Y:S01]  /*766c0*/  LDL.LU R134, [R1+0x1fc] ;  /* 0x0001fc0001867983 */ /* 0x000ee20000300800 */
        /* <DEDUP_REMOVED lines=9> */
[----:B------:R-:W-:-:S04]  /*76760*/  IMAD.WIDE R42, R53, 0x4, R6 ;  /* 0x00000004352a7825 */ /* 0x000fc800078e0206 */
[----:B------:R-:W-:-:S04]  /*76770*/  IMAD.WIDE R56, R53, 0x4, R28 ;  /* 0x0000000435387825 */ /* 0x000fc800078e021c */
[----:B------:R-:W-:Y:S01]  /*76780*/  IMAD.WIDE R58, R53, 0x4, R30 ;  /* 0x00000004353a7825 */ /* 0x000fe200078e021e */
[----:B--2---:R1:W-:Y:S01]  /*76790*/  @P6 STG.E desc[UR10][R54.64], R80 ;  /* 0x0000005036006986 */ /* 0x0043e2000c10190a */
[----:B------:R-:W-:-:S03]  /*767a0*/  ISETP.LT.AND P6, PT, R169, UR9, !P5 ;  /* 0x00000009a9007c0c */ /* 0x000fc6000efc1270 */
[----:B-1----:R-:W2:Y:S04]  /*767b0*/  LDL.LU R80, [R1+0x15c] ;  /* 0x00015c0001507983 */ /* 0x002ea80000300800 */
[----:B------:R1:W-:Y:S01]  /*767c0*/  @P4 STG.E desc[UR10][R12.64], R135 ;  /* 0x000000870c004986 */ /* 0x0003e2000c10190a */
[----:B------:R-:W-:Y:S01]  /*767d0*/  ISETP.LT.AND P4, PT, R251, UR9, !P5 ;  /* 0x00000009fb007c0c */ /* 0x000fe2000ef81270 */
[C---:B-1----:R-:W-:Y:S02]  /*767e0*/  IMAD.WIDE R12, R53.reuse, 0x4, R16 ;  /* 0x00000004350c7825 */ /* 0x042fe400078e0210 */
[----:B------:R-:W2:Y:S02]  /*767f0*/  LDL.LU R135, [R1+0xec] ;  /* 0x0000ec0001877983 */ /* 0x000ea40000300800 */
[----:B------:R-:W-:-:S02]  /*76800*/  IMAD.WIDE R54, R53, 0x4, R26 ;  /* 0x0000000435367825 */ /* 0x000fc400078e021a */
[----:B----4-:R1:W-:Y:S01]  /*76810*/  @P2 STG.E desc[UR10][R40.64], R78 ;  /* 0x0000004e28002986 */ /* 0x0103e2000c10190a */
[----:B------:R-:W-:Y:S01]  /*76820*/  ISETP.LT.AND P2, PT, R249, UR9, !P5 ;  /* 0x00000009f9007c0c */ /* 0x000fe2000ef41270 */
[C---:B-1----:R-:W-:Y:S02]  /*76830*/  IMAD.WIDE R40, R53.reuse, 0x4, R18 ;  /* 0x0000000435287825 */ /* 0x042fe400078e0212 */
[----:B------:R-:W4:Y:S04]  /*76840*/  LDL.LU R78, [R1+0xdc] ;  /* 0x0000dc00014e7983 */ /* 0x000f280000300800 */
[----:B------:R1:W-:Y:S01]  /*76850*/  @P0 STG.E desc[UR10][R42.64], R245 ;  /* 0x000000f52a000986 */ /* 0x0003e2000c10190a */
[----:B------:R-:W-:Y:S01]  /*76860*/  ISETP.LT.AND P0, PT, R170, UR9, !P5 ;  /* 0x00000009aa007c0c */ /* 0x000fe2000ef01270 */
[----:B-1----:R-:W-:-:S02]  /*76870*/  IMAD.WIDE R42, R53, 0x4, R24 ;  /* 0x00000004352a7825 */ /* 0x002fc400078e0218 */
[----:B------:R-:W4:Y:S04]  /*76880*/  LDL.LU R245, [R1+0xcc] ;  /* 0x0000cc0001f57983 */ /* 0x000f280000300800 */
[----:B------:R1:W-:Y:S01]  /*76890*/  @P3 STG.E desc[UR10][R12.64], R184 ;  /* 0x000000b80c003986 */ /* 0x0003e2000c10190a */
[----:B------:R-:W-:-:S03]  /*768a0*/  ISETP.LT.AND P3, PT, R168, UR9, !P5 ;  /* 0x00000009a8007c0c */ /* 0x000fc6000ef61270 */
[----:B---3--:R3:W-:Y:S01]  /*768b0*/  @P1 STG.E desc[UR10][R40.64], R95 ;  /* 0x0000005f28001986 */ /* 0x0087e2000c10190a */
[----:B------:R-:W-:Y:S01]  /*768c0*/  ISETP.LT.AND P1, PT, R250, UR9, !P5 ;  /* 0x00000009fa007c0c */ /* 0x000fe2000ef21270 */
[C---:B-1----:R-:W-:Y:S02]  /*768d0*/  IMAD.WIDE R12, R53.reuse, 0x4, R20 ;  /* 0x00000004350c7825 */ /* 0x042fe400078e0214 */
[----:B------:R-:W4:Y:S02]  /*768e0*/  LDL.LU R184, [R1+0x3c] ;  /* 0x00003c0001b87983 */ /* 0x000f240000300800 */
[----:B---3--:R-:W-:Y:S02]  /*768f0*/  IMAD.WIDE R40, R53, 0x4, R22 ;  /* 0x0000000435287825 */ /* 0x008fe400078e0216 */
[----:B------:R-:W-:Y:S04]  /*76900*/  @P6 STG.E desc[UR10][R12.64], R131 ;  /* 0x000000830c006986 */ /* 0x000fe8000c10190a */
[----:B------:R-:W-:Y:S04]  /*76910*/  @P4 STG.E desc[UR10][R40.64], R81 ;  /* 0x0000005128004986 */ /* 0x000fe8000c10190a */
[----:B------:R-:W-:Y:S04]  /*76920*/  @P2 STG.E desc[UR10][R42.64], R132 ;  /* 0x000000842a002986 */ /* 0x000fe8000c10190a */
[----:B------:R-:W-:Y:S04]  /*76930*/  @P0 STG.E desc[UR10][R54.64], R246 ;  /* 0x000000f636000986 */ /* 0x000fe8000c10190a */
[----:B------:R-:W3:Y:S04]  /*76940*/  LDL.LU R95, [R1+0x20] ;  /* 0x00002000015f7983 */ /* 0x000ee80000300800 */
[----:B------:R-:W-:Y:S04]  /*76950*/  @P3 STG.E desc[UR10][R56.64], R134 ;  /* 0x0000008638003986 */ /* 0x000fe8000c10190a */
[----:B------:R1:W-:Y:S04]  /*76960*/  @P1 STG.E desc[UR10][R58.64], R52 ;  /* 0x000000343a001986 */ /* 0x0003e8000c10190a */
[----:B-1----:R-:W3:Y:S01]  /*76970*/  LDL.LU R52, [R1+0x2ae0] ;  /* 0x002ae00001347983 */ /* 0x002ee20000300800 */
[----:B------:R-:W-:-:S03]  /*76980*/  ISETP.GE.AND P0, PT, R15, UR4, PT ;  /* 0x000000040f007c0c */ /* 0x000fc6000bf06270 */
[----:B------:R-:W3:Y:S01]  /*76990*/  LDL.LU R15, [R1+0x2a94] ;  /* 0x002a9400010f7983 */ /* 0x000ee20000300800 */
[----:B------:R-:W-:Y:S01]  /*769a0*/  ISETP.LT.AND P2, PT, R248, UR9, !P5 ;  /* 0x00000009f8007c0c */ /* 0x000fe2000ef41270 */
[----:B------:R-:W-:Y:S01]  /*769b0*/  IMAD.WIDE R12, R53, 0x4, R32 ;  /* 0x00000004350c7825 */ /* 0x000fe200078e0220 */
[----:B------:R-:W-:Y:S02]  /*769c0*/  ISETP.LT.AND P6, PT, R79, UR9, !P5 ;  /* 0x000000094f007c0c */ /* 0x000fe4000efc1270 */
[----:B------:R-:W-:Y:S02]  /*769d0*/  ISETP.LT.AND P4, PT, R111, UR9, !P5 ;  /* 0x000000096f007c0c */ /* 0x000fe4000ef81270 */
[----:B------:R-:W-:Y:S02]  /*769e0*/  ISETP.LT.AND P1, PT, R109, UR9, !P5 ;  /* 0x000000096d007c0c */ /* 0x000fe4000ef21270 */
[----:B------:R-:W-:Y:S02]  /*769f0*/  ISETP.LT.AND P5, PT, R252, UR9, !P5 ;  /* 0x00000009fc007c0c */ /* 0x000fe4000efa1270 */
[----:B------:R-:W-:Y:S01]  /*76a00*/  ISETP.LT.AND P3, PT, R185, UR9, !P0 ;  /* 0x00000009b9007c0c */ /* 0x000fe2000c761270 */
[----:B------:R-:W-:-:S04]  /*76a10*/  IMAD.WIDE R40, R53, 0x4, R34 ;  /* 0x0000000435287825 */ /* 0x000fc800078e0222 */
[----:B------:R-:W-:-:S04]  /*76a20*/  IMAD.WIDE R42, R53, 0x4, R36 ;  /* 0x00000004352a7825 */ /* 0x000fc800078e0224 */
[----:B------:R-:W-:-:S04]  /*76a30*/  IMAD.WIDE R54, R53, 0x4, R38 ;  /* 0x0000000435367825 */ /* 0x000fc800078e0226 */
[----:B------:R-:W-:Y:S01]  /*76a40*/  IMAD.WIDE R56, R53, 0x4, R48 ;  /* 0x0000000435387825 */ /* 0x000fe200078e0230 */
[----:B--2---:R1:W-:Y:S01]  /*76a50*/  @P2 STG.E desc[UR10][R12.64], R80 ;  /* 0x000000500c002986 */ /* 0x0043e2000c10190a */
[----:B------:R-:W-:-:S03]  /*76a60*/  ISETP.LT.AND P2, PT, R244, UR9, !P0 ;  /* 0x00000009f4007c0c */ /* 0x000fc6000c741270 */
[----:B------:R-:W-:Y:S01]  /*76a70*/  @P6 STG.E desc[UR10][R40.64], R135 ;  /* 0x0000008728006986 */ /* 0x000fe2000c10190a */
[----:B------:R-:W-:-:S03]  /*76a80*/  ISETP.LT.AND P6, PT, R186, UR9, !P0 ;  /* 0x00000009ba007c0c */ /* 0x000fc6000c7c1270 */
[----:B----4-:R-:W-:Y:S01]  /*76a90*/  @P4 STG.E desc[UR10][R42.64], R78 ;  /* 0x0000004e2a004986 */ /* 0x010fe2000c10190a */
[----:B------:R-:W-:-:S03]  /*76aa0*/  ISETP.LT.AND P4, PT, R187, UR9, !P0 ;  /* 0x00000009bb007c0c */ /* 0x000fc6000c781270 */
[----:B------:R-:W-:Y:S04]  /*76ab0*/  @P1 STG.E desc[UR10][R54.64], R245 ;  /* 0x000000f536001986 */ /* 0x000fe8000c10190a */
[----:B------:R-:W-:Y:S01]  /*76ac0*/  @P5 STG.E desc[UR10][R56.64], R184 ;  /* 0x000000b838005986 */ /* 0x000fe2000c10190a */
[----:B------:R-:W-:Y:S02]  /*76ad0*/  ISETP.LT.AND P5, PT, R171, UR9, !P0 ;  /* 0x00000009ab007c0c */ /* 0x000fe4000c7a1270 */
[----:B------:R-:W-:Y:S01]  /*76ae0*/  ISETP.LT.AND P1, PT, R169, UR9, !P0 ;  /* 0x00000009a9007c0c */ /* 0x000fe2000c721270 */
[----:B---3--:R-:W-:-:S04]  /*76af0*/  IMAD.WIDE R58, R52, 0x4, R2 ;  /* 0x00000004343a7825 */ /* 0x008fc800078e0202 */
[C---:B-1----:R-:W-:Y:S01]  /*76b00*/  IMAD.WIDE R12, R52.reuse, 0x4, R4 ;  /* 0x00000004340c7825 */ /* 0x042fe200078e0204 */
[----:B------:R-:W-:Y:S04]  /*76b10*/  @P3 STG.E desc[UR10][R58.64], R95 ;  /* 0x0000005f3a003986 */ /* 0x000fe8000c10190a */
[----:B------:R1:W-:Y:S04]  /*76b20*/  @P2 STG.E desc[UR10][R12.64], R51 ;  /* 0x000000330c002986 */ /* 0x0003e8000c10190a */
[----:B-1----:R-:W2:Y:S01]  /*76b30*/  LDL.LU R51, [R1+0x2adc] ;  /* 0x002adc0001337983 */ /* 0x002ea20000300800 */
[----:B------:R-:W-:-:S04]  /*76b40*/  IMAD.WIDE R40, R52, 0x4, R6 ;  /* 0x0000000434287825 */ /* 0x000fc800078e0206 */
[----:B------:R-:W-:Y:S01]  /*76b50*/  IMAD.WIDE R42, R52, 0x4, R16 ;  /* 0x00000004342a7825 */ /* 0x000fe200078e0210 */
[----:B------:R1:W-:Y:S01]  /*76b60*/  @P6 STG.E desc[UR10][R40.64], R50 ;  /* 0x0000003228006986 */ /* 0x0003e2000c10190a */
[----:B------:R-:W-:-:S03]  /*76b70*/  ISETP.LT.AND P3, PT, R251, UR9, !P0 ;  /* 0x00000009fb007c0c */ /* 0x000fc6000c761270 */
[----:B------:R3:W-:Y:S01]  /*76b80*/  @P4 STG.E desc[UR10][R42.64], R240 ;  /* 0x000000f02a004986 */ /* 0x0007e2000c10190a */
[----:B------:R-:W-:Y:S01]  /*76b90*/  ISETP.LT.AND P4, PT, R249, UR9, !P0 ;  /* 0x00000009f9007c0c */ /* 0x000fe2000c781270 */
[----:B------:R-:W-:-:S04]  /*76ba0*/  IMAD.WIDE R54, R52, 0x4, R18 ;  /* 0x0000000434367825 */ /* 0x000fc800078e0212 */
[C---:B------:R-:W-:Y:S01]  /*76bb0*/  IMAD.WIDE R56, R52.reuse, 0x4, R20 ;  /* 0x0000000434387825 */ /* 0x040fe200078e0214 */
[----:B------:R4:W-:Y:S03]  /*76bc0*/  @P5 STG.E desc[UR10][R54.64], R236 ;  /* 0x000000ec36005986 */ /* 0x0009e6000c10190a */
[C---:B------:R-:W-:Y:S01]  /*76bd0*/  IMAD.WIDE R58, R52.reuse, 0x4, R22 ;  /* 0x00000004343a7825 */ /* 0x040fe200078e0216 */
[----:B------:R4:W-:Y:S03]  /*76be0*/  @P1 STG.E desc[UR10][R56.64], R232 ;  /* 0x000000e838001986 */ /* 0x0009e6000c10190a */
[----:B------:R-:W-:Y:S01]  /*76bf0*/  IMAD.WIDE R12, R52, 0x4, R24 ;  /* 0x00000004340c7825 */ /* 0x000fe200078e0218 */
[----:B------:R4:W-:Y:S04]  /*76c00*/  @P3 STG.E desc[UR10][R58.64], R228 ;  /* 0x000000e43a003986 */ /* 0x0009e8000c10190a */
[----:B------:R4:W-:Y:S01]  /*76c10*/  @P4 STG.E desc[UR10][R12.64], R224 ;  /* 0x000000e00c004986 */ /* 0x0009e2000c10190a */
[----:B------:R-:W-:-:S03]  /*76c20*/  ISETP.GE.AND P4, PT, R15, UR4, PT ;  /* 0x000000040f007c0c */ /* 0x000fc6000bf86270 */
[----:B-1----:R-:W2:Y:S04]  /*76c30*/  LDL.LU R50, [R1+0x2ad8] ;  /* 0x002ad80001327983 */ /* 0x002ea80000300800 */
[----:B------:R-:W2:Y:S04]  /*76c40*/  LDL.LU R15, [R1+0x2ab0] ;  /* 0x002ab000010f7983 */ /* 0x000ea80000300800 */
[----:B------:R-:W2:Y:S01]  /*76c50*/  LDL.LU R95, [R1+0x24] ;  /* 0x00002400015f7983 */ /* 0x000ea20000300800 */
[----:B------:R-:W-:Y:S02]  /*76c60*/  ISETP.LT.AND P2, PT, R170, UR9, !P0 ;  /* 0x00000009aa007c0c */ /* 0x000fe4000c741270 */
[----:B------:R-:W-:-:S02]  /*76c70*/  ISETP.LT.AND P5, PT, R168, UR9, !P0 ;  /* 0x00000009a8007c0c */ /* 0x000fc4000c7a1270 */
[----:B------:R-:W-:Y:S01]  /*76c80*/  ISETP.LT.AND P3, PT, R250, UR9, !P0 ;  /* 0x00000009fa007c0c */ /* 0x000fe2000c761270 */
[----:B------:R-:W-:-:S04]  /*76c90*/  IMAD.WIDE R40, R52, 0x4, R26 ;  /* 0x0000000434287825 */ /* 0x000fc800078e021a */
[----:B---3--:R-:W-:Y:S01]  /*76ca0*/  IMAD.WIDE R42, R52, 0x4, R28 ;  /* 0x00000004342a7825 */ /* 0x008fe200078e021c */
[----:B------:R-:W-:-:S03]  /*76cb0*/  ISETP.LT.AND P1, PT, R248, UR9, !P0 ;  /* 0x00000009f8007c0c */ /* 0x000fc6000c721270 */
[C---:B----4-:R-:W-:Y:S01]  /*76cc0*/  IMAD.WIDE R54, R52.reuse, 0x4, R30 ;  /* 0x0000000434367825 */ /* 0x050fe200078e021e */
[----:B------:R1:W-:Y:S01]  /*76cd0*/  @P2 STG.E desc[UR10][R40.64], R220 ;  /* 0x000000dc28002986 */ /* 0x0003e2000c10190a */
[----:B------:R-:W-:Y:S02]  /*76ce0*/  ISETP.LT.AND P6, PT, R79, UR9, !P0 ;  /* 0x000000094f007c0c */ /* 0x000fe4000c7c1270 */
[----:B------:R-:W-:Y:S01]  /*76cf0*/  ISETP.LT.AND P2, PT, R111, UR9, !P0 ;  /* 0x000000096f007c0c */ /* 0x000fe2000c741270 */
[----:B------:R-:W-:Y:S04]  /*76d00*/  @P5 STG.E desc[UR10][R42.64], R216 ;  /* 0x000000d82a005986 */ /* 0x000fe8000c10190a */
[----:B------:R-:W-:Y:S01]  /*76d10*/  @P3 STG.E desc[UR10][R54.64], R212 ;  /* 0x000000d436003986 */ /* 0x000fe2000c10190a */
[----:B------:R-:W-:Y:S01]  /*76d20*/  ISETP.LT.AND P3, PT, R109, UR9, !P0 ;  /* 0x000000096d007c0c */ /* 0x000fe2000c761270 */
[----:B------:R-:W-:-:S04]  /*76d30*/  IMAD.WIDE R56, R52, 0x4, R32 ;  /* 0x0000000434387825 */ /* 0x000fc800078e0220 */
[C---:B------:R-:W-:Y:S01]  /*76d40*/  IMAD.WIDE R58, R52.reuse, 0x4, R34 ;  /* 0x00000004343a7825 */ /* 0x040fe200078e0222 */
[----:B------:R-:W-:Y:S03]  /*76d50*/  @P1 STG.E desc[UR10][R56.64], R208 ;  /* 0x000000d038001986 */ /* 0x000fe6000c10190a */
[C---:B------:R-:W-:Y:S01]  /*76d60*/  IMAD.WIDE R12, R52.reuse, 0x4, R36 ;  /* 0x00000004340c7825 */ /* 0x040fe200078e0224 */
[----:B------:R-:W-:Y:S03]  /*76d70*/  @P6 STG.E desc[UR10][R58.64], R204 ;  /* 0x000000cc3a006986 */ /* 0x000fe6000c10190a */
[----:B-1----:R-:W-:Y:S01]  /*76d80*/  IMAD.WIDE R40, R52, 0x4, R38 ;  /* 0x0000000434287825 */ /* 0x002fe200078e0226 */
[----:B------:R-:W-:Y:S04]  /*76d90*/  @P2 STG.E desc[UR10][R12.64], R200 ;  /* 0x000000c80c002986 */ /* 0x000fe8000c10190a */
[----:B------:R-:W-:Y:S04]  /*76da0*/  @P3 STG.E desc[UR10][R40.64], R196 ;  /* 0x000000c428003986 */ /* 0x000fe8000c10190a */
[----:B------:R1:W3:Y:S04]  /*76db0*/  LDS.128 R40, [R0] ;  /* 0x0000000000287984 */ /* 0x0002e80000000c00 */
[----:B-1----:R-:W4:Y:S01]  /*76dc0*/  LDL.LU R0, [R1+0x2aac] ;  /* 0x002aac0001007983 */ /* 0x002f220000300800 */
[----:B------:R-:W-:-:S02]  /*76dd0*/  ISETP.LT.AND P0, PT, R252, UR9, !P0 ;  /* 0x00000009fc007c0c */ /* 0x000fc4000c701270 */
[----:B------:R-:W-:Y:S02]  /*76de0*/  ISETP.LT.AND P1, PT, R185, UR9, !P4 ;  /* 0x00000009b9007c0c */ /* 0x000fe4000e721270 */
[----:B------:R-:W-:Y:S02]  /*76df0*/  ISETP.LT.AND P6, PT, R244, UR9, !P4 ;  /* 0x00000009f4007c0c */ /* 0x000fe4000e7c1270 */
[----:B------:R-:W-:Y:S02]  /*76e00*/  ISETP.LT.AND P5, PT, R186, UR9, !P4 ;  /* 0x00000009ba007c0c */ /* 0x000fe4000e7a1270 */
[----:B------:R-:W-:Y:S01]  /*76e10*/  ISETP.LT.AND P2, PT, R187, UR9, !P4 ;  /* 0x00000009bb007c0c */ /* 0x000fe2000e741270 */
[----:B------:R-:W-:-:S05]  /*76e20*/  IMAD.WIDE R52, R52, 0x4, R48 ;  /* 0x0000000434347825 */ /* 0x000fca00078e0230 */
[----:B------:R1:W-:Y:S01]  /*76e30*/  @P0 STG.E desc[UR10][R52.64], R192 ;  /* 0x000000c034000986 */ /* 0x0003e2000c10190a */
[----:B------:R-:W-:Y:S02]  /*76e40*/  ISETP.LT.AND P0, PT, R171, UR9, !P4 ;  /* 0x00000009ab007c0c */ /* 0x000fe4000e701270 */
[----:B------:R-:W-:Y:S01]  /*76e50*/  ISETP.LT.AND P3, PT, R249, UR9, !P4 ;  /* 0x00000009f9007c0c */ /* 0x000fe2000e761270 */
[----:B--2---:R-:W-:-:S04]  /*76e60*/  IMAD.WIDE R54, R51, 0x4, R2 ;  /* 0x0000000433367825 */ /* 0x004fc800078e0202 */
[C---:B------:R-:W-:Y:S01]  /*76e70*/  IMAD.WIDE R56, R51.reuse, 0x4, R4 ;  /* 0x0000000433387825 */ /* 0x040fe200078e0204 */
[----:B------:R2:W-:Y:S03]  /*76e80*/  @P1 STG.E desc[UR10][R54.64], R188 ;  /* 0x000000bc36001986 */ /* 0x0005e6000c10190a */
[C---:B------:R-:W-:Y:S01]  /*76e90*/  IMAD.WIDE R58, R51.reuse, 0x4, R6 ;  /* 0x00000004333a7825 */ /* 0x040fe200078e0206 */
[----:B------:R3:W-:Y:S03]  /*76ea0*/  @P6 STG.E desc[UR10][R56.64], R180 ;  /* 0x000000b438006986 */ /* 0x0007e6000c10190a */
[----:B------:R-:W-:Y:S01]  /*76eb0*/  IMAD.WIDE R60, R51, 0x4, R16 ;  /* 0x00000004333c7825 */ /* 0x000fe200078e0210 */
[----:B------:R3:W-:Y:S01]  /*76ec0*/  @P5 STG.E desc[UR10][R58.64], R176 ;  /* 0x000000b03a005986 */ /* 0x0007e2000c10190a */
[----:B------:R-:W-:-:S02]  /*76ed0*/  ISETP.LT.AND P6, PT, R169, UR9, !P4 ;  /* 0x00000009a9007c0c */ /* 0x000fc4000e7c1270 */
[----:B------:R-:W-:Y:S01]  /*76ee0*/  ISETP.LT.AND P5, PT, R251, UR9, !P4 ;  /* 0x00000009fb007c0c */ /* 0x000fe2000e7a1270 */
[----:B------:R3:W-:Y:S01]  /*76ef0*/  @P2 STG.E desc[UR10][R60.64], R172 ;  /* 0x000000ac3c002986 */ /* 0x0007e2000c10190a */
[----:B------:R-:W-:Y:S01]  /*76f00*/  ISETP.LT.AND P2, PT, R170, UR9, !P4 ;  /* 0x00000009aa007c0c */ /* 0x000fe2000e741270 */
[----:B------:R-:W-:-:S04]  /*76f10*/  IMAD.WIDE R12, R51, 0x4, R18 ;  /* 0x00000004330c7825 */ /* 0x000fc800078e0212 */
[C---:B-1----:R-:W-:Y:S01]  /*76f20*/  IMAD.WIDE R52, R51.reuse, 0x4, R20 ;  /* 0x0000000433347825 */ /* 0x042fe200078e0214 */
[----:B------:R1:W-:Y:S03]  /*76f30*/  @P0 STG.E desc[UR10][R12.64], R164 ;  /* 0x000000a40c000986 */ /* 0x0003e6000c10190a */
[----:B--2---:R-:W-:Y:S01]  /*76f40*/  IMAD.WIDE R54, R51, 0x4, R22 ;  /* 0x0000000433367825 */ /* 0x004fe200078e0216 */
[----:B------:R-:W-:-:S03]  /*76f50*/  ISETP.LT.AND P1, PT, R168, UR9, !P4 ;  /* 0x00000009a8007c0c */ /* 0x000fc6000e721270 */
[C---:B---3--:R-:W-:Y:S01]  /*76f60*/  IMAD.WIDE R56, R51.reuse, 0x4, R24 ;  /* 0x0000000433387825 */ /* 0x048fe200078e0218 */
[----:B------:R2:W-:Y:S03]  /*76f70*/  @P6 STG.E desc[UR10][R52.64], R160 ;  /* 0x000000a034006986 */ /* 0x0005e6000c10190a */
[----:B------:R-:W-:Y:S01]  /*76f80*/  IMAD.WIDE R58, R51, 0x4, R26 ;  /* 0x00000004333a7825 */ /* 0x000fe200078e021a */
[----:B------:R3:W-:Y:S01]  /*76f90*/  @P5 STG.E desc[UR10][R54.64], R156 ;  /* 0x0000009c36005986 */ /* 0x0007e2000c10190a */
[----:B------:R-:W-:-:S03]  /*76fa0*/  ISETP.LT.AND P0, PT, R250, UR9, !P4 ;  /* 0x00000009fa007c0c */ /* 0x000fc6000e701270 */
[----:B------:R3:W-:Y:S01]  /*76fb0*/  @P3 STG.E desc[UR10][R56.64], R152 ;  /* 0x0000009838003986 */ /* 0x0007e2000c10190a */
[----:B------:R-:W-:-:S03]  /*76fc0*/  ISETP.LT.AND P6, PT, R79, UR9, !P4 ;  /* 0x000000094f007c0c */ /* 0x000fc6000e7c1270 */
[----:B------:R3:W-:Y:S01]  /*76fd0*/  @P2 STG.E desc[UR10][R58.64], R148 ;  /* 0x000000943a002986 */ /* 0x0007e2000c10190a */
[----:B------:R-:W-:Y:S01]  /*76fe0*/  ISETP.LT.AND P2, PT, R248, UR9, !P4 ;  /* 0x00000009f8007c0c */ /* 0x000fe2000e741270 */
[----:B------:R-:W-:-:S04]  /*76ff0*/  IMAD.WIDE R60, R51, 0x4, R28 ;  /* 0x00000004333c7825 */ /* 0x000fc800078e021c */
[----:B-1----:R-:W-:Y:S01]  /*77000*/  IMAD.WIDE R12, R51, 0x4, R30 ;  /* 0x00000004330c7825 */ /* 0x002fe200078e021e */
[----:B------:R-:W-:Y:S01]  /*77010*/  @P1 STG.E desc[UR10][R60.64], R144 ;  /* 0x000000903c001986 */ /* 0x000fe2000c10190a */
[----:B------:R-:W-:Y:S02]  /*77020*/  ISETP.GE.AND P1, PT, R15, UR4, PT ;  /* 0x000000040f007c0c */ /* 0x000fe4000bf26270 */
[----:B--2---:R-:W-:Y:S01]  /*77030*/  IMAD.WIDE R52, R51, 0x4, R32 ;  /* 0x0000000433347825 */ /* 0x004fe200078e0220 */
[----:B------:R-:W-:-:S03]  /*77040*/  ISETP.LT.AND P5, PT, R111, UR9, !P4 ;  /* 0x000000096f007c0c */ /* 0x000fc6000e7a1270 */
[----:B---3--:R-:W-:Y:S01]  /*77050*/  IMAD.WIDE R54, R51, 0x4, R34 ;  /* 0x0000000433367825 */ /* 0x008fe200078e0222 */
[----:B------:R-:W-:Y:S01]  /*77060*/  ISETP.LT.AND P3, PT, R109, UR9, !P4 ;  /* 0x000000096d007c0c */ /* 0x000fe2000e761270 */
[----:B------:R1:W-:Y:S01]  /*77070*/  @P0 STG.E desc[UR10][R12.64], R140 ;  /* 0x0000008c0c000986 */ /* 0x0003e2000c10190a */
[----:B------:R-:W-:Y:S02]  /*77080*/  ISETP.LT.AND P4, PT, R252, UR9, !P4 ;  /* 0x00000009fc007c0c */ /* 0x000fe4000e781270 */
[----:B------:R-:W-:Y:S01]  /*77090*/  ISETP.LT.AND P0, PT, R185, UR9, !P1 ;  /* 0x00000009b9007c0c */ /* 0x000fe2000cf01270 */
[----:B------:R2:W-:Y:S04]  /*770a0*/  @P2 STG.E desc[UR10][R52.64], R136 ;  /* 0x0000008834002986 */ /* 0x0005e8000c10190a */
[----:B------:R-:W-:Y:S01]  /*770b0*/  @P6 STG.E desc[UR10][R54.64], R104 ;  /* 0x0000006836006986 */ /* 0x000fe2000c10190a */
[----:B------:R-:W-:Y:S01]  /*770c0*/  ISETP.LT.AND P6, PT, R244, UR9, !P1 ;  /* 0x00000009f4007c0c */ /* 0x000fe2000cfc1270 */
[----:B------:R-:W-:-:S04]  /*770d0*/  IMAD.WIDE R56, R51, 0x4, R36 ;  /* 0x0000000433387825 */ /* 0x000fc800078e0224 */
[C---:B------:R-:W-:Y:S01]  /*770e0*/  IMAD.WIDE R58, R51.reuse, 0x4, R38 ;  /* 0x00000004333a7825 */ /* 0x040fe200078e0226 */
[----:B------:R-:W-:Y:S03]  /*770f0*/  @P5 STG.E desc[UR10][R56.64], R72 ;  /* 0x0000004838005986 */ /* 0x000fe6000c10190a */
[----:B-1----:R-:W-:Y:S01]  /*77100*/  IMAD.WIDE R12, R51, 0x4, R48 ;  /* 0x00000004330c7825 */ /* 0x002fe200078e0230 */
[----:B------:R-:W-:Y:S03]  /*77110*/  @P3 STG.E desc[UR10][R58.64], R8 ;  /* 0x000000083a003986 */ /* 0x000fe6000c10190a */
[C---:B------:R-:W-:Y:S01]  /*77120*/  IMAD.WIDE R60, R50.reuse, 0x4, R2 ;  /* 0x00000004323c7825 */ /* 0x040fe200078e0202 */
[----:B------:R-:W-:Y:S03]  /*77130*/  @P4 STG.E desc[UR10][R12.64], R40 ;  /* 0x000000280c004986 */ /* 0x000fe6000c10190a */
[----:B--2---:R-:W-:Y:S01]  /*77140*/  IMAD.WIDE R52, R50, 0x4, R4 ;  /* 0x0000000432347825 */ /* 0x004fe200078e0204 */
[----:B------:R-:W-:Y:S04]  /*77150*/  @P0 STG.E desc[UR10][R60.64], R95 ;  /* 0x0000005f3c000986 */ /* 0x000fe8000c10190a */
[----:B------:R1:W-:Y:S04]  /*77160*/  @P6 STG.E desc[UR10][R52.64], R46 ;  /* 0x0000002e34006986 */ /* 0x0003e8000c10190a */
[----:B-1----:R-:W2:Y:S01]  /*77170*/  LDL.LU R46, [R1+0x2ad4] ;  /* 0x002ad400012e7983 */ /* 0x002ea20000300800 */
[----:B------:R-:W-:-:S02]  /*77180*/  ISETP.LT.AND P5, PT, R186, UR9, !P1 ;  /* 0x00000009ba007c0c */ /* 0x000fc4000cfa1270 */
[----:B------:R-:W-:Y:S02]  /*77190*/  ISETP.LT.AND P3, PT, R187, UR9, !P1 ;  /* 0x00000009bb007c0c */ /* 0x000fe4000cf61270 */
[----:B------:R-:W-:Y:S02]  /*771a0*/  ISETP.LT.AND P2, PT, R171, UR9, !P1 ;  /* 0x00000009ab007c0c */ /* 0x000fe4000cf41270 */
[----:B------:R-:W-:Y:S02]  /*771b0*/  ISETP.LT.AND P4, PT, R169, UR9, !P1 ;  /* 0x00000009a9007c0c */ /* 0x000fe4000cf81270 */
[----:B------:R-:W-:Y:S02]  /*771c0*/  ISETP.LT.AND P0, PT, R251, UR9, !P1 ;  /* 0x00000009fb007c0c */ /* 0x000fe4000cf01270 */
[----:B------:R-:W-:Y:S01]  /*771d0*/  ISETP.LT.AND P6, PT, R249, UR9, !P1 ;  /* 0x00000009f9007c0c */ /* 0x000fe2000cfc1270 */
[----:B------:R-:W-:-:S04]  /*771e0*/  IMAD.WIDE R54, R50, 0x4, R6 ;  /* 0x0000000432367825 */ /* 0x000fc800078e0206 */
[C---:B------:R-:W-:Y:S01]  /*771f0*/  IMAD.WIDE R56, R50.reuse, 0x4, R16 ;  /* 0x0000000432387825 */ /* 0x040fe200078e0210 */
[----:B------:R1:W-:Y:S03]  /*77200*/  @P5 STG.E desc[UR10][R54.64], R44 ;  /* 0x0000002c36005986 */ /* 0x0003e6000c10190a */
[C---:B------:R-:W-:Y:S01]  /*77210*/  IMAD.WIDE R58, R50.reuse, 0x4, R18 ;  /* 0x00000004323a7825 */ /* 0x040fe200078e0212 */
[----:B------:R3:W-:Y:S03]  /*77220*/  @P3 STG.E desc[UR10][R56.64], R241 ;  /* 0x000000f138003986 */ /* 0x0007e6000c10190a */
[C---:B------:R-:W-:Y:S01]  /*77230*/  IMAD.WIDE R12, R50.reuse, 0x4, R20 ;  /* 0x00000004320c7825 */ /* 0x040fe200078e0214 */
[----:B------:R3:W-:Y:S03]  /*77240*/  @P2 STG.E desc[UR10][R58.64], R237 ;  /* 0x000000ed3a002986 */ /* 0x0007e6000c10190a */
[C---:B------:R-:W-:Y:S01]  /*77250*/  IMAD.WIDE R60, R50.reuse, 0x4, R22 ;  /* 0x00000004323c7825 */ /* 0x040fe200078e0216 */
[----:B------:R3:W-:Y:S03]  /*77260*/  @P4 STG.E desc[UR10][R12.64], R233 ;  /* 0x000000e90c004986 */ /* 0x0007e6000c10190a */
[----:B------:R-:W-:Y:S01]  /*77270*/  IMAD.WIDE R52, R50, 0x4, R24 ;  /* 0x0000000432347825 */ /* 0x000fe200078e0218 */
[----:B------:R3:W-:Y:S04]  /*77280*/  @P0 STG.E desc[UR10][R60.64], R229 ;  /* 0x000000e53c000986 */ /* 0x0007e8000c10190a */
[----:B------:R3:W-:Y:S01]  /*77290*/  @P6 STG.E desc[UR10][R52.64], R225 ;  /* 0x000000e134006986 */ /* 0x0007e2000c10190a */
[----:B----4-:R-:W-:-:S03]  /*772a0*/  ISETP.GE.AND P6, PT, R0, UR4, PT ;  /* 0x0000000400007c0c */ /* 0x010fc6000bfc6270 */
[----:B-1----:R-:W4:Y:S04]  /*772b0*/  LDL.LU R44, [R1+0x2ad0] ;  /* 0x002ad000012c7983 */ /* 0x002f280000300800 */
[----:B------:R-:W4:Y:S01]  /*772c0*/  LDL.LU R0, [R1+0x2aa8] ;  /* 0x002aa80001007983 */ /* 0x000f220000300800 */
[----:B------:R-:W-:Y:S02]  /*772d0*/  ISETP.LT.AND P2, PT, R170, UR9, !P1 ;  /* 0x00000009aa007c0c */ /* 0x000fe4000cf41270 */
[----:B------:R-:W-:Y:S02]  /*772e0*/  ISETP.LT.AND P5, PT, R168, UR9, !P1 ;  /* 0x00000009a8007c0c */ /* 0x000fe4000cfa1270 */
[----:B------:R-:W-:Y:S01]  /*772f0*/  ISETP.LT.AND P3, PT, R250, UR9, !P1 ;  /* 0x00000009fa007c0c */ /* 0x000fe2000cf61270 */
[----:B------:R-:W-:-:S04]  /*77300*/  IMAD.WIDE R54, R50, 0x4, R26 ;  /* 0x0000000432367825 */ /* 0x000fc800078e021a */
[----:B---3--:R-:W-:Y:S01]  /*77310*/  IMAD.WIDE R56, R50, 0x4, R28 ;  /* 0x0000000432387825 */ /* 0x008fe200078e021c */
[----:B------:R-:W-:Y:S01]  /*77320*/  ISETP.LT.AND P4, PT, R248, UR9, !P1 ;  /* 0x00000009f8007c0c */ /* 0x000fe2000cf81270 */
[----:B------:R-:W3:Y:S02]  /*77330*/  LDL.LU R95, [R1+0x28] ;  /* 0x00002800015f7983 */ /* 0x000ee40000300800 */
[----:B------:R-:W-:Y:S01]  /*77340*/  IMAD.WIDE R58, R50, 0x4, R30 ;  /* 0x00000004323a7825 */ /* 0x000fe200078e021e */
[----:B------:R-:W-:Y:S01]  /*77350*/  ISETP.LT.AND P0, PT, R79, UR9, !P1 ;  /* 0x000000094f007c0c */ /* 0x000fe2000cf01270 */
[----:B------:R1:W-:Y:S01]  /*77360*/  @P2 STG.E desc[UR10][R54.64], R221 ;  /* 0x000000dd36002986 */ /* 0x0003e2000c10190a */
[----:B------:R-:W-:-:S03]  /*77370*/  ISETP.LT.AND P2, PT, R111, UR9, !P1 ;  /* 0x000000096f007c0c */ /* 0x000fc6000cf41270 */
[----:B------:R2:W-:Y:S01]  /*77380*/  @P5 STG.E desc[UR10][R56.64], R217 ;  /* 0x000000d938005986 */ /* 0x0005e2000c10190a */
[----:B------:R-:W-:-:S03]  /*77390*/  ISETP.LT.AND P5, PT, R185, UR9, !P6 ;  /* 0x00000009b9007c0c */ /* 0x000fc6000f7a1270 */
[----:B------:R-:W-:Y:S01]  /*773a0*/  @P3 STG.E desc[UR10][R58.64], R213 ;  /* 0x000000d53a003986 */ /* 0x000fe2000c10190a */
[----:B------:R-:W-:Y:S02]  /*773b0*/  ISETP.LT.AND P3, PT, R109, UR9, !P1 ;  /* 0x000000096d007c0c */ /* 0x000fe4000cf61270 */
[----:B------:R-:W-:Y:S01]  /*773c0*/  ISETP.LT.AND P1, PT, R252, UR9, !P1 ;  /* 0x00000009fc007c0c */ /* 0x000fe2000cf21270 */
[----:B------:R-:W-:-:S04]  /*773d0*/  IMAD.WIDE R12, R50, 0x4, R32 ;  /* 0x00000004320c7825 */ /* 0x000fc800078e0220 */
[C---:B------:R-:W-:Y:S01]  /*773e0*/  IMAD.WIDE R60, R50.reuse, 0x4, R34 ;  /* 0x00000004323c7825 */ /* 0x040fe200078e0222 */
[----:B------:R2:W-:Y:S03]  /*773f0*/  @P4 STG.E desc[UR10][R12.64], R209 ;  /* 0x000000d10c004986 */ /* 0x0005e6000c10190a */
[C---:B------:R-:W-:Y:S01]  /*77400*/  IMAD.WIDE R52, R50.reuse, 0x4, R36 ;  /* 0x0000000432347825 */ /* 0x040fe200078e0224 */
[----:B------:R-:W-:Y:S03]  /*77410*/  @P0 STG.E desc[UR10][R60.64], R205 ;  /* 0x000000cd3c000986 */ /* 0x000fe6000c10190a */
[C---:B-1----:R-:W-:Y:S01]  /*77420*/  IMAD.WIDE R54, R50.reuse, 0x4, R38 ;  /* 0x0000000432367825 */ /* 0x042fe200078e0226 */
[----:B------:R1:W-:Y:S03]  /*77430*/  @P2 STG.E desc[UR10][R52.64], R201 ;  /* 0x000000c934002986 */ /* 0x0003e6000c10190a */
[----:B------:R-:W-:Y:S01]  /*77440*/  IMAD.WIDE R50, R50, 0x4, R48 ;  /* 0x0000000432327825 */ /* 0x000fe200078e0230 */
[----:B------:R-:W-:Y:S01]  /*77450*/  @P3 STG.E desc[UR10][R54.64], R197 ;  /* 0x000000c536003986 */ /* 0x000fe2000c10190a */
[----:B------:R-:W-:-:S02]  /*77460*/  ISETP.LT.AND P4, PT, R244, UR9, !P6 ;  /* 0x00000009f4007c0c */ /* 0x000fc4000f781270 */
[----:B------:R-:W-:Y:S01]  /*77470*/  ISETP.LT.AND P0, PT, R186, UR9, !P6 ;  /* 0x00000009ba007c0c */ /* 0x000fe2000f701270 */
[----:B------:R1:W-:Y:S01]  /*77480*/  @P1 STG.E desc[UR10][R50.64], R193 ;  /* 0x000000c132001986 */ /* 0x0003e2000c10190a */
[----:B------:R-:W-:Y:S02]  /*77490*/  ISETP.LT.AND P3, PT, R171, UR9, !P6 ;  /* 0x00000009ab007c0c */ /* 0x000fe4000f761270 */
[----:B------:R-:W-:Y:S02]  /*774a0*/  ISETP.LT.AND P2, PT, R169, UR9, !P6 ;  /* 0x00000009a9007c0c */ /* 0x000fe4000f741270 */
[----:B------:R-:W-:Y:S01]  /*774b0*/  ISETP.LT.AND P1, PT, R251, UR9, !P6 ;  /* 0x00000009fb007c0c */ /* 0x000fe2000f721270 */
[----:B--2---:R-:W-:-:S05]  /*774c0*/  IMAD.WIDE R56, R46, 0x4, R2 ;  /* 0x000000042e387825 */ /* 0x004fca00078e0202 */
[----:B------:R2:W-:Y:S01]  /*774d0*/  @P5 STG.E desc[UR10][R56.64], R189 ;  /* 0x000000bd38005986 */ /* 0x0005e2000c10190a */
[----:B------:R-:W-:Y:S01]  /*774e0*/  ISETP.LT.AND P5, PT, R187, UR9, !P6 ;  /* 0x00000009bb007c0c */ /* 0x000fe2000f7a1270 */
[----:B------:R-:W-:-:S04]  /*774f0*/  IMAD.WIDE R12, R46, 0x4, R4 ;  /* 0x000000042e0c7825 */ /* 0x000fc800078e0204 */
[C---:B------:R-:W-:Y:S01]  /*77500*/  IMAD.WIDE R58, R46.reuse, 0x4, R6 ;  /* 0x000000042e3a7825 */ /* 0x040fe200078e0206 */
[----:B------:R2:W-:Y:S03]  /*77510*/  @P4 STG.E desc[UR10][R12.64], R181 ;  /* 0x000000b50c004986 */ /* 0x0005e6000c10190a */
[C---:B-1----:R-:W-:Y:S01]  /*77520*/  IMAD.WIDE R52, R46.reuse, 0x4, R16 ;  /* 0x000000042e347825 */ /* 0x042fe200078e0210 */
[----:B------:R1:W-:Y:S03]  /*77530*/  @P0 STG.E desc[UR10][R58.64], R177 ;  /* 0x000000b13a000986 */ /* 0x0003e6000c10190a */
[C---:B------:R-:W-:Y:S01]  /*77540*/  IMAD.WIDE R50, R46.reuse, 0x4, R18 ;  /* 0x000000042e327825 */ /* 0x040fe200078e0212 */
[----:B------:R-:W-:Y:S03]  /*77550*/  @P5 STG.E desc[UR10][R52.64], R173 ;  /* 0x000000ad34005986 */ /* 0x000fe6000c10190a */
[----:B------:R-:W-:Y:S01]  /*77560*/  IMAD.WIDE R54, R46, 0x4, R20 ;  /* 0x000000042e367825 */ /* 0x000fe200078e0214 */
[----:B------:R-:W-:Y:S01]  /*77570*/  ISETP.LT.AND P4, PT, R249, UR9, !P6 ;  /* 0x00000009f9007c0c */ /* 0x000fe2000f781270 */
[----:B------:R1:W-:Y:S01]  /*77580*/  @P3 STG.E desc[UR10][R50.64], R165 ;  /* 0x000000a532003986 */ /* 0x0003e2000c10190a */
[----:B------:R-:W-:-:S03]  /*77590*/  ISETP.LT.AND P0, PT, R170, UR9, !P6 ;  /* 0x00000009aa007c0c */ /* 0x000fc6000f701270 */
[----:B------:R4:W-:Y:S01]  /*775a0*/  @P2 STG.E desc[UR10][R54.64], R161 ;  /* 0x000000a136002986 */ /* 0x0009e2000c10190a */
[----:B------:R-:W-:Y:S01]  /*775b0*/  ISETP.LT.AND P2, PT, R168, UR9, !P6 ;  /* 0x00000009a8007c0c */ /* 0x000fe2000f741270 */
[----:B--2---:R-:W-:-:S04]  /*775c0*/  IMAD.WIDE R56, R46, 0x4, R22 ;  /* 0x000000042e387825 */ /* 0x004fc800078e0216 */
[C---:B------:R-:W-:Y:S01]  /*775d0*/  IMAD.WIDE R12, R46.reuse, 0x4, R24 ;  /* 0x000000042e0c7825 */ /* 0x040fe200078e0218 */
[----:B------:R2:W-:Y:S03]  /*775e0*/  @P1 STG.E desc[UR10][R56.64], R157 ;  /* 0x0000009d38001986 */ /* 0x0005e6000c10190a */
[C---:B-1----:R-:W-:Y:S01]  /*775f0*/  IMAD.WIDE R58, R46.reuse, 0x4, R26 ;  /* 0x000000042e3a7825 */ /* 0x042fe200078e021a */
[----:B------:R1:W-:Y:S03]  /*77600*/  @P4 STG.E desc[UR10][R12.64], R153 ;  /* 0x000000990c004986 */ /* 0x0003e6000c10190a */
[----:B------:R-:W-:Y:S01]  /*77610*/  IMAD.WIDE R50, R46, 0x4, R28 ;  /* 0x000000042e327825 */ /* 0x000fe200078e021c */
[----:B------:R3:W-:Y:S04]  /*77620*/  @P0 STG.E desc[UR10][R58.64], R149 ;  /* 0x000000953a000986 */ /* 0x0007e8000c10190a */
[----:B------:R3:W-:Y:S01]  /*77630*/  @P2 STG.E desc[UR10][R50.64], R145 ;  /* 0x0000009132002986 */ /* 0x0007e2000c10190a */
[----:B----4-:R-:W-:-:S03]  /*77640*/  ISETP.GE.AND P2, PT, R0, UR4, PT ;  /* 0x0000000400007c0c */ /* 0x010fc6000bf46270 */
[----:B------:R-:W4:Y:S01]  /*77650*/  LDL.LU R0, [R1+0x2aa4] ;  /* 0x002aa40001007983 */ /* 0x000f220000300800 */
[----:B------:R-:W-:Y:S02]  /*77660*/  ISETP.LT.AND P1, PT, R250, UR9, !P6 ;  /* 0x00000009fa007c0c */ /* 0x000fe4000f721270 */
[----:B------:R-:W-:Y:S02]  /*77670*/  ISETP.LT.AND P5, PT, R248, UR9, !P6 ;  /* 0x00000009f8007c0c */ /* 0x000fe4000f7a1270 */
[----:B------:R-:W-:Y:S01]  /*77680*/  ISETP.LT.AND P3, PT, R79, UR9, !P6 ;  /* 0x000000094f007c0c */ /* 0x000fe2000f761270 */
[----:B------:R-:W-:Y:S01]  /*77690*/  IMAD.WIDE R52, R46, 0x4, R30 ;  /* 0x000000042e347825 */ /* 0x000fe200078e021e */
[----:B------:R-:W-:-:S03]  /*776a0*/  ISETP.LT.AND P0, PT, R111, UR9, !P6 ;  /* 0x000000096f007c0c */ /* 0x000fc6000f701270 */
[----:B------:R-:W-:Y:S01]  /*776b0*/  IMAD.WIDE R54, R46, 0x4, R32 ;  /* 0x000000042e367825 */ /* 0x000fe200078e0220 */
[----:B------:R-:W-:-:S03]  /*776c0*/  ISETP.LT.AND P4, PT, R109, UR9, !P6 ;  /* 0x000000096d007c0c */ /* 0x000fc6000f781270 */
[----:B--2---:R-:W-:Y:S01]  /*776d0*/  IMAD.WIDE R56, R46, 0x4, R34 ;  /* 0x000000042e387825 */ /* 0x004fe200078e0222 */
[----:B------:R2:W-:Y:S01]  /*776e0*/  @P1 STG.E desc[UR10][R52.64], R141 ;  /* 0x0000008d34001986 */ /* 0x0005e2000c10190a */
[----:B------:R-:W-:-:S03]  /*776f0*/  ISETP.LT.AND P6, PT, R252, UR9, !P6 ;  /* 0x00000009fc007c0c */ /* 0x000fc6000f7c1270 */
[----:B------:R2:W-:Y:S01]  /*77700*/  @P5 STG.E desc[UR10][R54.64], R137 ;  /* 0x0000008936005986 */ /* 0x0005e2000c10190a */
[----:B------:R-:W-:-:S03]  /*77710*/  ISETP.LT.AND P5, PT, R185, UR9, !P2 ;  /* 0x00000009b9007c0c */ /* 0x000fc6000d7a1270 */
[----:B------:R-:W-:Y:S01]  /*77720*/  @P3 STG.E desc[UR10][R56.64], R105 ;  /* 0x0000006938003986 */ /* 0x000fe2000c10190a */
[----:B------:R-:W-:Y:S01]  /*77730*/  ISETP.LT.AND P3, PT, R244, UR9, !P2 ;  /* 0x00000009f4007c0c */ /* 0x000fe2000d761270 */
[----:B-1----:R-:W-:-:S04]  /*77740*/  IMAD.WIDE R12, R46, 0x4, R36 ;  /* 0x000000042e0c7825 */ /* 0x002fc800078e0224 */
[C---:B---3--:R-:W-:Y:S01]  /*77750*/  IMAD.WIDE R58, R46.reuse, 0x4, R38 ;  /* 0x000000042e3a7825 */ /* 0x048fe200078e0226 */
[----:B------:R-:W-:Y:S03]  /*77760*/  @P0 STG.E desc[UR10][R12.64], R73 ;  /* 0x000000490c000986 */ /* 0x000fe6000c10190a */
[----:B------:R-:W-:Y:S01]  /*77770*/  IMAD.WIDE R46, R46, 0x4, R48 ;  /* 0x000000042e2e7825 */ /* 0x000fe200078e0230 */
[----:B------:R-:W-:Y:S03]  /*77780*/  @P4 STG.E desc[UR10][R58.64], R9 ;  /* 0x000000093a004986 */ /* 0x000fe6000c10190a */
[C---:B------:R-:W-:Y:S01]  /*77790*/  IMAD.WIDE R50, R44.reuse, 0x4, R2 ;  /* 0x000000042c327825 */ /* 0x040fe200078e0202 */
[----:B------:R-:W-:Y:S03]  /*777a0*/  @P6 STG.E desc[UR10][R46.64], R41 ;  /* 0x000000292e006986 */ /* 0x000fe6000c10190a */
[----:B--2---:R-:W-:Y:S01]  /*777b0*/  IMAD.WIDE R52, R44, 0x4, R4 ;  /* 0x000000042c347825 */ /* 0x004fe200078e0204 */
[----:B------:R-:W-:Y:S01]  /*777c0*/  @P5 STG.E desc[UR10][R50.64], R95 ;  /* 0x0000005f32005986 */ /* 0x000fe2000c10190a */
[----:B------:R-:W-:-:S03]  /*777d0*/  ISETP.LT.AND P1, PT, R186, UR9, !P2 ;  /* 0x00000009ba007c0c */ /* 0x000fc6000d721270 */
[----:B------:R1:W-:Y:S01]  /*777e0*/  @P3 STG.E desc[UR10][R52.64], R14 ;  /* 0x0000000e34003986 */ /* 0x0003e2000c10190a */
[----:B------:R-:W-:Y:S01]  /*777f0*/  IMAD.WIDE R54, R44, 0x4, R6 ;  /* 0x000000042c367825 */ /* 0x000fe200078e0206 */
[----:B------:R-:W-:Y:S02]  /*77800*/  ISETP.LT.AND P4, PT, R187, UR9, !P2 ;  /* 0x00000009bb007c0c */ /* 0x000fe4000d781270 */
[----:B-1----:R-:W2:Y:S01]  /*77810*/  LDL.LU R14, [R1+0x2acc] ;  /* 0x002acc00010e7983 */ /* 0x002ea20000300800 */
[----:B------:R-:W-:Y:S02]  /*77820*/  ISETP.LT.AND P0, PT, R171, UR9, !P2 ;  /* 0x00000009ab007c0c */ /* 0x000fe4000d701270 */
[----:B------:R-:W-:-:S03]  /*77830*/  ISETP.LT.AND P6, PT, R169, UR9, !P2 ;  /* 0x00000009a9007c0c */ /* 0x000fc6000d7c1270 */
[----:B------:R1:W-:Y:S01]  /*77840*/  @P1 STG.E desc[UR10][R54.64], R93 ;  /* 0x0000005d36001986 */ /* 0x0003e2000c10190a */
        /* <DEDUP_REMOVED lines=14> */
[----:B------:R-:W-:Y:S04]  /*77930*/  @P1 STG.E desc[UR10][R52.64], R222 ;  /* 0x000000de34001986 */ /* 0x000fe8000c10190a */
[----:B-1----:R-:W2:Y:S01]  /*77940*/  LDL.LU R93, [R1+0x2ac8] ;  /* 0x002ac800015d7983 */ /* 0x002ea20000300800 */
[----:B----4-:R-:W-:-:S03]  /*77950*/  ISETP.GE.AND P1, PT, R0, UR4, PT ;  /* 0x0000000400007c0c */ /* 0x010fc6000bf26270 */
[----:B------:R-:W4:Y:S04]  /*77960*/  LDL.LU R0, [R1+0x2aa0] ;  /* 0x002aa00001007983 */ /* 0x000f280000300800 */
[----:B------:R-:W4:Y:S04]  /*77970*/  LDL.LU R184, [R1+0x2c] ;  /* 0x00002c0001b87983 */ /* 0x000f280000300800 */
[----:B------:R-:W4:Y:S01]  /*77980*/  LDL.LU R95, [R1+0x1c] ;  /* 0x00001c00015f7983 */ /* 0x000f220000300800 */
[----:B------:R-:W-:Y:S02]  /*77990*/  ISETP.LT.AND P4, PT, R168, UR9, !P2 ;  /* 0x00000009a8007c0c */ /* 0x000fe4000d781270 */
[----:B------:R-:W-:-:S02]  /*779a0*/  ISETP.LT.AND P0, PT, R250, UR9, !P2 ;  /* 0x00000009fa007c0c */ /* 0x000fc4000d701270 */
[----:B------:R-:W-:Y:S02]  /*779b0*/  ISETP.LT.AND P3, PT, R248, UR9, !P2 ;  /* 0x00000009f8007c0c */ /* 0x000fe4000d761270 */
[----:B------:R-:W-:Y:S02]  /*779c0*/  ISETP.LT.AND P6, PT, R79, UR9, !P2 ;  /* 0x000000094f007c0c */ /* 0x000fe4000d7c1270 */
[----:B------:R-:W-:Y:S01]  /*779d0*/  ISETP.LT.AND P5, PT, R111, UR9, !P2 ;  /* 0x000000096f007c0c */ /* 0x000fe2000d7a1270 */
[----:B---3--:R-:W-:-:S04]  /*779e0*/  IMAD.WIDE R8, R44, 0x4, R28 ;  /* 0x000000042c087825 */ /* 0x008fc800078e021c */
[C---:B------:R-:W-:Y:S01]  /*779f0*/  IMAD.WIDE R12, R44.reuse, 0x4, R30 ;  /* 0x000000042c0c7825 */ /* 0x040fe200078e021e */
[----:B------:R1:W-:Y:S03]  /*77a00*/  @P4 STG.E desc[UR10][R8.64], R218 ;  /* 0x000000da08004986 */ /* 0x0003e6000c10190a */
[C---:B------:R-:W-:Y:S01]  /*77a10*/  IMAD.WIDE R40, R44.reuse, 0x4, R32 ;  /* 0x000000042c287825 */ /* 0x040fe200078e0220 */
[----:B------:R2:W-:Y:S03]  /*77a20*/  @P0 STG.E desc[UR10][R12.64], R214 ;  /* 0x000000d60c000986 */ /* 0x0005e6000c10190a */
[----:B------:R-:W-:Y:S01]  /*77a30*/  IMAD.WIDE R46, R44, 0x4, R34 ;  /* 0x000000042c2e7825 */ /* 0x000fe200078e0222 */
[----:B------:R-:W-:-:S03]  /*77a40*/  ISETP.LT.AND P0, PT, R109, UR9, !P2 ;  /* 0x000000096d007c0c */ /* 0x000fc6000d701270 */
[----:B------:R-:W-:Y:S01]  /*77a50*/  IMAD.WIDE R50, R44, 0x4, R36 ;  /* 0x000000042c327825 */ /* 0x000fe200078e0224 */
[----:B------:R-:W-:Y:S01]  /*77a60*/  ISETP.LT.AND P2, PT, R252, UR9, !P2 ;  /* 0x00000009fc007c0c */ /* 0x000fe2000d741270 */
[----:B------:R3:W-:Y:S01]  /*77a70*/  @P3 STG.E desc[UR10][R40.64], R210 ;  /* 0x000000d228003986 */ /* 0x0007e2000c10190a */
[----:B------:R-:W-:-:S03]  /*77a80*/  ISETP.LT.AND P4, PT, R185, UR9, !P1 ;  /* 0x00000009b9007c0c */ /* 0x000fc6000cf81270 */
[----:B------:R3:W-:Y:S04]  /*77a90*/  @P6 STG.E desc[UR10][R46.64], R206 ;  /* 0x000000ce2e006986 */ /* 0x0007e8000c10190a */
[----:B------:R3:W-:Y:S01]  /*77aa0*/  @P5 STG.E desc[UR10][R50.64], R202 ;  /* 0x000000ca32005986 */ /* 0x0007e2000c10190a */
[----:B------:R-:W-:Y:S01]  /*77ab0*/  ISETP.LT.AND P5, PT, R244, UR9, !P1 ;  /* 0x00000009f4007c0c */ /* 0x000fe2000cfa1270 */
[----:B-1----:R-:W-:-:S04]  /*77ac0*/  IMAD.WIDE R8, R44, 0x4, R38 ;  /* 0x000000042c087825 */ /* 0x002fc800078e0226 */
[----:B------:R-:W-:Y:S01]  /*77ad0*/  IMAD.WIDE R44, R44, 0x4, R48 ;  /* 0x000000042c2c7825 */ /* 0x000fe200078e0230 */
[----:B------:R-:W-:Y:S01]  /*77ae0*/  ISETP.LT.AND P3, PT, R186, UR9, !P1 ;  /* 0x00000009ba007c0c */ /* 0x000fe2000cf61270 */
[----:B------:R1:W-:Y:S01]  /*77af0*/  @P0 STG.E desc[UR10][R8.64], R198 ;  /* 0x000000c608000986 */ /* 0x0003e2000c10190a */
[----:B------:R-:W-:Y:S01]  /*77b00*/  ISETP.LT.AND P6, PT, R187, UR9, !P1 ;  /* 0x00000009bb007c0c */ /* 0x000fe2000cfc1270 */
[C---:B--2---:R-:W-:Y:S02]  /*77b10*/  IMAD.WIDE R12, R14.reuse, 0x4, R2 ;  /* 0x000000040e0c7825 */ /* 0x044fe400078e0202 */
[----:B------:R-:W-:Y:S02]  /*77b20*/  @P2 STG.E desc[UR10][R44.64], R194 ;  /* 0x000000c22c002986 */ /* 0x000fe4000c10190a */
[----:B---3--:R-:W-:Y:S01]  /*77b30*/  IMAD.WIDE R40, R14, 0x4, R4 ;  /* 0x000000040e287825 */ /* 0x008fe200078e0204 */
[----:B------:R-:W-:Y:S01]  /*77b40*/  ISETP.LT.AND P2, PT, R171, UR9, !P1 ;  /* 0x00000009ab007c0c */ /* 0x000fe2000cf41270 */
[----:B------:R2:W-:Y:S01]  /*77b50*/  @P4 STG.E desc[UR10][R12.64], R190 ;  /* 0x000000be0c004986 */ /* 0x0005e2000c10190a */
[----:B------:R-:W-:-:S02]  /*77b60*/  ISETP.LT.AND P0, PT, R169, UR9, !P1 ;  /* 0x00000009a9007c0c */ /* 0x000fc4000cf01270 */
[----:B------:R-:W-:Y:S01]  /*77b70*/  ISETP.LT.AND P4, PT, R251, UR9, !P1 ;  /* 0x00000009fb007c0c */ /* 0x000fe2000cf81270 */
[----:B------:R3:W-:Y:S01]  /*77b80*/  @P5 STG.E desc[UR10][R40.64], R182 ;  /* 0x000000b628005986 */ /* 0x0007e2000c10190a */
[----:B------:R-:W-:Y:S01]  /*77b90*/  ISETP.LT.AND P5, PT, R249, UR9, !P1 ;  /* 0x00000009f9007c0c */ /* 0x000fe2000cfa1270 */
[----:B------:R-:W-:-:S04]  /*77ba0*/  IMAD.WIDE R46, R14, 0x4, R6 ;  /* 0x000000040e2e7825 */ /* 0x000fc800078e0206 */
[C---:B------:R-:W-:Y:S01]  /*77bb0*/  IMAD.WIDE R50, R14.reuse, 0x4, R16 ;  /* 0x000000040e327825 */ /* 0x040fe200078e0210 */
[----:B------:R3:W-:Y:S03]  /*77bc0*/  @P3 STG.E desc[UR10][R46.64], R178 ;  /* 0x000000b22e003986 */ /* 0x0007e6000c10190a */
[C---:B-1----:R-:W-:Y:S01]  /*77bd0*/  IMAD.WIDE R8, R14.reuse, 0x4, R18 ;  /* 0x000000040e087825 */ /* 0x042fe200078e0212 */
[----:B------:R-:W-:Y:S03]  /*77be0*/  @P6 STG.E desc[UR10][R50.64], R174 ;  /* 0x000000ae32006986 */ /* 0x000fe6000c10190a */
[----:B--2---:R-:W-:Y:S01]  /*77bf0*/  IMAD.WIDE R12, R14, 0x4, R20 ;  /* 0x000000040e0c7825 */ /* 0x004fe200078e0214 */
[----:B------:R-:W-:-:S03]  /*77c00*/  ISETP.LT.AND P6, PT, R170, UR9, !P1 ;  /* 0x00000009aa007c0c */ /* 0x000fc6000cfc1270 */
[C---:B------:R-:W-:Y:S01]  /*77c10*/  IMAD.WIDE R44, R14.reuse, 0x4, R22 ;  /* 0x000000040e2c7825 */ /* 0x040fe200078e0216 */
[----:B------:R1:W-:Y:S03]  /*77c20*/  @P2 STG.E desc[UR10][R8.64], R166 ;  /* 0x000000a608002986 */ /* 0x0003e6000c10190a */
[----:B------:R-:W-:Y:S01]  /*77c30*/  IMAD.WIDE R52, R14, 0x4, R24 ;  /* 0x000000040e347825 */ /* 0x000fe200078e0218 */
[----:B------:R-:W-:Y:S01]  /*77c40*/  ISETP.LT.AND P3, PT, R168, UR9, !P1 ;  /* 0x00000009a8007c0c */ /* 0x000fe2000cf61270 */
[----:B------:R2:W-:Y:S01]  /*77c50*/  @P0 STG.E desc[UR10][R12.64], R162 ;  /* 0x000000a20c000986 */ /* 0x0005e2000c10190a */
[----:B------:R-:W-:-:S03]  /*77c60*/  ISETP.LT.AND P2, PT, R250, UR9, !P1 ;  /* 0x00000009fa007c0c */ /* 0x000fc6000cf41270 */
[----:B------:R2:W-:Y:S01]  /*77c70*/  @P4 STG.E desc[UR10][R44.64], R158 ;  /* 0x0000009e2c004986 */ /* 0x0005e2000c10190a */
[----:B------:R-:W-:-:S03]  /*77c80*/  ISETP.LT.AND P4, PT, R248, UR9, !P1 ;  /* 0x00000009f8007c0c */ /* 0x000fc6000cf81270 */
[----:B------:R-:W-:Y:S01]  /*77c90*/  @P5 STG.E desc[UR10][R52.64], R154 ;  /* 0x0000009a34005986 */ /* 0x000fe2000c10190a */
[----:B------:R-:W-:Y:S01]  /*77ca0*/  ISETP.LT.AND P5, PT, R79, UR9, !P1 ;  /* 0x000000094f007c0c */ /* 0x000fe2000cfa1270 */
[----:B---3--:R-:W-:-:S04]  /*77cb0*/  IMAD.WIDE R40, R14, 0x4, R26 ;  /* 0x000000040e287825 */ /* 0x008fc800078e021a */
[C---:B------:R-:W-:Y:S01]  /*77cc0*/  IMAD.WIDE R46, R14.reuse, 0x4, R28 ;  /* 0x000000040e2e7825 */ /* 0x040fe200078e021c */
[----:B------:R3:W-:Y:S03]  /*77cd0*/  @P6 STG.E desc[UR10][R40.64], R150 ;  /* 0x0000009628006986 */ /* 0x0007e6000c10190a */
[----:B-1----:R-:W-:Y:S01]  /*77ce0*/  IMAD.WIDE R8, R14, 0x4, R30 ;  /* 0x000000040e087825 */ /* 0x002fe200078e021e */
[----:B------:R-:W-:-:S03]  /*77cf0*/  ISETP.LT.AND P6, PT, R111, UR9, !P1 ;  /* 0x000000096f007c0c */ /* 0x000fc6000cfc1270 */
[C---:B--2---:R-:W-:Y:S01]  /*77d00*/  IMAD.WIDE R12, R14.reuse, 0x4, R32 ;  /* 0x000000040e0c7825 */ /* 0x044fe200078e0220 */
[----:B------:R1:W-:Y:S03]  /*77d10*/  @P3 STG.E desc[UR10][R46.64], R146 ;  /* 0x000000922e003986 */ /* 0x0003e6000c10190a */
[----:B------:R-:W-:Y:S01]  /*77d20*/  IMAD.WIDE R44, R14, 0x4, R34 ;  /* 0x000000040e2c7825 */ /* 0x000fe200078e0222 */
[----:B------:R-:W-:Y:S01]  /*77d30*/  ISETP.LT.AND P3, PT, R109, UR9, !P1 ;  /* 0x000000096d007c0c */ /* 0x000fe2000cf61270 */
[----:B------:R2:W-:Y:S01]  /*77d40*/  @P2 STG.E desc[UR10][R8.64], R142 ;  /* 0x0000008e08002986 */ /* 0x0005e2000c10190a */
[----:B------:R-:W-:-:S03]  /*77d50*/  ISETP.LT.AND P1, PT, R252, UR9, !P1 ;  /* 0x00000009fc007c0c */ /* 0x000fc6000cf21270 */
[----:B------:R2:W-:Y:S04]  /*77d60*/  @P4 STG.E desc[UR10][R12.64], R138 ;  /* 0x0000008a0c004986 */ /* 0x0005e8000c10190a */
[----:B------:R-:W-:Y:S01]  /*77d70*/  @P5 STG.E desc[UR10][R44.64], R106 ;  /* 0x0000006a2c005986 */ /* 0x000fe2000c10190a */
[----:B------:R-:W-:-:S04]  /*77d80*/  IMAD.WIDE R50, R14, 0x4, R36 ;  /* 0x000000040e327825 */ /* 0x000fc800078e0224 */
[C---:B---3--:R-:W-:Y:S01]  /*77d90*/  IMAD.WIDE R40, R14.reuse, 0x4, R38 ;  /* 0x000000040e287825 */ /* 0x048fe200078e0226 */
[----:B------:R-:W-:Y:S03]  /*77da0*/  @P6 STG.E desc[UR10][R50.64], R74 ;  /* 0x0000004a32006986 */ /* 0x000fe6000c10190a */
[----:B------:R-:W-:Y:S01]  /*77db0*/  IMAD.WIDE R14, R14, 0x4, R48 ;  /* 0x000000040e0e7825 */ /* 0x000fe200078e0230 */
[----:B------:R-:W-:Y:S03]  /*77dc0*/  @P3 STG.E desc[UR10][R40.64], R10 ;  /* 0x0000000a28003986 */ /* 0x000fe6000c10190a */
[C---:B-1----:R-:W-:Y:S01]  /*77dd0*/  IMAD.WIDE R46, R93.reuse, 0x4, R2 ;  /* 0x000000045d2e7825 */ /* 0x042fe200078e0202 */
[----:B------:R-:W-:Y:S03]  /*77de0*/  @P1 STG.E desc[UR10][R14.64], R42 ;  /* 0x0000002a0e001986 */ /* 0x000fe6000c10190a */
[----:B--2---:R-:W-:-:S04]  /*77df0*/  IMAD.WIDE R8, R93, 0x4, R4 ;  /* 0x000000045d087825 */ /* 0x004fc800078e0204 */
[----:B------:R-:W-:Y:S01]  /*77e00*/  IMAD.WIDE R12, R93, 0x4, R6 ;  /* 0x000000045d0c7825 */ /* 0x000fe200078e0206 */
[----:B----4-:R-:W-:Y:S02]  /*77e10*/  ISETP.GE.AND P0, PT, R0, UR4, PT ;  /* 0x0000000400007c0c */ /* 0x010fe4000bf06270 */
[----:B------:R-:W2:Y:S02]  /*77e20*/  LDL.LU R0, [R1+0x2a9c] ;  /* 0x002a9c0001007983 */ /* 0x000ea40000300800 */
[----:B------:R-:W-:Y:S02]  /*77e30*/  ISETP.LT.AND P2, PT, R185, UR9, !P0 ;  /* 0x00000009b9007c0c */ /* 0x000fe4000c741270 */
[----:B------:R-:W-:Y:S02]  /*77e40*/  ISETP.LT.AND P5, PT, R244, UR9, !P0 ;  /* 0x00000009f4007c0c */ /* 0x000fe4000c7a1270 */
[----:B------:R-:W-:-:S09]  /*77e50*/  ISETP.LT.AND P4, PT, R186, UR9, !P0 ;  /* 0x00000009ba007c0c */ /* 0x000fd2000c781270 */
[----:B------:R-:W-:Y:S04]  /*77e60*/  @P2 STG.E desc[UR10][R46.64], R184 ;  /* 0x000000b82e002986 */ /* 0x000fe8000c10190a */
[----:B------:R-:W-:Y:S04]  /*77e70*/  @P5 STG.E desc[UR10][R8.64], R95 ;  /* 0x0000005f08005986 */ /* 0x000fe8000c10190a */
[----:B------:R1:W-:Y:S04]  /*77e80*/  @P4 STG.E desc[UR10][R12.64], R133 ;  /* 0x000000850c004986 */ /* 0x0003e8000c10190a */
[----:B-1----:R-:W3:Y:S01]  /*77e90*/  LDL.LU R133, [R1+0x2ac4] ;  /* 0x002ac40001857983 */ /* 0x002ee20000300800 */
[----:B------:R-:W-:-:S02]  /*77ea0*/  ISETP.LT.AND P6, PT, R187, UR9, !P0 ;  /* 0x00000009bb007c0c */ /* 0x000fc4000c7c1270 */
        /* <DEDUP_REMOVED lines=8> */
[----:B------:R-:W-:Y:S01]  /*77f30*/  @P1 STG.E desc[UR10][R50.64], R239 ;  /* 0x000000ef32001986 */ /* 0x000fe2000c10190a */
[----:B------:R-:W-:Y:S02]  /*77f40*/  ISETP.LT.AND P5, PT, R170, UR9, !P0 ;  /* 0x00000009aa007c0c */ /* 0x000fe4000c7a1270 */
[C---:B------:R-:W-:Y:S01]  /*77f50*/  IMAD.WIDE R40, R93.reuse, 0x4, R22 ;  /* 0x000000045d287825 */ /* 0x040fe200078e0216 */
[----:B------:R-:W-:Y:S01]  /*77f60*/  ISETP.LT.AND P6, PT, R168, UR9, !P0 ;  /* 0x00000009a8007c0c */ /* 0x000fe2000c7c1270 */
[----:B------:R4:W-:Y:S02]  /*77f70*/  @P3 STG.E desc[UR10][R14.64], R235 ;  /* 0x000000eb0e003986 */ /* 0x0009e4000c10190a */
[----:B------:R-:W-:Y:S01]  /*77f80*/  IMAD.WIDE R8, R93, 0x4, R24 ;  /* 0x000000045d087825 */ /* 0x000fe200078e0218 */
[----:B------:R-:W-:Y:S01]  /*77f90*/  ISETP.LT.AND P3, PT, R250, UR9, !P0 ;  /* 0x00000009fa007c0c */ /* 0x000fe2000c761270 */
[----:B------:R4:W-:Y:S01]  /*77fa0*/  @P2 STG.E desc[UR10][R40.64], R231 ;  /* 0x000000e728002986 */ /* 0x0009e2000c10190a */
[----:B------:R-:W-:-:S03]  /*77fb0*/  ISETP.LT.AND P2, PT, R248, UR9, !P0 ;  /* 0x00000009f8007c0c */ /* 0x000fc6000c741270 */
[----:B------:R4:W-:Y:S01]  /*77fc0*/  @P4 STG.E desc[UR10][R8.64], R227 ;  /* 0x000000e308004986 */ /* 0x0009e2000c10190a */
[----:B------:R-:W-:Y:S01]  /*77fd0*/  ISETP.LT.AND P4, PT, R79, UR9, !P0 ;  /* 0x000000094f007c0c */ /* 0x000fe2000c781270 */
[----:B------:R-:W-:-:S04]  /*77fe0*/  IMAD.WIDE R12, R93, 0x4, R26 ;  /* 0x000000045d0c7825 */ /* 0x000fc800078e021a */
[C---:B-1----:R-:W-:Y:S01]  /*77ff0*/  IMAD.WIDE R44, R93.reuse, 0x4, R28 ;  /* 0x000000045d2c7825 */ /* 0x042fe200078e021c */
[----:B------:R1:W-:Y:S03]  /*78000*/  @P5 STG.E desc[UR10][R12.64], R223 ;  /* 0x000000df0c005986 */ /* 0x0003e6000c10190a */
[----:B------:R-:W-:Y:S01]  /*78010*/  IMAD.WIDE R46, R93, 0x4, R30 ;  /* 0x000000045d2e7825 */ /* 0x000fe200078e021e */
[----:B------:R1:W-:Y:S01]  /*78020*/  @P6 STG.E desc[UR10][R44.64], R219 ;  /* 0x000000db2c006986 */ /* 0x0003e2000c10190a */
[----:B------:R-:W-:Y:S02]  /*78030*/  ISETP.LT.AND P5, PT, R111, UR9, !P0 ;  /* 0x000000096f007c0c */ /* 0x000fe4000c7a1270 */
[----:B----4-:R-:W-:Y:S01]  /*78040*/  IMAD.WIDE R14, R93, 0x4, R32 ;  /* 0x000000045d0e7825 */ /* 0x010fe200078e0220 */
[----:B------:R4:W-:Y:S01]  /*78050*/  @P3 STG.E desc[UR10][R46.64], R215 ;  /* 0x000000d72e003986 */ /* 0x0009e2000c10190a */
[----:B------:R-:W-:-:S02]  /*78060*/  ISETP.LT.AND P3, PT, R109, UR9, !P0 ;  /* 0x000000096d007c0c */ /* 0x000fc4000c761270 */
[C---:B------:R-:W-:Y:S01]  /*78070*/  IMAD.WIDE R40, R93.reuse, 0x4, R34 ;  /* 0x000000045d287825 */ /* 0x040fe200078e0222 */
[----:B------:R-:W-:Y:S01]  /*78080*/  ISETP.LT.AND P0, PT, R252, UR9, !P0 ;  /* 0x00000009fc007c0c */ /* 0x000fe2000c701270 */
[----:B------:R4:W-:Y:S04]  /*78090*/  @P2 STG.E desc[UR10][R14.64], R211 ;  /* 0x000000d30e002986 */ /* 0x0009e8000c10190a */
[----:B------:R4:W-:Y:S01]  /*780a0*/  @P4 STG.E desc[UR10][R40.64], R207 ;  /* 0x000000cf28004986 */ /* 0x0009e2000c10190a */
[----:B------:R-:W-:-:S04]  /*780b0*/  IMAD.WIDE R8, R93, 0x4, R36 ;  /* 0x000000045d087825 */ /* 0x000fc800078e0224 */
[C---:B-1----:R-:W-:Y:S01]  /*780c0*/  IMAD.WIDE R12, R93.reuse, 0x4, R38 ;  /* 0x000000045d0c7825 */ /* 0x042fe200078e0226 */
[----:B------:R4:W-:Y:S03]  /*780d0*/  @P5 STG.E desc[UR10][R8.64], R203 ;  /* 0x000000cb08005986 */ /* 0x0009e6000c10190a */
[----:B------:R-:W-:Y:S01]  /*780e0*/  IMAD.WIDE R44, R93, 0x4, R48 ;  /* 0x000000045d2c7825 */ /* 0x000fe200078e0230 */
[----:B------:R4:W-:Y:S04]  /*780f0*/  @P3 STG.E desc[UR10][R12.64], R199 ;  /* 0x000000c70c003986 */ /* 0x0009e8000c10190a */
[----:B------:R4:W-:Y:S01]  /*78100*/  @P0 STG.E desc[UR10][R44.64], R195 ;  /* 0x000000c32c000986 */ /* 0x0009e2000c10190a */
[----:B--2---:R-:W-:-:S04]  /*78110*/  ISETP.GE.AND P1, PT, R0, UR4, PT ;  /* 0x0000000400007c0c */ /* 0x004fc8000bf26270 */
[----:B------:R-:W-:Y:S02]  /*78120*/  ISETP.LT.AND P6, PT, R185, UR9, !P1 ;  /* 0x00000009b9007c0c */ /* 0x000fe4000cfc1270 */
[----:B------:R-:W-:Y:S02]  /*78130*/  ISETP.LT.AND P2, PT, R244, UR9, !P1 ;  /* 0x00000009f4007c0c */ /* 0x000fe4000cf41270 */
[----:B------:R-:W-:Y:S02]  /*78140*/  ISETP.LT.AND P4, PT, R186, UR9, !P1 ;  /* 0x00000009ba007c0c */ /* 0x000fe4000cf81270 */
[----:B------:R-:W-:Y:S02]  /*78150*/  ISETP.LT.AND P5, PT, R187, UR9, !P1 ;  /* 0x00000009bb007c0c */ /* 0x000fe4000cfa1270 */
[----:B------:R-:W-:Y:S02]  /*78160*/  ISETP.LT.AND P3, PT, R171, UR9, !P1 ;  /* 0x00000009ab007c0c */ /* 0x000fe4000cf61270 */
[----:B------:R-:W-:Y:S01]  /*78170*/  ISETP.LT.AND P0, PT, R169, UR9, !P1 ;  /* 0x00000009a9007c0c */ /* 0x000fe2000cf01270 */
[----:B---3--:R-:W-:-:S04]  /*78180*/  IMAD.WIDE R2, R133, 0x4, R2 ;  /* 0x0000000485027825 */ /* 0x008fc800078e0202 */
[C---:B------:R-:W-:Y:S01]  /*78190*/  IMAD.WIDE R4, R133.reuse, 0x4, R4 ;  /* 0x0000000485047825 */ /* 0x040fe200078e0204 */
[----:B------:R4:W-:Y:S03]  /*781a0*/  @P6 STG.E desc[UR10][R2.64], R191 ;  /* 0x000000bf02006986 */ /* 0x0009e6000c10190a */
[----:B------:R-:W-:Y:S01]  /*781b0*/  IMAD.WIDE R6, R133, 0x4, R6 ;  /* 0x0000000485067825 */ /* 0x000fe200078e0206 */
[----:B------:R-:W-:Y:S01]  /*781c0*/  ISETP.LT.AND P6, PT, R251, UR9, !P1 ;  /* 0x00000009fb007c0c */ /* 0x000fe2000cfc1270 */
[----:B------:R4:W-:Y:S01]  /*781d0*/  @P2 STG.E desc[UR10][R4.64], R183 ;  /* 0x000000b704002986 */ /* 0x0009e2000c10190a */
[----:B------:R-:W-:-:S03]  /*781e0*/  ISETP.LT.AND P2, PT, R249, UR9, !P1 ;  /* 0x00000009f9007c0c */ /* 0x000fc6000cf41270 */
[----:B------:R4:W-:Y:S01]  /*781f0*/  @P4 STG.E desc[UR10][R6.64], R179 ;  /* 0x000000b306004986 */ /* 0x0009e2000c10190a */
[----:B------:R-:W-:Y:S01]  /*78200*/  ISETP.LT.AND P4, PT, R170, UR9, !P1 ;  /* 0x00000009aa007c0c */ /* 0x000fe2000cf81270 */
[----:B------:R-:W-:-:S04]  /*78210*/  IMAD.WIDE R16, R133, 0x4, R16 ;  /* 0x0000000485107825 */ /* 0x000fc800078e0210 */
[C---:B------:R-:W-:Y:S01]  /*78220*/  IMAD.WIDE R18, R133.reuse, 0x4, R18 ;  /* 0x0000000485127825 */ /* 0x040fe200078e0212 */
[----:B------:R4:W-:Y:S03]  /*78230*/  @P5 STG.E desc[UR10][R16.64], R175 ;  /* 0x000000af10005986 */ /* 0x0009e6000c10190a */
[----:B------:R-:W-:Y:S01]  /*78240*/  IMAD.WIDE R20, R133, 0x4, R20 ;  /* 0x0000000485147825 */ /* 0x000fe200078e0214 */
[----:B------:R-:W-:-:S03]  /*78250*/  ISETP.LT.AND P5, PT, R168, UR9, !P1 ;  /* 0x00000009a8007c0c */ /* 0x000fc6000cfa1270 */
[C---:B------:R-:W-:Y:S01]  /*78260*/  IMAD.WIDE R22, R133.reuse, 0x4, R22 ;  /* 0x0000000485167825 */ /* 0x040fe200078e0216 */
[----:B------:R4:W-:Y:S03]  /*78270*/  @P3 STG.E desc[UR10][R18.64], R167 ;  /* 0x000000a712003986 */ /* 0x0009e6000c10190a */
        /* <DEDUP_REMOVED lines=8> */
[----:B------:R-:W-:-:S03]  /*78300*/  ISETP.LT.AND P2, PT, R111, UR9, !P1 ;  /* 0x000000096f007c0c */ /* 0x000fc6000cf41270 */
[----:B------:R4:W-:Y:S01]  /*78310*/  @P4 STG.E desc[UR10][R26.64], R151 ;  /* 0x000000971a004986 */ /* 0x0009e2000c10190a */
        /* <DEDUP_REMOVED lines=11> */
[C---:B------:R-:W-:Y:S01]  /*783d0*/  IMAD.WIDE R38, R133.reuse, 0x4, R38 ;  /* 0x0000000485267825 */ /* 0x040fe200078e0226 */
[----:B------:R4:W-:Y:S04]  /*783e0*/  @P2 STG.E desc[UR10][R36.64], R75 ;  /* 0x0000004b24002986 */ /* 0x0009e8000c10190a */
[----:B------:R4:W-:Y:S01]  /*783f0*/  @P4 STG.E desc[UR10][R38.64], R11 ;  /* 0x0000000b26004986 */ /* 0x0009e2000c10190a */
[----:B------:R-:W-:Y:S01]  /*78400*/  IMAD.WIDE R48, R133, 0x4, R48 ;  /* 0x0000000485307825 */ /* 0x000fe200078e0230 */
[----:B------:R-:W-:Y:S06]  /*78410*/  @!P1 EXIT ;  /* 0x000000000000994d */ /* 0x000fec0003800000 */
[----:B------:R-:W-:Y:S01]  /*78420*/  STG.E desc[UR10][R48.64], R43 ;  /* 0x0000002b30007986 */ /* 0x000fe2000c10190a */
[----:B------:R-:W-:Y:S05]  /*78430*/  EXIT ;  /* 0x000000000000794d */ /* 0x000fea0003800000 */
.L_x_2:
[----:B------:R-:W-:-:S00]  /*78440*/  BRA `(.L_x_2) ;  /* 0xfffffffc00fc7947 */ /* 0x000fc0000383ffff */
[----:B------:R-:W-:-:S00]  /*78450*/  NOP ;  /* 0x0000000000007918 */ /* 0x000fc00000000000 */
        /* <DEDUP_REMOVED lines=10> */
.L_x_3:


//--------------------- .nv.shared.matmul_kernel  --------------------------
	.section	.nv.shared.matmul_kernel,"aw",@nobits
	.sectionflags	@""
	.align	16
	.zero		1024


//--------------------- .nv.shared.reserved.0     --------------------------
	.section	.nv.shared.reserved.0,"aw",@nobits
	.weak		__nv_reservedSMEM_offset_0_alias
	.size		__nv_reservedSMEM_offset_0_alias, 0, 0
	.other		__nv_reservedSMEM_offset_0_alias,@"STO_CUDA_RESERVED_SHARED STV_DEFAULT"
__nv_reservedSMEM_offset_0_alias:
	.zero		0


//--------------------- .nv.constant0.matmul_kernel --------------------------
	.section	.nv.constant0.matmul_kernel,"a",@progbits
	.sectionflags	@""
	.align	4
.nv.constant0.matmul_kernel:
	.zero		608


//--------------------- SYMBOLS --------------------------

	.type		.nv.reservedSmem.offset0,@object
	.size		.nv.reservedSmem.offset0,0x4
